//
// Generated by NVIDIA NVVM Compiler
//
// Compiler Build ID: CL-36424714
// Cuda compilation tools, release 13.0, V13.0.88
// Based on NVVM 20.0.0
//

.version 9.0
.target sm_100
.address_size 64

	// .globl	_Z27setInitialConditions_kernelPfS_S_S_iiiiiif
.func  (.param .align 16 .b8 func_retval0[16]) __internal_trig_reduction_slowpathd
(
	.param .b64 __internal_trig_reduction_slowpathd_param_0
)
;
// _ZZ9minKernelPfE7scratch has been demoted
// _ZZ9sumKernelPfE7scratch has been demoted
.global .align 4 .b8 __cudart_i2opi_f[24] = {65, 144, 67, 60, 153, 149, 98, 219, 192, 221, 52, 245, 209, 87, 39, 252, 41, 21, 68, 78, 110, 131, 249, 162};
.global .align 8 .b8 __cudart_i2opi_d[144] = {8, 93, 141, 31, 177, 95, 251, 107, 234, 146, 82, 138, 247, 57, 7, 61, 123, 241, 229, 235, 199, 186, 39, 117, 45, 234, 95, 158, 102, 63, 70, 79, 183, 9, 203, 39, 207, 126, 54, 109, 31, 109, 10, 90, 139, 17, 47, 239, 15, 152, 5, 222, 255, 151, 248, 31, 59, 40, 249, 189, 139, 95, 132, 156, 244, 57, 83, 131, 57, 214, 145, 57, 65, 126, 95, 180, 38, 112, 156, 233, 132, 68, 187, 46, 245, 53, 130, 232, 62, 167, 41, 177, 28, 235, 29, 254, 28, 146, 209, 9, 234, 46, 73, 6, 224, 210, 77, 66, 58, 110, 36, 183, 97, 197, 187, 222, 171, 99, 81, 254, 65, 144, 67, 60, 153, 149, 98, 219, 192, 221, 52, 245, 209, 87, 39, 252, 41, 21, 68, 78, 110, 131, 249, 162};
.global .align 16 .b8 __cudart_sin_cos_coeffs[128] = {70, 210, 176, 44, 241, 229, 90, 190, 146, 227, 172, 105, 227, 29, 199, 62, 161, 98, 219, 25, 160, 1, 42, 191, 24, 8, 17, 17, 17, 17, 129, 63, 84, 85, 85, 85, 85, 85, 197, 191, 0, 0, 0, 0, 0, 0, 0, 0, 0, 0, 0, 0, 0, 0, 0, 0, 100, 129, 253, 32, 131, 255, 168, 189, 40, 133, 239, 193, 167, 238, 33, 62, 217, 230, 6, 142, 79, 126, 146, 190, 233, 188, 221, 25, 160, 1, 250, 62, 71, 93, 193, 22, 108, 193, 86, 191, 81, 85, 85, 85, 85, 85, 165, 63, 0, 0, 0, 0, 0, 0, 224, 191, 0, 0, 0, 0, 0, 0, 240, 63};

.visible .entry _Z27setInitialConditions_kernelPfS_S_S_iiiiiif(
	.param .u64 .ptr .align 1 _Z27setInitialConditions_kernelPfS_S_S_iiiiiif_param_0,
	.param .u64 .ptr .align 1 _Z27setInitialConditions_kernelPfS_S_S_iiiiiif_param_1,
	.param .u64 .ptr .align 1 _Z27setInitialConditions_kernelPfS_S_S_iiiiiif_param_2,
	.param .u64 .ptr .align 1 _Z27setInitialConditions_kernelPfS_S_S_iiiiiif_param_3,
	.param .u32 _Z27setInitialConditions_kernelPfS_S_S_iiiiiif_param_4,
	.param .u32 _Z27setInitialConditions_kernelPfS_S_S_iiiiiif_param_5,
	.param .u32 _Z27setInitialConditions_kernelPfS_S_S_iiiiiif_param_6,
	.param .u32 _Z27setInitialConditions_kernelPfS_S_S_iiiiiif_param_7,
	.param .u32 _Z27setInitialConditions_kernelPfS_S_S_iiiiiif_param_8,
	.param .u32 _Z27setInitialConditions_kernelPfS_S_S_iiiiiif_param_9,
	.param .f32 _Z27setInitialConditions_kernelPfS_S_S_iiiiiif_param_10
)
{
	.local .align 4 .b8 	__local_depot0[28];
	.reg .b64 	%SP;
	.reg .b64 	%SPL;
	.reg .pred 	%p<61>;
	.reg .b32 	%r<270>;
	.reg .b32 	%f<152>;
	.reg .b64 	%rd<131>;
	.reg .b64 	%fd<159>;

	mov.u64 	%SPL, __local_depot0;
	ld.param.u64 	%rd33, [_Z27setInitialConditions_kernelPfS_S_S_iiiiiif_param_0];
	ld.param.u64 	%rd34, [_Z27setInitialConditions_kernelPfS_S_S_iiiiiif_param_1];
	ld.param.u64 	%rd35, [_Z27setInitialConditions_kernelPfS_S_S_iiiiiif_param_2];
	ld.param.u64 	%rd36, [_Z27setInitialConditions_kernelPfS_S_S_iiiiiif_param_3];
	ld.param.u32 	%r97, [_Z27setInitialConditions_kernelPfS_S_S_iiiiiif_param_4];
	ld.param.u32 	%r93, [_Z27setInitialConditions_kernelPfS_S_S_iiiiiif_param_5];
	ld.param.u32 	%r98, [_Z27setInitialConditions_kernelPfS_S_S_iiiiiif_param_6];
	ld.param.u32 	%r94, [_Z27setInitialConditions_kernelPfS_S_S_iiiiiif_param_7];
	ld.param.u32 	%r95, [_Z27setInitialConditions_kernelPfS_S_S_iiiiiif_param_8];
	ld.param.u32 	%r96, [_Z27setInitialConditions_kernelPfS_S_S_iiiiiif_param_9];
	ld.param.f32 	%f23, [_Z27setInitialConditions_kernelPfS_S_S_iiiiiif_param_10];
	add.u64 	%rd1, %SPL, 0;
	add.u64 	%rd2, %SPL, 0;
	add.u64 	%rd3, %SPL, 0;
	add.u64 	%rd4, %SPL, 0;
	add.u64 	%rd5, %SPL, 0;
	add.u64 	%rd6, %SPL, 0;
	cvt.rn.f64.s32 	%fd31, %r97;
	rcp.rn.f64 	%fd1, %fd31;
	cvt.f64.f32 	%fd2, %f23;
	cvt.rn.f64.s32 	%fd32, %r93;
	rcp.rn.f64 	%fd33, %fd32;
	mul.f64 	%fd34, %fd33, %fd2;
	cvt.rn.f32.f64 	%f1, %fd34;
	cvt.rn.f64.s32 	%fd35, %r98;
	rcp.rn.f64 	%fd3, %fd35;
	setp.lt.s32 	%p3, %r93, 1;
	@%p3 bra 	$L__BB0_56;
	mov.u32 	%r100, %tid.x;
	mov.u32 	%r101, %ctaid.x;
	mul.f64 	%fd36, %fd3, %fd2;
	cvt.rn.f32.f64 	%f24, %fd36;
	mul.f64 	%fd37, %fd1, %fd2;
	cvt.rn.f32.f64 	%f25, %fd37;
	cvt.f64.f32 	%fd38, %f25;
	cvt.rn.f32.u32 	%f26, %r101;
	mul.f32 	%f27, %f26, %f25;
	cvt.f64.f32 	%fd39, %f27;
	fma.rn.f64 	%fd40, %fd38, 0d3FE0000000000000, %fd39;
	mul.f64 	%fd4, %fd2, 0d3FE0000000000000;
	sub.f64 	%fd41, %fd40, %fd4;
	cvt.rn.f32.f64 	%f28, %fd41;
	cvt.f64.f32 	%fd42, %f1;
	mul.f64 	%fd5, %fd42, 0d3FE0000000000000;
	add.s32 	%r102, %r94, %r100;
	mad.lo.s32 	%r1, %r95, %r101, %r102;
	cvt.f64.f32 	%fd43, %f24;
	cvt.rn.f32.u32 	%f29, %r100;
	mul.f32 	%f30, %f29, %f24;
	cvt.f64.f32 	%fd44, %f30;
	fma.rn.f64 	%fd45, %fd43, 0d3FE0000000000000, %fd44;
	sub.f64 	%fd46, %fd45, %fd4;
	cvt.rn.f32.f64 	%f31, %fd46;
	mul.f32 	%f32, %f28, 0f3F22F983;
	cvt.rni.s32.f32 	%r103, %f32;
	cvt.rn.f32.s32 	%f33, %r103;
	fma.rn.f32 	%f34, %f33, 0fBFC90FDA, %f28;
	fma.rn.f32 	%f35, %f33, 0fB3A22168, %f34;
	fma.rn.f32 	%f36, %f33, 0fA7C234C5, %f35;
	abs.f32 	%f37, %f28;
	setp.ltu.f32 	%p4, %f37, 0f47CE4780;
	setp.eq.f32 	%p5, %f37, 0f7F800000;
	mov.b32 	%r2, %f28;
	shr.u32 	%r104, %r2, 23;
	and.b32  	%r105, %r104, 224;
	add.s32 	%r106, %r105, -128;
	shl.b32 	%r107, %r2, 8;
	or.b32  	%r3, %r107, -2147483648;
	shr.u32 	%r108, %r106, 5;
	and.b32  	%r4, %r104, 31;
	mul.wide.u32 	%rd43, %r108, 4;
	sub.s64 	%rd7, %rd6, %rd43;
	mov.f32 	%f38, 0f00000000;
	mul.rn.f32 	%f39, %f28, %f38;
	mul.f32 	%f40, %f31, 0f3F22F983;
	cvt.rni.s32.f32 	%r109, %f40;
	cvt.rn.f32.s32 	%f41, %r109;
	fma.rn.f32 	%f42, %f41, 0fBFC90FDA, %f31;
	fma.rn.f32 	%f43, %f41, 0fB3A22168, %f42;
	fma.rn.f32 	%f44, %f41, 0fA7C234C5, %f43;
	abs.f32 	%f45, %f31;
	setp.ltu.f32 	%p6, %f45, 0f47CE4780;
	setp.eq.f32 	%p7, %f45, 0f7F800000;
	mov.b32 	%r5, %f31;
	shr.u32 	%r110, %r5, 23;
	and.b32  	%r111, %r110, 224;
	add.s32 	%r112, %r111, -128;
	shl.b32 	%r113, %r5, 8;
	or.b32  	%r6, %r113, -2147483648;
	shr.u32 	%r114, %r112, 5;
	and.b32  	%r7, %r110, 31;
	mul.wide.u32 	%rd44, %r114, 4;
	sub.s64 	%rd8, %rd4, %rd44;
	mul.rn.f32 	%f46, %f31, %f38;
	sub.s64 	%rd9, %rd3, %rd43;
	sub.s64 	%rd10, %rd1, %rd44;
	cvt.f64.f32 	%fd47, %f28;
	add.f64 	%fd6, %fd47, %fd47;
	abs.f64 	%fd7, %fd6;
	mul.f64 	%fd48, %fd6, 0d3FE45F306DC9C883;
	cvt.rni.s32.f64 	%r8, %fd48;
	cvt.rn.f64.s32 	%fd49, %r8;
	fma.rn.f64 	%fd50, %fd49, 0dBFF921FB54442D18, %fd6;
	fma.rn.f64 	%fd51, %fd49, 0dBC91A62633145C00, %fd50;
	fma.rn.f64 	%fd8, %fd49, 0dB97B839A252049C0, %fd51;
	cvt.f64.f32 	%fd52, %f31;
	add.f64 	%fd9, %fd52, %fd52;
	abs.f64 	%fd10, %fd9;
	mul.f64 	%fd53, %fd9, 0d3FE45F306DC9C883;
	cvt.rni.s32.f64 	%r9, %fd53;
	cvt.rn.f64.s32 	%fd54, %r9;
	fma.rn.f64 	%fd55, %fd54, 0dBFF921FB54442D18, %fd9;
	fma.rn.f64 	%fd56, %fd54, 0dBC91A62633145C00, %fd55;
	fma.rn.f64 	%fd11, %fd54, 0dB97B839A252049C0, %fd56;
	or.pred  	%p1, %p4, %p5;
	selp.b32 	%r10, %r103, 0, %p4;
	selp.f32 	%f2, %f36, %f39, %p4;
	or.pred  	%p2, %p6, %p7;
	selp.b32 	%r11, %r109, 0, %p6;
	selp.f32 	%f3, %f44, %f46, %p6;
	cvta.to.global.u64 	%rd11, %rd34;
	cvta.to.global.u64 	%rd12, %rd35;
	cvta.to.global.u64 	%rd13, %rd33;
	cvta.to.global.u64 	%rd14, %rd36;
	mov.b32 	%r239, 0;
$L__BB0_2:
	cvt.rn.f32.u32 	%f47, %r239;
	mul.f32 	%f48, %f1, %f47;
	cvt.f64.f32 	%fd57, %f48;
	add.f64 	%fd58, %fd5, %fd57;
	sub.f64 	%fd59, %fd58, %fd4;
	cvt.rn.f32.f64 	%f4, %fd59;
	mad.lo.s32 	%r13, %r239, %r96, %r1;
	mov.u32 	%r243, %r10;
	mov.f32 	%f146, %f2;
	@%p1 bra 	$L__BB0_8;
	mov.b64 	%rd125, 0;
	mov.b32 	%r240, 0;
	mov.u64 	%rd123, __cudart_i2opi_f;
	mov.u64 	%rd124, %rd6;
$L__BB0_4:
	.pragma "nounroll";
	ld.global.nc.u32 	%r116, [%rd123];
	mad.wide.u32 	%rd47, %r116, %r3, %rd125;
	shr.u64 	%rd125, %rd47, 32;
	st.local.u32 	[%rd124], %rd47;
	add.s32 	%r240, %r240, 1;
	add.s64 	%rd124, %rd124, 4;
	add.s64 	%rd123, %rd123, 4;
	setp.ne.s32 	%p8, %r240, 6;
	@%p8 bra 	$L__BB0_4;
	setp.eq.s32 	%p9, %r4, 0;
	st.local.u32 	[%rd6+24], %rd125;
	ld.local.u32 	%r241, [%rd7+24];
	ld.local.u32 	%r242, [%rd7+20];
	@%p9 bra 	$L__BB0_7;
	shf.l.wrap.b32 	%r241, %r242, %r241, %r4;
	ld.local.u32 	%r117, [%rd7+16];
	shf.l.wrap.b32 	%r242, %r117, %r242, %r4;
$L__BB0_7:
	setp.lt.s32 	%p10, %r2, 0;
	shr.u32 	%r118, %r241, 30;
	shf.l.wrap.b32 	%r119, %r242, %r241, 2;
	shl.b32 	%r120, %r242, 2;
	shr.u32 	%r121, %r119, 31;
	add.s32 	%r122, %r121, %r118;
	neg.s32 	%r123, %r122;
	selp.b32 	%r243, %r123, %r122, %p10;
	xor.b32  	%r124, %r119, %r2;
	shr.s32 	%r125, %r119, 31;
	xor.b32  	%r126, %r125, %r119;
	xor.b32  	%r127, %r125, %r120;
	cvt.u64.u32 	%rd48, %r126;
	shl.b64 	%rd49, %rd48, 32;
	cvt.u64.u32 	%rd50, %r127;
	or.b64  	%rd51, %rd49, %rd50;
	cvt.rn.f64.s64 	%fd60, %rd51;
	mul.f64 	%fd61, %fd60, 0d3BF921FB54442D19;
	cvt.rn.f32.f64 	%f49, %fd61;
	neg.f32 	%f50, %f49;
	setp.lt.s32 	%p11, %r124, 0;
	selp.f32 	%f146, %f50, %f49, %p11;
$L__BB0_8:
	mul.rn.f32 	%f51, %f146, %f146;
	and.b32  	%r128, %r243, 1;
	setp.eq.b32 	%p12, %r128, 1;
	selp.f32 	%f52, 0f3F800000, %f146, %p12;
	fma.rn.f32 	%f53, %f51, %f52, 0f00000000;
	fma.rn.f32 	%f54, %f51, 0f37CBAC00, 0fBAB607ED;
	selp.f32 	%f55, %f54, 0fB94D4153, %p12;
	selp.f32 	%f56, 0f3D2AAABB, 0f3C0885E4, %p12;
	fma.rn.f32 	%f57, %f55, %f51, %f56;
	selp.f32 	%f58, 0fBEFFFFFF, 0fBE2AAAA8, %p12;
	fma.rn.f32 	%f59, %f57, %f51, %f58;
	fma.rn.f32 	%f60, %f59, %f53, %f52;
	and.b32  	%r129, %r243, 2;
	setp.eq.s32 	%p13, %r129, 0;
	mov.f32 	%f61, 0f00000000;
	sub.f32 	%f62, %f61, %f60;
	selp.f32 	%f7, %f60, %f62, %p13;
	mul.f32 	%f63, %f4, 0f3F22F983;
	cvt.rni.s32.f32 	%r259, %f63;
	cvt.rn.f32.s32 	%f64, %r259;
	fma.rn.f32 	%f65, %f64, 0fBFC90FDA, %f4;
	fma.rn.f32 	%f66, %f64, 0fB3A22168, %f65;
	fma.rn.f32 	%f150, %f64, 0fA7C234C5, %f66;
	abs.f32 	%f9, %f4;
	setp.ltu.f32 	%p14, %f9, 0f47CE4780;
	mov.u32 	%r247, %r259;
	mov.f32 	%f147, %f150;
	@%p14 bra 	$L__BB0_16;
	setp.neu.f32 	%p15, %f9, 0f7F800000;
	@%p15 bra 	$L__BB0_11;
	mov.f32 	%f69, 0f00000000;
	mul.rn.f32 	%f147, %f4, %f69;
	mov.b32 	%r247, 0;
	bra.uni 	$L__BB0_16;
$L__BB0_11:
	mov.b32 	%r25, %f4;
	mov.b64 	%rd126, 0;
	mov.b32 	%r244, 0;
$L__BB0_12:
	.pragma "nounroll";
	mul.wide.u32 	%rd53, %r244, 4;
	mov.u64 	%rd54, __cudart_i2opi_f;
	add.s64 	%rd55, %rd54, %rd53;
	ld.global.nc.u32 	%r131, [%rd55];
	shl.b32 	%r132, %r25, 8;
	or.b32  	%r133, %r132, -2147483648;
	mad.wide.u32 	%rd56, %r131, %r133, %rd126;
	shr.u64 	%rd126, %rd56, 32;
	add.s64 	%rd57, %rd5, %rd53;
	st.local.u32 	[%rd57], %rd56;
	add.s32 	%r244, %r244, 1;
	setp.ne.s32 	%p16, %r244, 6;
	@%p16 bra 	$L__BB0_12;
	shr.u32 	%r134, %r25, 23;
	st.local.u32 	[%rd5+24], %rd126;
	and.b32  	%r28, %r134, 31;
	and.b32  	%r135, %r134, 224;
	add.s32 	%r136, %r135, -128;
	shr.u32 	%r137, %r136, 5;
	mul.wide.u32 	%rd58, %r137, 4;
	sub.s64 	%rd23, %rd5, %rd58;
	ld.local.u32 	%r245, [%rd23+24];
	ld.local.u32 	%r246, [%rd23+20];
	setp.eq.s32 	%p17, %r28, 0;
	@%p17 bra 	$L__BB0_15;
	shf.l.wrap.b32 	%r245, %r246, %r245, %r28;
	ld.local.u32 	%r138, [%rd23+16];
	shf.l.wrap.b32 	%r246, %r138, %r246, %r28;
$L__BB0_15:
	shr.u32 	%r139, %r245, 30;
	shf.l.wrap.b32 	%r140, %r246, %r245, 2;
	shl.b32 	%r141, %r246, 2;
	shr.u32 	%r142, %r140, 31;
	add.s32 	%r143, %r142, %r139;
	neg.s32 	%r144, %r143;
	setp.lt.s32 	%p18, %r25, 0;
	selp.b32 	%r247, %r144, %r143, %p18;
	xor.b32  	%r145, %r140, %r25;
	shr.s32 	%r146, %r140, 31;
	xor.b32  	%r147, %r146, %r140;
	xor.b32  	%r148, %r146, %r141;
	cvt.u64.u32 	%rd59, %r147;
	shl.b64 	%rd60, %rd59, 32;
	cvt.u64.u32 	%rd61, %r148;
	or.b64  	%rd62, %rd60, %rd61;
	cvt.rn.f64.s64 	%fd62, %rd62;
	mul.f64 	%fd63, %fd62, 0d3BF921FB54442D19;
	cvt.rn.f32.f64 	%f67, %fd63;
	neg.f32 	%f68, %f67;
	setp.lt.s32 	%p19, %r145, 0;
	selp.f32 	%f147, %f68, %f67, %p19;
$L__BB0_16:
	add.s32 	%r150, %r247, 1;
	mul.rn.f32 	%f70, %f147, %f147;
	and.b32  	%r151, %r247, 1;
	setp.eq.b32 	%p20, %r151, 1;
	selp.f32 	%f71, %f147, 0f3F800000, %p20;
	fma.rn.f32 	%f72, %f70, %f71, 0f00000000;
	fma.rn.f32 	%f73, %f70, 0f37CBAC00, 0fBAB607ED;
	selp.f32 	%f74, 0fB94D4153, %f73, %p20;
	selp.f32 	%f75, 0f3C0885E4, 0f3D2AAABB, %p20;
	fma.rn.f32 	%f76, %f74, %f70, %f75;
	selp.f32 	%f77, 0fBE2AAAA8, 0fBEFFFFFF, %p20;
	fma.rn.f32 	%f78, %f76, %f70, %f77;
	fma.rn.f32 	%f79, %f78, %f72, %f71;
	and.b32  	%r152, %r150, 2;
	setp.eq.s32 	%p21, %r152, 0;
	mov.f32 	%f80, 0f00000000;
	sub.f32 	%f81, %f80, %f79;
	selp.f32 	%f13, %f79, %f81, %p21;
	mov.u32 	%r251, %r11;
	mov.f32 	%f148, %f3;
	@%p2 bra 	$L__BB0_22;
	mov.b64 	%rd127, 0;
	mov.b32 	%r248, 0;
$L__BB0_18:
	.pragma "nounroll";
	mul.wide.u32 	%rd64, %r248, 4;
	mov.u64 	%rd65, __cudart_i2opi_f;
	add.s64 	%rd66, %rd65, %rd64;
	ld.global.nc.u32 	%r154, [%rd66];
	mad.wide.u32 	%rd67, %r154, %r6, %rd127;
	shr.u64 	%rd127, %rd67, 32;
	add.s64 	%rd68, %rd4, %rd64;
	st.local.u32 	[%rd68], %rd67;
	add.s32 	%r248, %r248, 1;
	setp.ne.s32 	%p22, %r248, 6;
	@%p22 bra 	$L__BB0_18;
	setp.eq.s32 	%p23, %r7, 0;
	st.local.u32 	[%rd4+24], %rd127;
	ld.local.u32 	%r249, [%rd8+24];
	ld.local.u32 	%r250, [%rd8+20];
	@%p23 bra 	$L__BB0_21;
	shf.l.wrap.b32 	%r249, %r250, %r249, %r7;
	ld.local.u32 	%r155, [%rd8+16];
	shf.l.wrap.b32 	%r250, %r155, %r250, %r7;
$L__BB0_21:
	setp.lt.s32 	%p24, %r5, 0;
	shr.u32 	%r156, %r249, 30;
	shf.l.wrap.b32 	%r157, %r250, %r249, 2;
	shl.b32 	%r158, %r250, 2;
	shr.u32 	%r159, %r157, 31;
	add.s32 	%r160, %r159, %r156;
	neg.s32 	%r161, %r160;
	selp.b32 	%r251, %r161, %r160, %p24;
	xor.b32  	%r162, %r157, %r5;
	shr.s32 	%r163, %r157, 31;
	xor.b32  	%r164, %r163, %r157;
	xor.b32  	%r165, %r163, %r158;
	cvt.u64.u32 	%rd69, %r164;
	shl.b64 	%rd70, %rd69, 32;
	cvt.u64.u32 	%rd71, %r165;
	or.b64  	%rd72, %rd70, %rd71;
	cvt.rn.f64.s64 	%fd64, %rd72;
	mul.f64 	%fd65, %fd64, 0d3BF921FB54442D19;
	cvt.rn.f32.f64 	%f82, %fd65;
	neg.f32 	%f83, %f82;
	setp.lt.s32 	%p25, %r162, 0;
	selp.f32 	%f148, %f83, %f82, %p25;
$L__BB0_22:
	add.s32 	%r166, %r251, 1;
	mul.rn.f32 	%f84, %f148, %f148;
	and.b32  	%r167, %r251, 1;
	setp.eq.b32 	%p26, %r167, 1;
	selp.f32 	%f85, %f148, 0f3F800000, %p26;
	fma.rn.f32 	%f86, %f84, %f85, 0f00000000;
	fma.rn.f32 	%f87, %f84, 0f37CBAC00, 0fBAB607ED;
	selp.f32 	%f88, 0fB94D4153, %f87, %p26;
	selp.f32 	%f89, 0f3C0885E4, 0f3D2AAABB, %p26;
	fma.rn.f32 	%f90, %f88, %f84, %f89;
	selp.f32 	%f91, 0fBE2AAAA8, 0fBEFFFFFF, %p26;
	fma.rn.f32 	%f92, %f90, %f84, %f91;
	fma.rn.f32 	%f93, %f92, %f86, %f85;
	and.b32  	%r168, %r166, 2;
	setp.eq.s32 	%p27, %r168, 0;
	mov.f32 	%f94, 0f00000000;
	sub.f32 	%f95, %f94, %f93;
	selp.f32 	%f96, %f93, %f95, %p27;
	cvt.f64.f32 	%fd66, %f96;
	cvt.f64.f32 	%fd67, %f7;
	cvt.f64.f32 	%fd68, %f13;
	mul.f64 	%fd69, %fd67, %fd68;
	mul.f64 	%fd70, %fd69, %fd66;
	cvt.rn.f32.f64 	%f97, %fd70;
	mul.wide.s32 	%rd73, %r13, 4;
	add.s64 	%rd74, %rd11, %rd73;
	st.global.f32 	[%rd74], %f97;
	mov.u32 	%r255, %r10;
	mov.f32 	%f149, %f2;
	@%p1 bra 	$L__BB0_28;
	mov.b64 	%rd128, 0;
	mov.b32 	%r252, 0;
$L__BB0_24:
	.pragma "nounroll";
	mul.wide.u32 	%rd76, %r252, 4;
	mov.u64 	%rd77, __cudart_i2opi_f;
	add.s64 	%rd78, %rd77, %rd76;
	ld.global.nc.u32 	%r170, [%rd78];
	mad.wide.u32 	%rd79, %r170, %r3, %rd128;
	shr.u64 	%rd128, %rd79, 32;
	add.s64 	%rd80, %rd3, %rd76;
	st.local.u32 	[%rd80], %rd79;
	add.s32 	%r252, %r252, 1;
	setp.ne.s32 	%p28, %r252, 6;
	@%p28 bra 	$L__BB0_24;
	setp.eq.s32 	%p29, %r4, 0;
	st.local.u32 	[%rd3+24], %rd128;
	ld.local.u32 	%r253, [%rd9+24];
	ld.local.u32 	%r254, [%rd9+20];
	@%p29 bra 	$L__BB0_27;
	shf.l.wrap.b32 	%r253, %r254, %r253, %r4;
	ld.local.u32 	%r171, [%rd9+16];
	shf.l.wrap.b32 	%r254, %r171, %r254, %r4;
$L__BB0_27:
	setp.lt.s32 	%p30, %r2, 0;
	shr.u32 	%r172, %r253, 30;
	shf.l.wrap.b32 	%r173, %r254, %r253, 2;
	shl.b32 	%r174, %r254, 2;
	shr.u32 	%r175, %r173, 31;
	add.s32 	%r176, %r175, %r172;
	neg.s32 	%r177, %r176;
	selp.b32 	%r255, %r177, %r176, %p30;
	xor.b32  	%r178, %r173, %r2;
	shr.s32 	%r179, %r173, 31;
	xor.b32  	%r180, %r179, %r173;
	xor.b32  	%r181, %r179, %r174;
	cvt.u64.u32 	%rd81, %r180;
	shl.b64 	%rd82, %rd81, 32;
	cvt.u64.u32 	%rd83, %r181;
	or.b64  	%rd84, %rd82, %rd83;
	cvt.rn.f64.s64 	%fd71, %rd84;
	mul.f64 	%fd72, %fd71, 0d3BF921FB54442D19;
	cvt.rn.f32.f64 	%f98, %fd72;
	neg.f32 	%f99, %f98;
	setp.lt.s32 	%p31, %r178, 0;
	selp.f32 	%f149, %f99, %f98, %p31;
$L__BB0_28:
	add.s32 	%r182, %r255, 1;
	mul.rn.f32 	%f100, %f149, %f149;
	and.b32  	%r183, %r255, 1;
	setp.eq.b32 	%p33, %r183, 1;
	selp.f32 	%f101, %f149, 0f3F800000, %p33;
	fma.rn.f32 	%f102, %f100, %f101, 0f00000000;
	fma.rn.f32 	%f103, %f100, 0f37CBAC00, 0fBAB607ED;
	selp.f32 	%f104, 0fB94D4153, %f103, %p33;
	selp.f32 	%f105, 0f3C0885E4, 0f3D2AAABB, %p33;
	fma.rn.f32 	%f106, %f104, %f100, %f105;
	selp.f32 	%f107, 0fBE2AAAA8, 0fBEFFFFFF, %p33;
	fma.rn.f32 	%f108, %f106, %f100, %f107;
	fma.rn.f32 	%f109, %f108, %f102, %f101;
	and.b32  	%r184, %r182, 2;
	setp.eq.s32 	%p34, %r184, 0;
	mov.f32 	%f110, 0f00000000;
	sub.f32 	%f111, %f110, %f109;
	selp.f32 	%f112, %f109, %f111, %p34;
	cvt.f64.f32 	%fd12, %f112;
	@%p14 bra 	$L__BB0_36;
	setp.neu.f32 	%p35, %f9, 0f7F800000;
	@%p35 bra 	$L__BB0_31;
	mov.f32 	%f115, 0f00000000;
	mul.rn.f32 	%f150, %f4, %f115;
	mov.b32 	%r259, 0;
	bra.uni 	$L__BB0_36;
$L__BB0_31:
	mov.b32 	%r57, %f4;
	mov.b64 	%rd129, 0;
	mov.b32 	%r256, 0;
$L__BB0_32:
	.pragma "nounroll";
	mul.wide.u32 	%rd86, %r256, 4;
	mov.u64 	%rd87, __cudart_i2opi_f;
	add.s64 	%rd88, %rd87, %rd86;
	ld.global.nc.u32 	%r186, [%rd88];
	shl.b32 	%r187, %r57, 8;
	or.b32  	%r188, %r187, -2147483648;
	mad.wide.u32 	%rd89, %r186, %r188, %rd129;
	shr.u64 	%rd129, %rd89, 32;
	add.s64 	%rd90, %rd2, %rd86;
	st.local.u32 	[%rd90], %rd89;
	add.s32 	%r256, %r256, 1;
	setp.ne.s32 	%p36, %r256, 6;
	@%p36 bra 	$L__BB0_32;
	shr.u32 	%r189, %r57, 23;
	st.local.u32 	[%rd2+24], %rd129;
	and.b32  	%r60, %r189, 31;
	and.b32  	%r190, %r189, 224;
	add.s32 	%r191, %r190, -128;
	shr.u32 	%r192, %r191, 5;
	mul.wide.u32 	%rd91, %r192, 4;
	sub.s64 	%rd30, %rd2, %rd91;
	ld.local.u32 	%r257, [%rd30+24];
	ld.local.u32 	%r258, [%rd30+20];
	setp.eq.s32 	%p37, %r60, 0;
	@%p37 bra 	$L__BB0_35;
	shf.l.wrap.b32 	%r257, %r258, %r257, %r60;
	ld.local.u32 	%r193, [%rd30+16];
	shf.l.wrap.b32 	%r258, %r193, %r258, %r60;
$L__BB0_35:
	shr.u32 	%r194, %r257, 30;
	shf.l.wrap.b32 	%r195, %r258, %r257, 2;
	shl.b32 	%r196, %r258, 2;
	shr.u32 	%r197, %r195, 31;
	add.s32 	%r198, %r197, %r194;
	neg.s32 	%r199, %r198;
	setp.lt.s32 	%p38, %r57, 0;
	selp.b32 	%r259, %r199, %r198, %p38;
	xor.b32  	%r200, %r195, %r57;
	shr.s32 	%r201, %r195, 31;
	xor.b32  	%r202, %r201, %r195;
	xor.b32  	%r203, %r201, %r196;
	cvt.u64.u32 	%rd92, %r202;
	shl.b64 	%rd93, %rd92, 32;
	cvt.u64.u32 	%rd94, %r203;
	or.b64  	%rd95, %rd93, %rd94;
	cvt.rn.f64.s64 	%fd73, %rd95;
	mul.f64 	%fd74, %fd73, 0d3BF921FB54442D19;
	cvt.rn.f32.f64 	%f113, %fd74;
	neg.f32 	%f114, %f113;
	setp.lt.s32 	%p39, %r200, 0;
	selp.f32 	%f150, %f114, %f113, %p39;
$L__BB0_36:
	mul.rn.f32 	%f116, %f150, %f150;
	and.b32  	%r205, %r259, 1;
	setp.eq.b32 	%p40, %r205, 1;
	selp.f32 	%f117, 0f3F800000, %f150, %p40;
	fma.rn.f32 	%f118, %f116, %f117, 0f00000000;
	fma.rn.f32 	%f119, %f116, 0f37CBAC00, 0fBAB607ED;
	selp.f32 	%f120, %f119, 0fB94D4153, %p40;
	selp.f32 	%f121, 0f3D2AAABB, 0f3C0885E4, %p40;
	fma.rn.f32 	%f122, %f120, %f116, %f121;
	selp.f32 	%f123, 0fBEFFFFFF, 0fBE2AAAA8, %p40;
	fma.rn.f32 	%f124, %f122, %f116, %f123;
	fma.rn.f32 	%f125, %f124, %f118, %f117;
	and.b32  	%r206, %r259, 2;
	setp.eq.s32 	%p41, %r206, 0;
	mov.f32 	%f126, 0f00000000;
	sub.f32 	%f127, %f126, %f125;
	selp.f32 	%f128, %f125, %f127, %p41;
	cvt.f64.f32 	%fd75, %f128;
	neg.f64 	%fd76, %fd12;
	mul.f64 	%fd13, %fd76, %fd75;
	mov.u32 	%r263, %r11;
	mov.f32 	%f151, %f3;
	@%p2 bra 	$L__BB0_42;
	mov.b64 	%rd130, 0;
	mov.b32 	%r260, 0;
$L__BB0_38:
	.pragma "nounroll";
	mul.wide.u32 	%rd97, %r260, 4;
	mov.u64 	%rd98, __cudart_i2opi_f;
	add.s64 	%rd99, %rd98, %rd97;
	ld.global.nc.u32 	%r208, [%rd99];
	mad.wide.u32 	%rd100, %r208, %r6, %rd130;
	shr.u64 	%rd130, %rd100, 32;
	add.s64 	%rd101, %rd1, %rd97;
	st.local.u32 	[%rd101], %rd100;
	add.s32 	%r260, %r260, 1;
	setp.ne.s32 	%p42, %r260, 6;
	@%p42 bra 	$L__BB0_38;
	setp.eq.s32 	%p43, %r7, 0;
	st.local.u32 	[%rd1+24], %rd130;
	ld.local.u32 	%r261, [%rd10+24];
	ld.local.u32 	%r262, [%rd10+20];
	@%p43 bra 	$L__BB0_41;
	shf.l.wrap.b32 	%r261, %r262, %r261, %r7;
	ld.local.u32 	%r209, [%rd10+16];
	shf.l.wrap.b32 	%r262, %r209, %r262, %r7;
$L__BB0_41:
	setp.lt.s32 	%p44, %r5, 0;
	shr.u32 	%r210, %r261, 30;
	shf.l.wrap.b32 	%r211, %r262, %r261, 2;
	shl.b32 	%r212, %r262, 2;
	shr.u32 	%r213, %r211, 31;
	add.s32 	%r214, %r213, %r210;
	neg.s32 	%r215, %r214;
	selp.b32 	%r263, %r215, %r214, %p44;
	xor.b32  	%r216, %r211, %r5;
	shr.s32 	%r217, %r211, 31;
	xor.b32  	%r218, %r217, %r211;
	xor.b32  	%r219, %r217, %r212;
	cvt.u64.u32 	%rd102, %r218;
	shl.b64 	%rd103, %rd102, 32;
	cvt.u64.u32 	%rd104, %r219;
	or.b64  	%rd105, %rd103, %rd104;
	cvt.rn.f64.s64 	%fd77, %rd105;
	mul.f64 	%fd78, %fd77, 0d3BF921FB54442D19;
	cvt.rn.f32.f64 	%f129, %fd78;
	neg.f32 	%f130, %f129;
	setp.lt.s32 	%p45, %r216, 0;
	selp.f32 	%f151, %f130, %f129, %p45;
$L__BB0_42:
	mov.f64 	%fd79, 0d0000000000000000;
	mul.rn.f64 	%fd154, %fd6, %fd79;
	setp.eq.f64 	%p46, %fd7, 0d7FF0000000000000;
	add.s32 	%r221, %r263, 1;
	mul.rn.f32 	%f131, %f151, %f151;
	and.b32  	%r222, %r263, 1;
	setp.eq.b32 	%p47, %r222, 1;
	selp.f32 	%f132, %f151, 0f3F800000, %p47;
	fma.rn.f32 	%f133, %f131, %f132, 0f00000000;
	fma.rn.f32 	%f134, %f131, 0f37CBAC00, 0fBAB607ED;
	selp.f32 	%f135, 0fB94D4153, %f134, %p47;
	selp.f32 	%f136, 0f3C0885E4, 0f3D2AAABB, %p47;
	fma.rn.f32 	%f137, %f135, %f131, %f136;
	selp.f32 	%f138, 0fBE2AAAA8, 0fBEFFFFFF, %p47;
	fma.rn.f32 	%f139, %f137, %f131, %f138;
	fma.rn.f32 	%f140, %f139, %f133, %f132;
	and.b32  	%r223, %r221, 2;
	setp.eq.s32 	%p48, %r223, 0;
	mov.f32 	%f141, 0f00000000;
	sub.f32 	%f142, %f141, %f140;
	selp.f32 	%f143, %f140, %f142, %p48;
	cvt.f64.f32 	%fd80, %f143;
	mul.f64 	%fd81, %fd13, %fd80;
	cvt.rn.f32.f64 	%f144, %fd81;
	add.s64 	%rd107, %rd12, %rd73;
	st.global.f32 	[%rd107], %f144;
	mov.b32 	%r265, 1;
	@%p46 bra 	$L__BB0_46;
	setp.ltu.f64 	%p49, %fd7, 0d41E0000000000000;
	mov.f64 	%fd154, %fd8;
	mov.u32 	%r264, %r8;
	@%p49 bra 	$L__BB0_45;
	{ // callseq 0, 0
	.param .b64 param0;
	st.param.f64 	[param0], %fd6;
	.param .align 16 .b8 retval0[16];
	call.uni (retval0), 
	__internal_trig_reduction_slowpathd, 
	(
	param0
	);
	ld.param.f64 	%fd154, [retval0];
	ld.param.b32 	%r264, [retval0+8];
	} // callseq 0
$L__BB0_45:
	add.s32 	%r265, %r264, 1;
$L__BB0_46:
	shl.b32 	%r225, %r265, 6;
	cvt.u64.u32 	%rd108, %r225;
	and.b64  	%rd109, %rd108, 64;
	mov.u64 	%rd110, __cudart_sin_cos_coeffs;
	add.s64 	%rd111, %rd110, %rd109;
	mul.rn.f64 	%fd83, %fd154, %fd154;
	and.b32  	%r226, %r265, 1;
	setp.eq.b32 	%p50, %r226, 1;
	selp.f64 	%fd84, 0dBDA8FF8320FD8164, 0d3DE5DB65F9785EBA, %p50;
	ld.global.nc.v2.f64 	{%fd85, %fd86}, [%rd111];
	fma.rn.f64 	%fd87, %fd84, %fd83, %fd85;
	fma.rn.f64 	%fd88, %fd87, %fd83, %fd86;
	ld.global.nc.v2.f64 	{%fd89, %fd90}, [%rd111+16];
	fma.rn.f64 	%fd91, %fd88, %fd83, %fd89;
	fma.rn.f64 	%fd92, %fd91, %fd83, %fd90;
	ld.global.nc.v2.f64 	{%fd93, %fd94}, [%rd111+32];
	fma.rn.f64 	%fd95, %fd92, %fd83, %fd93;
	fma.rn.f64 	%fd96, %fd95, %fd83, %fd94;
	fma.rn.f64 	%fd97, %fd96, %fd154, %fd154;
	fma.rn.f64 	%fd98, %fd96, %fd83, 0d3FF0000000000000;
	selp.f64 	%fd99, %fd98, %fd97, %p50;
	and.b32  	%r227, %r265, 2;
	setp.eq.s32 	%p51, %r227, 0;
	mov.f64 	%fd100, 0d0000000000000000;
	sub.f64 	%fd101, %fd100, %fd99;
	selp.f64 	%fd18, %fd99, %fd101, %p51;
	cvt.f64.f32 	%fd102, %f4;
	add.f64 	%fd19, %fd102, %fd102;
	abs.f64 	%fd20, %fd19;
	setp.neu.f64 	%p52, %fd20, 0d7FF0000000000000;
	@%p52 bra 	$L__BB0_48;
	mov.f64 	%fd108, 0d0000000000000000;
	mul.rn.f64 	%fd156, %fd19, %fd108;
	mov.b32 	%r267, 1;
	bra.uni 	$L__BB0_51;
$L__BB0_48:
	mul.f64 	%fd103, %fd19, 0d3FE45F306DC9C883;
	cvt.rni.s32.f64 	%r266, %fd103;
	cvt.rn.f64.s32 	%fd104, %r266;
	fma.rn.f64 	%fd105, %fd104, 0dBFF921FB54442D18, %fd19;
	fma.rn.f64 	%fd106, %fd104, 0dBC91A62633145C00, %fd105;
	fma.rn.f64 	%fd156, %fd104, 0dB97B839A252049C0, %fd106;
	setp.ltu.f64 	%p53, %fd20, 0d41E0000000000000;
	@%p53 bra 	$L__BB0_50;
	{ // callseq 1, 0
	.param .b64 param0;
	st.param.f64 	[param0], %fd19;
	.param .align 16 .b8 retval0[16];
	call.uni (retval0), 
	__internal_trig_reduction_slowpathd, 
	(
	param0
	);
	ld.param.f64 	%fd156, [retval0];
	ld.param.b32 	%r266, [retval0+8];
	} // callseq 1
$L__BB0_50:
	add.s32 	%r267, %r266, 1;
$L__BB0_51:
	mov.f64 	%fd109, 0d0000000000000000;
	mul.rn.f64 	%fd158, %fd9, %fd109;
	setp.eq.f64 	%p54, %fd10, 0d7FF0000000000000;
	shl.b32 	%r231, %r267, 6;
	cvt.u64.u32 	%rd112, %r231;
	and.b64  	%rd113, %rd112, 64;
	mov.u64 	%rd114, __cudart_sin_cos_coeffs;
	add.s64 	%rd115, %rd114, %rd113;
	mul.rn.f64 	%fd110, %fd156, %fd156;
	and.b32  	%r232, %r267, 1;
	setp.eq.b32 	%p55, %r232, 1;
	selp.f64 	%fd111, 0dBDA8FF8320FD8164, 0d3DE5DB65F9785EBA, %p55;
	ld.global.nc.v2.f64 	{%fd112, %fd113}, [%rd115];
	fma.rn.f64 	%fd114, %fd111, %fd110, %fd112;
	fma.rn.f64 	%fd115, %fd114, %fd110, %fd113;
	ld.global.nc.v2.f64 	{%fd116, %fd117}, [%rd115+16];
	fma.rn.f64 	%fd118, %fd115, %fd110, %fd116;
	fma.rn.f64 	%fd119, %fd118, %fd110, %fd117;
	ld.global.nc.v2.f64 	{%fd120, %fd121}, [%rd115+32];
	fma.rn.f64 	%fd122, %fd119, %fd110, %fd120;
	fma.rn.f64 	%fd123, %fd122, %fd110, %fd121;
	fma.rn.f64 	%fd124, %fd123, %fd156, %fd156;
	fma.rn.f64 	%fd125, %fd123, %fd110, 0d3FF0000000000000;
	selp.f64 	%fd126, %fd125, %fd124, %p55;
	and.b32  	%r233, %r267, 2;
	setp.eq.s32 	%p56, %r233, 0;
	sub.f64 	%fd127, %fd109, %fd126;
	selp.f64 	%fd128, %fd126, %fd127, %p56;
	add.f64 	%fd27, %fd18, %fd128;
	mov.b32 	%r269, 1;
	@%p54 bra 	$L__BB0_55;
	setp.ltu.f64 	%p57, %fd10, 0d41E0000000000000;
	mov.f64 	%fd158, %fd11;
	mov.u32 	%r268, %r9;
	@%p57 bra 	$L__BB0_54;
	{ // callseq 2, 0
	.param .b64 param0;
	st.param.f64 	[param0], %fd9;
	.param .align 16 .b8 retval0[16];
	call.uni (retval0), 
	__internal_trig_reduction_slowpathd, 
	(
	param0
	);
	ld.param.f64 	%fd158, [retval0];
	ld.param.b32 	%r268, [retval0+8];
	} // callseq 2
$L__BB0_54:
	add.s32 	%r269, %r268, 1;
$L__BB0_55:
	shl.b32 	%r235, %r269, 6;
	cvt.u64.u32 	%rd116, %r235;
	and.b64  	%rd117, %rd116, 64;
	mov.u64 	%rd118, __cudart_sin_cos_coeffs;
	add.s64 	%rd119, %rd118, %rd117;
	mul.rn.f64 	%fd130, %fd158, %fd158;
	and.b32  	%r236, %r269, 1;
	setp.eq.b32 	%p58, %r236, 1;
	selp.f64 	%fd131, 0dBDA8FF8320FD8164, 0d3DE5DB65F9785EBA, %p58;
	ld.global.nc.v2.f64 	{%fd132, %fd133}, [%rd119];
	fma.rn.f64 	%fd134, %fd131, %fd130, %fd132;
	fma.rn.f64 	%fd135, %fd134, %fd130, %fd133;
	ld.global.nc.v2.f64 	{%fd136, %fd137}, [%rd119+16];
	fma.rn.f64 	%fd138, %fd135, %fd130, %fd136;
	fma.rn.f64 	%fd139, %fd138, %fd130, %fd137;
	ld.global.nc.v2.f64 	{%fd140, %fd141}, [%rd119+32];
	fma.rn.f64 	%fd142, %fd139, %fd130, %fd140;
	fma.rn.f64 	%fd143, %fd142, %fd130, %fd141;
	fma.rn.f64 	%fd144, %fd143, %fd158, %fd158;
	fma.rn.f64 	%fd145, %fd143, %fd130, 0d3FF0000000000000;
	selp.f64 	%fd146, %fd145, %fd144, %p58;
	and.b32  	%r237, %r269, 2;
	setp.eq.s32 	%p59, %r237, 0;
	mov.f64 	%fd147, 0d0000000000000000;
	sub.f64 	%fd148, %fd147, %fd146;
	selp.f64 	%fd149, %fd146, %fd148, %p59;
	add.f64 	%fd150, %fd149, 0d4000000000000000;
	mul.f64 	%fd151, %fd27, 0d3FB0000000000000;
	mul.f64 	%fd152, %fd151, %fd150;
	cvt.rn.f32.f64 	%f145, %fd152;
	mul.wide.s32 	%rd120, %r13, 4;
	add.s64 	%rd121, %rd13, %rd120;
	st.global.f32 	[%rd121], %f145;
	add.s64 	%rd122, %rd14, %rd120;
	mov.b32 	%r238, 0;
	st.global.u32 	[%rd122], %r238;
	add.s32 	%r239, %r239, 1;
	setp.ne.s32 	%p60, %r239, %r93;
	@%p60 bra 	$L__BB0_2;
$L__BB0_56:
	ret;

}
	// .globl	_Z19copyPeriodic_kernelPfS_S_S_iiiiii
.visible .entry _Z19copyPeriodic_kernelPfS_S_S_iiiiii(
	.param .u64 .ptr .align 1 _Z19copyPeriodic_kernelPfS_S_S_iiiiii_param_0,
	.param .u64 .ptr .align 1 _Z19copyPeriodic_kernelPfS_S_S_iiiiii_param_1,
	.param .u64 .ptr .align 1 _Z19copyPeriodic_kernelPfS_S_S_iiiiii_param_2,
	.param .u64 .ptr .align 1 _Z19copyPeriodic_kernelPfS_S_S_iiiiii_param_3,
	.param .u32 _Z19copyPeriodic_kernelPfS_S_S_iiiiii_param_4,
	.param .u32 _Z19copyPeriodic_kernelPfS_S_S_iiiiii_param_5,
	.param .u32 _Z19copyPeriodic_kernelPfS_S_S_iiiiii_param_6,
	.param .u32 _Z19copyPeriodic_kernelPfS_S_S_iiiiii_param_7,
	.param .u32 _Z19copyPeriodic_kernelPfS_S_S_iiiiii_param_8,
	.param .u32 _Z19copyPeriodic_kernelPfS_S_S_iiiiii_param_9
)
{
	.reg .b32 	%r<31>;
	.reg .b32 	%f<49>;
	.reg .b64 	%rd<103>;

	ld.param.u64 	%rd1, [_Z19copyPeriodic_kernelPfS_S_S_iiiiii_param_0];
	ld.param.u64 	%rd2, [_Z19copyPeriodic_kernelPfS_S_S_iiiiii_param_1];
	ld.param.u64 	%rd3, [_Z19copyPeriodic_kernelPfS_S_S_iiiiii_param_2];
	ld.param.u64 	%rd4, [_Z19copyPeriodic_kernelPfS_S_S_iiiiii_param_3];
	ld.param.u32 	%r1, [_Z19copyPeriodic_kernelPfS_S_S_iiiiii_param_4];
	ld.param.u32 	%r2, [_Z19copyPeriodic_kernelPfS_S_S_iiiiii_param_5];
	ld.param.u32 	%r3, [_Z19copyPeriodic_kernelPfS_S_S_iiiiii_param_6];
	ld.param.u32 	%r4, [_Z19copyPeriodic_kernelPfS_S_S_iiiiii_param_7];
	ld.param.u32 	%r5, [_Z19copyPeriodic_kernelPfS_S_S_iiiiii_param_8];
	ld.param.u32 	%r6, [_Z19copyPeriodic_kernelPfS_S_S_iiiiii_param_9];
	cvta.to.global.u64 	%rd5, %rd4;
	cvta.to.global.u64 	%rd6, %rd3;
	cvta.to.global.u64 	%rd7, %rd2;
	cvta.to.global.u64 	%rd8, %rd1;
	mov.u32 	%r7, %ctaid.x;
	mov.u32 	%r8, %tid.x;
	add.s32 	%r9, %r4, %r8;
	mad.lo.s32 	%r10, %r6, %r7, %r9;
	mul.lo.s32 	%r11, %r5, %r7;
	add.s32 	%r12, %r11, %r4;
	add.s32 	%r13, %r1, -1;
	mul.lo.s32 	%r14, %r5, %r13;
	add.s32 	%r15, %r10, %r14;
	mul.wide.s32 	%rd9, %r15, 4;
	add.s64 	%rd10, %rd8, %rd9;
	ld.global.f32 	%f1, [%rd10];
	sub.s32 	%r16, %r10, %r5;
	mul.wide.s32 	%rd11, %r16, 4;
	add.s64 	%rd12, %rd8, %rd11;
	st.global.f32 	[%rd12], %f1;
	sub.s32 	%r17, %r14, %r5;
	mul.wide.s32 	%rd13, %r14, 4;
	add.s64 	%rd14, %rd12, %rd13;
	ld.global.f32 	%f2, [%rd14];
	shl.b32 	%r18, %r5, 1;
	sub.s32 	%r19, %r10, %r18;
	mul.wide.s32 	%rd15, %r19, 4;
	add.s64 	%rd16, %rd8, %rd15;
	st.global.f32 	[%rd16], %f2;
	mul.wide.s32 	%rd17, %r5, 4;
	add.s64 	%rd18, %rd12, %rd17;
	ld.global.f32 	%f3, [%rd18];
	add.s32 	%r20, %r17, %r18;
	mul.wide.s32 	%rd19, %r20, 4;
	add.s64 	%rd20, %rd18, %rd19;
	st.global.f32 	[%rd20], %f3;
	add.s64 	%rd21, %rd18, %rd17;
	ld.global.f32 	%f4, [%rd21];
	add.s64 	%rd22, %rd21, %rd19;
	st.global.f32 	[%rd22], %f4;
	add.s64 	%rd23, %rd7, %rd9;
	ld.global.f32 	%f5, [%rd23];
	add.s64 	%rd24, %rd7, %rd11;
	st.global.f32 	[%rd24], %f5;
	add.s64 	%rd25, %rd24, %rd13;
	ld.global.f32 	%f6, [%rd25];
	add.s64 	%rd26, %rd7, %rd15;
	st.global.f32 	[%rd26], %f6;
	add.s64 	%rd27, %rd24, %rd17;
	ld.global.f32 	%f7, [%rd27];
	add.s64 	%rd28, %rd27, %rd19;
	st.global.f32 	[%rd28], %f7;
	add.s64 	%rd29, %rd27, %rd17;
	ld.global.f32 	%f8, [%rd29];
	add.s64 	%rd30, %rd29, %rd19;
	st.global.f32 	[%rd30], %f8;
	add.s64 	%rd31, %rd6, %rd9;
	ld.global.f32 	%f9, [%rd31];
	add.s64 	%rd32, %rd6, %rd11;
	st.global.f32 	[%rd32], %f9;
	add.s64 	%rd33, %rd32, %rd13;
	ld.global.f32 	%f10, [%rd33];
	add.s64 	%rd34, %rd6, %rd15;
	st.global.f32 	[%rd34], %f10;
	add.s64 	%rd35, %rd32, %rd17;
	ld.global.f32 	%f11, [%rd35];
	add.s64 	%rd36, %rd35, %rd19;
	st.global.f32 	[%rd36], %f11;
	add.s64 	%rd37, %rd35, %rd17;
	ld.global.f32 	%f12, [%rd37];
	add.s64 	%rd38, %rd37, %rd19;
	st.global.f32 	[%rd38], %f12;
	add.s64 	%rd39, %rd5, %rd9;
	ld.global.f32 	%f13, [%rd39];
	add.s64 	%rd40, %rd5, %rd11;
	st.global.f32 	[%rd40], %f13;
	add.s64 	%rd41, %rd40, %rd13;
	ld.global.f32 	%f14, [%rd41];
	add.s64 	%rd42, %rd5, %rd15;
	st.global.f32 	[%rd42], %f14;
	add.s64 	%rd43, %rd40, %rd17;
	ld.global.f32 	%f15, [%rd43];
	add.s64 	%rd44, %rd43, %rd19;
	st.global.f32 	[%rd44], %f15;
	add.s64 	%rd45, %rd43, %rd17;
	ld.global.f32 	%f16, [%rd45];
	add.s64 	%rd46, %rd45, %rd19;
	st.global.f32 	[%rd46], %f16;
	add.s32 	%r21, %r9, %r11;
	add.s32 	%r22, %r2, -1;
	mul.lo.s32 	%r23, %r6, %r22;
	add.s32 	%r24, %r21, %r23;
	mul.wide.s32 	%rd47, %r24, 4;
	add.s64 	%rd48, %rd8, %rd47;
	ld.global.f32 	%f17, [%rd48];
	sub.s32 	%r25, %r21, %r6;
	mul.wide.s32 	%rd49, %r25, 4;
	add.s64 	%rd50, %rd8, %rd49;
	st.global.f32 	[%rd50], %f17;
	sub.s32 	%r26, %r23, %r6;
	mul.wide.s32 	%rd51, %r23, 4;
	add.s64 	%rd52, %rd50, %rd51;
	ld.global.f32 	%f18, [%rd52];
	shl.b32 	%r27, %r6, 1;
	sub.s32 	%r28, %r21, %r27;
	mul.wide.s32 	%rd53, %r28, 4;
	add.s64 	%rd54, %rd8, %rd53;
	st.global.f32 	[%rd54], %f18;
	mul.wide.s32 	%rd55, %r6, 4;
	add.s64 	%rd56, %rd50, %rd55;
	ld.global.f32 	%f19, [%rd56];
	add.s32 	%r29, %r26, %r27;
	mul.wide.s32 	%rd57, %r29, 4;
	add.s64 	%rd58, %rd56, %rd57;
	st.global.f32 	[%rd58], %f19;
	add.s64 	%rd59, %rd56, %rd55;
	ld.global.f32 	%f20, [%rd59];
	add.s64 	%rd60, %rd59, %rd57;
	st.global.f32 	[%rd60], %f20;
	add.s64 	%rd61, %rd7, %rd47;
	ld.global.f32 	%f21, [%rd61];
	add.s64 	%rd62, %rd7, %rd49;
	st.global.f32 	[%rd62], %f21;
	add.s64 	%rd63, %rd62, %rd51;
	ld.global.f32 	%f22, [%rd63];
	add.s64 	%rd64, %rd7, %rd53;
	st.global.f32 	[%rd64], %f22;
	add.s64 	%rd65, %rd62, %rd55;
	ld.global.f32 	%f23, [%rd65];
	add.s64 	%rd66, %rd65, %rd57;
	st.global.f32 	[%rd66], %f23;
	add.s64 	%rd67, %rd65, %rd55;
	ld.global.f32 	%f24, [%rd67];
	add.s64 	%rd68, %rd67, %rd57;
	st.global.f32 	[%rd68], %f24;
	add.s64 	%rd69, %rd6, %rd47;
	ld.global.f32 	%f25, [%rd69];
	add.s64 	%rd70, %rd6, %rd49;
	st.global.f32 	[%rd70], %f25;
	add.s64 	%rd71, %rd70, %rd51;
	ld.global.f32 	%f26, [%rd71];
	add.s64 	%rd72, %rd6, %rd53;
	st.global.f32 	[%rd72], %f26;
	add.s64 	%rd73, %rd70, %rd55;
	ld.global.f32 	%f27, [%rd73];
	add.s64 	%rd74, %rd73, %rd57;
	st.global.f32 	[%rd74], %f27;
	add.s64 	%rd75, %rd73, %rd55;
	ld.global.f32 	%f28, [%rd75];
	add.s64 	%rd76, %rd75, %rd57;
	st.global.f32 	[%rd76], %f28;
	add.s64 	%rd77, %rd5, %rd47;
	ld.global.f32 	%f29, [%rd77];
	add.s64 	%rd78, %rd5, %rd49;
	st.global.f32 	[%rd78], %f29;
	add.s64 	%rd79, %rd78, %rd51;
	ld.global.f32 	%f30, [%rd79];
	add.s64 	%rd80, %rd5, %rd53;
	st.global.f32 	[%rd80], %f30;
	add.s64 	%rd81, %rd78, %rd55;
	ld.global.f32 	%f31, [%rd81];
	add.s64 	%rd82, %rd81, %rd57;
	st.global.f32 	[%rd82], %f31;
	add.s64 	%rd83, %rd81, %rd55;
	ld.global.f32 	%f32, [%rd83];
	add.s64 	%rd84, %rd83, %rd57;
	st.global.f32 	[%rd84], %f32;
	mad.lo.s32 	%r30, %r6, %r8, %r12;
	cvt.s64.s32 	%rd85, %r30;
	cvt.s64.s32 	%rd86, %r3;
	add.s64 	%rd87, %rd86, %rd85;
	shl.b64 	%rd88, %rd87, 2;
	add.s64 	%rd89, %rd8, %rd88;
	ld.global.f32 	%f33, [%rd89+-4];
	mul.wide.s32 	%rd90, %r30, 4;
	add.s64 	%rd91, %rd8, %rd90;
	st.global.f32 	[%rd91+-4], %f33;
	ld.global.f32 	%f34, [%rd89+-8];
	st.global.f32 	[%rd91+-8], %f34;
	ld.global.f32 	%f35, [%rd91];
	mul.wide.s32 	%rd92, %r3, 4;
	add.s64 	%rd93, %rd91, %rd92;
	st.global.f32 	[%rd93], %f35;
	ld.global.f32 	%f36, [%rd91+4];
	st.global.f32 	[%rd93+4], %f36;
	add.s64 	%rd94, %rd7, %rd88;
	ld.global.f32 	%f37, [%rd94+-4];
	add.s64 	%rd95, %rd7, %rd90;
	st.global.f32 	[%rd95+-4], %f37;
	ld.global.f32 	%f38, [%rd94+-8];
	st.global.f32 	[%rd95+-8], %f38;
	ld.global.f32 	%f39, [%rd95];
	add.s64 	%rd96, %rd95, %rd92;
	st.global.f32 	[%rd96], %f39;
	ld.global.f32 	%f40, [%rd95+4];
	st.global.f32 	[%rd96+4], %f40;
	add.s64 	%rd97, %rd6, %rd88;
	ld.global.f32 	%f41, [%rd97+-4];
	add.s64 	%rd98, %rd6, %rd90;
	st.global.f32 	[%rd98+-4], %f41;
	ld.global.f32 	%f42, [%rd97+-8];
	st.global.f32 	[%rd98+-8], %f42;
	ld.global.f32 	%f43, [%rd98];
	add.s64 	%rd99, %rd98, %rd92;
	st.global.f32 	[%rd99], %f43;
	ld.global.f32 	%f44, [%rd98+4];
	st.global.f32 	[%rd99+4], %f44;
	add.s64 	%rd100, %rd5, %rd88;
	ld.global.f32 	%f45, [%rd100+-4];
	add.s64 	%rd101, %rd5, %rd90;
	st.global.f32 	[%rd101+-4], %f45;
	ld.global.f32 	%f46, [%rd100+-8];
	st.global.f32 	[%rd101+-8], %f46;
	ld.global.f32 	%f47, [%rd101];
	add.s64 	%rd102, %rd101, %rd92;
	st.global.f32 	[%rd102], %f47;
	ld.global.f32 	%f48, [%rd101+4];
	st.global.f32 	[%rd102+4], %f48;
	ret;

}
	// .globl	_Z19zeroResidual_kernelPfS_S_S_iiiiii
.visible .entry _Z19zeroResidual_kernelPfS_S_S_iiiiii(
	.param .u64 .ptr .align 1 _Z19zeroResidual_kernelPfS_S_S_iiiiii_param_0,
	.param .u64 .ptr .align 1 _Z19zeroResidual_kernelPfS_S_S_iiiiii_param_1,
	.param .u64 .ptr .align 1 _Z19zeroResidual_kernelPfS_S_S_iiiiii_param_2,
	.param .u64 .ptr .align 1 _Z19zeroResidual_kernelPfS_S_S_iiiiii_param_3,
	.param .u32 _Z19zeroResidual_kernelPfS_S_S_iiiiii_param_4,
	.param .u32 _Z19zeroResidual_kernelPfS_S_S_iiiiii_param_5,
	.param .u32 _Z19zeroResidual_kernelPfS_S_S_iiiiii_param_6,
	.param .u32 _Z19zeroResidual_kernelPfS_S_S_iiiiii_param_7,
	.param .u32 _Z19zeroResidual_kernelPfS_S_S_iiiiii_param_8,
	.param .u32 _Z19zeroResidual_kernelPfS_S_S_iiiiii_param_9
)
{
	.reg .pred 	%p<32>;
	.reg .b32 	%r<178>;
	.reg .b64 	%rd<174>;

	ld.param.u64 	%rd5, [_Z19zeroResidual_kernelPfS_S_S_iiiiii_param_0];
	ld.param.u64 	%rd6, [_Z19zeroResidual_kernelPfS_S_S_iiiiii_param_1];
	ld.param.u64 	%rd7, [_Z19zeroResidual_kernelPfS_S_S_iiiiii_param_2];
	ld.param.u64 	%rd8, [_Z19zeroResidual_kernelPfS_S_S_iiiiii_param_3];
	ld.param.u32 	%r73, [_Z19zeroResidual_kernelPfS_S_S_iiiiii_param_5];
	ld.param.u32 	%r75, [_Z19zeroResidual_kernelPfS_S_S_iiiiii_param_7];
	ld.param.u32 	%r76, [_Z19zeroResidual_kernelPfS_S_S_iiiiii_param_8];
	ld.param.u32 	%r77, [_Z19zeroResidual_kernelPfS_S_S_iiiiii_param_9];
	cvta.to.global.u64 	%rd1, %rd8;
	cvta.to.global.u64 	%rd2, %rd7;
	cvta.to.global.u64 	%rd3, %rd6;
	cvta.to.global.u64 	%rd4, %rd5;
	setp.lt.s32 	%p1, %r73, -1;
	@%p1 bra 	$L__BB2_46;
	add.s32 	%r1, %r73, 1;
	add.s32 	%r2, %r73, 2;
	and.b32  	%r79, %r73, 3;
	xor.b32  	%r80, %r79, 2;
	add.s32 	%r3, %r80, -1;
	not.b32 	%r81, %r76;
	add.s32 	%r4, %r75, %r81;
	setp.lt.u32 	%p2, %r1, 3;
	mov.b32 	%r157, -1;
	@%p2 bra 	$L__BB2_5;
	and.b32  	%r83, %r2, -4;
	neg.s32 	%r155, %r83;
	sub.s32 	%r84, %r75, %r77;
	sub.s32 	%r153, %r84, %r76;
	mov.b32 	%r154, 0;
	mul.wide.s32 	%rd14, %r77, 4;
$L__BB2_3:
	.pragma "nounroll";
	add.s32 	%r85, %r153, -1;
	mul.wide.s32 	%rd9, %r85, 4;
	add.s64 	%rd10, %rd4, %rd9;
	mov.b32 	%r86, 0;
	st.global.u32 	[%rd10], %r86;
	add.s64 	%rd11, %rd3, %rd9;
	st.global.u32 	[%rd11], %r86;
	add.s64 	%rd12, %rd2, %rd9;
	st.global.u32 	[%rd12], %r86;
	add.s64 	%rd13, %rd1, %rd9;
	st.global.u32 	[%rd13], %r86;
	add.s64 	%rd15, %rd10, %rd14;
	st.global.u32 	[%rd15], %r86;
	add.s64 	%rd16, %rd11, %rd14;
	st.global.u32 	[%rd16], %r86;
	add.s64 	%rd17, %rd12, %rd14;
	st.global.u32 	[%rd17], %r86;
	add.s64 	%rd18, %rd13, %rd14;
	st.global.u32 	[%rd18], %r86;
	add.s64 	%rd19, %rd15, %rd14;
	st.global.u32 	[%rd19], %r86;
	add.s64 	%rd20, %rd16, %rd14;
	st.global.u32 	[%rd20], %r86;
	add.s64 	%rd21, %rd17, %rd14;
	st.global.u32 	[%rd21], %r86;
	add.s64 	%rd22, %rd18, %rd14;
	st.global.u32 	[%rd22], %r86;
	add.s64 	%rd23, %rd19, %rd14;
	st.global.u32 	[%rd23], %r86;
	add.s64 	%rd24, %rd20, %rd14;
	st.global.u32 	[%rd24], %r86;
	add.s64 	%rd25, %rd21, %rd14;
	st.global.u32 	[%rd25], %r86;
	add.s64 	%rd26, %rd22, %rd14;
	st.global.u32 	[%rd26], %r86;
	add.s32 	%r155, %r155, 4;
	add.s32 	%r154, %r154, 4;
	shl.b32 	%r87, %r77, 2;
	add.s32 	%r153, %r153, %r87;
	setp.ne.s32 	%p3, %r155, 0;
	@%p3 bra 	$L__BB2_3;
	add.s32 	%r157, %r154, -1;
$L__BB2_5:
	and.b32  	%r88, %r2, 3;
	setp.eq.s32 	%p4, %r88, 0;
	@%p4 bra 	$L__BB2_10;
	setp.eq.s32 	%p5, %r3, 0;
	@%p5 bra 	$L__BB2_8;
	mad.lo.s32 	%r89, %r157, %r77, %r4;
	mul.wide.s32 	%rd27, %r89, 4;
	add.s64 	%rd28, %rd4, %rd27;
	mov.b32 	%r90, 0;
	st.global.u32 	[%rd28], %r90;
	add.s64 	%rd29, %rd3, %rd27;
	st.global.u32 	[%rd29], %r90;
	add.s64 	%rd30, %rd2, %rd27;
	st.global.u32 	[%rd30], %r90;
	add.s64 	%rd31, %rd1, %rd27;
	st.global.u32 	[%rd31], %r90;
	mul.wide.s32 	%rd32, %r77, 4;
	add.s64 	%rd33, %rd28, %rd32;
	st.global.u32 	[%rd33], %r90;
	add.s64 	%rd34, %rd29, %rd32;
	st.global.u32 	[%rd34], %r90;
	add.s64 	%rd35, %rd30, %rd32;
	st.global.u32 	[%rd35], %r90;
	add.s64 	%rd36, %rd31, %rd32;
	st.global.u32 	[%rd36], %r90;
	add.s32 	%r157, %r157, 2;
$L__BB2_8:
	and.b32  	%r91, %r73, 1;
	setp.eq.b32 	%p6, %r91, 1;
	not.pred 	%p7, %p6;
	@%p7 bra 	$L__BB2_10;
	mad.lo.s32 	%r92, %r157, %r77, %r4;
	mul.wide.s32 	%rd37, %r92, 4;
	add.s64 	%rd38, %rd4, %rd37;
	mov.b32 	%r93, 0;
	st.global.u32 	[%rd38], %r93;
	add.s64 	%rd39, %rd3, %rd37;
	st.global.u32 	[%rd39], %r93;
	add.s64 	%rd40, %rd2, %rd37;
	st.global.u32 	[%rd40], %r93;
	add.s64 	%rd41, %rd1, %rd37;
	st.global.u32 	[%rd41], %r93;
$L__BB2_10:
	ld.param.u32 	%r149, [_Z19zeroResidual_kernelPfS_S_S_iiiiii_param_6];
	setp.lt.u32 	%p8, %r1, 3;
	sub.s32 	%r95, %r75, %r76;
	add.s32 	%r17, %r95, %r149;
	mov.b32 	%r162, -1;
	@%p8 bra 	$L__BB2_14;
	ld.param.u32 	%r150, [_Z19zeroResidual_kernelPfS_S_S_iiiiii_param_6];
	and.b32  	%r97, %r2, -4;
	neg.s32 	%r160, %r97;
	add.s32 	%r98, %r75, %r150;
	sub.s32 	%r99, %r98, %r77;
	sub.s32 	%r158, %r99, %r76;
	mov.b32 	%r159, 0;
	mul.wide.s32 	%rd47, %r77, 4;
$L__BB2_12:
	.pragma "nounroll";
	mul.wide.s32 	%rd42, %r158, 4;
	add.s64 	%rd43, %rd4, %rd42;
	mov.b32 	%r100, 0;
	st.global.u32 	[%rd43], %r100;
	add.s64 	%rd44, %rd3, %rd42;
	st.global.u32 	[%rd44], %r100;
	add.s64 	%rd45, %rd2, %rd42;
	st.global.u32 	[%rd45], %r100;
	add.s64 	%rd46, %rd1, %rd42;
	st.global.u32 	[%rd46], %r100;
	add.s64 	%rd48, %rd43, %rd47;
	st.global.u32 	[%rd48], %r100;
	add.s64 	%rd49, %rd44, %rd47;
	st.global.u32 	[%rd49], %r100;
	add.s64 	%rd50, %rd45, %rd47;
	st.global.u32 	[%rd50], %r100;
	add.s64 	%rd51, %rd46, %rd47;
	st.global.u32 	[%rd51], %r100;
	add.s64 	%rd52, %rd48, %rd47;
	st.global.u32 	[%rd52], %r100;
	add.s64 	%rd53, %rd49, %rd47;
	st.global.u32 	[%rd53], %r100;
	add.s64 	%rd54, %rd50, %rd47;
	st.global.u32 	[%rd54], %r100;
	add.s64 	%rd55, %rd51, %rd47;
	st.global.u32 	[%rd55], %r100;
	add.s64 	%rd56, %rd52, %rd47;
	st.global.u32 	[%rd56], %r100;
	add.s64 	%rd57, %rd53, %rd47;
	st.global.u32 	[%rd57], %r100;
	add.s64 	%rd58, %rd54, %rd47;
	st.global.u32 	[%rd58], %r100;
	add.s64 	%rd59, %rd55, %rd47;
	st.global.u32 	[%rd59], %r100;
	add.s32 	%r160, %r160, 4;
	add.s32 	%r159, %r159, 4;
	shl.b32 	%r101, %r77, 2;
	add.s32 	%r158, %r158, %r101;
	setp.ne.s32 	%p9, %r160, 0;
	@%p9 bra 	$L__BB2_12;
	add.s32 	%r162, %r159, -1;
$L__BB2_14:
	and.b32  	%r102, %r2, 3;
	setp.eq.s32 	%p10, %r102, 0;
	@%p10 bra 	$L__BB2_19;
	setp.eq.s32 	%p11, %r3, 0;
	@%p11 bra 	$L__BB2_17;
	mad.lo.s32 	%r103, %r162, %r77, %r17;
	mul.wide.s32 	%rd60, %r103, 4;
	add.s64 	%rd61, %rd4, %rd60;
	mov.b32 	%r104, 0;
	st.global.u32 	[%rd61], %r104;
	add.s64 	%rd62, %rd3, %rd60;
	st.global.u32 	[%rd62], %r104;
	add.s64 	%rd63, %rd2, %rd60;
	st.global.u32 	[%rd63], %r104;
	add.s64 	%rd64, %rd1, %rd60;
	st.global.u32 	[%rd64], %r104;
	mul.wide.s32 	%rd65, %r77, 4;
	add.s64 	%rd66, %rd61, %rd65;
	st.global.u32 	[%rd66], %r104;
	add.s64 	%rd67, %rd62, %rd65;
	st.global.u32 	[%rd67], %r104;
	add.s64 	%rd68, %rd63, %rd65;
	st.global.u32 	[%rd68], %r104;
	add.s64 	%rd69, %rd64, %rd65;
	st.global.u32 	[%rd69], %r104;
	add.s32 	%r162, %r162, 2;
$L__BB2_17:
	and.b32  	%r105, %r73, 1;
	setp.eq.b32 	%p12, %r105, 1;
	not.pred 	%p13, %p12;
	@%p13 bra 	$L__BB2_19;
	mad.lo.s32 	%r106, %r162, %r77, %r17;
	mul.wide.s32 	%rd70, %r106, 4;
	add.s64 	%rd71, %rd4, %rd70;
	mov.b32 	%r107, 0;
	st.global.u32 	[%rd71], %r107;
	add.s64 	%rd72, %rd3, %rd70;
	st.global.u32 	[%rd72], %r107;
	add.s64 	%rd73, %rd2, %rd70;
	st.global.u32 	[%rd73], %r107;
	add.s64 	%rd74, %rd1, %rd70;
	st.global.u32 	[%rd74], %r107;
$L__BB2_19:
	ld.param.u32 	%r148, [_Z19zeroResidual_kernelPfS_S_S_iiiiii_param_4];
	setp.lt.u32 	%p14, %r1, 3;
	mul.lo.s32 	%r30, %r148, %r76;
	add.s32 	%r31, %r75, %r30;
	mov.b32 	%r167, -1;
	@%p14 bra 	$L__BB2_23;
	and.b32  	%r110, %r2, -4;
	neg.s32 	%r165, %r110;
	sub.s32 	%r163, %r31, %r77;
	mov.b32 	%r164, 0;
	mul.wide.s32 	%rd80, %r77, 4;
$L__BB2_21:
	.pragma "nounroll";
	add.s32 	%r111, %r163, -1;
	mul.wide.s32 	%rd75, %r111, 4;
	add.s64 	%rd76, %rd4, %rd75;
	mov.b32 	%r112, 0;
	st.global.u32 	[%rd76], %r112;
	add.s64 	%rd77, %rd3, %rd75;
	st.global.u32 	[%rd77], %r112;
	add.s64 	%rd78, %rd2, %rd75;
	st.global.u32 	[%rd78], %r112;
	add.s64 	%rd79, %rd1, %rd75;
	st.global.u32 	[%rd79], %r112;
	add.s64 	%rd81, %rd76, %rd80;
	st.global.u32 	[%rd81], %r112;
	add.s64 	%rd82, %rd77, %rd80;
	st.global.u32 	[%rd82], %r112;
	add.s64 	%rd83, %rd78, %rd80;
	st.global.u32 	[%rd83], %r112;
	add.s64 	%rd84, %rd79, %rd80;
	st.global.u32 	[%rd84], %r112;
	add.s64 	%rd85, %rd81, %rd80;
	st.global.u32 	[%rd85], %r112;
	add.s64 	%rd86, %rd82, %rd80;
	st.global.u32 	[%rd86], %r112;
	add.s64 	%rd87, %rd83, %rd80;
	st.global.u32 	[%rd87], %r112;
	add.s64 	%rd88, %rd84, %rd80;
	st.global.u32 	[%rd88], %r112;
	add.s64 	%rd89, %rd85, %rd80;
	st.global.u32 	[%rd89], %r112;
	add.s64 	%rd90, %rd86, %rd80;
	st.global.u32 	[%rd90], %r112;
	add.s64 	%rd91, %rd87, %rd80;
	st.global.u32 	[%rd91], %r112;
	add.s64 	%rd92, %rd88, %rd80;
	st.global.u32 	[%rd92], %r112;
	add.s32 	%r165, %r165, 4;
	add.s32 	%r164, %r164, 4;
	shl.b32 	%r113, %r77, 2;
	add.s32 	%r163, %r163, %r113;
	setp.ne.s32 	%p15, %r165, 0;
	@%p15 bra 	$L__BB2_21;
	add.s32 	%r167, %r164, -1;
$L__BB2_23:
	and.b32  	%r114, %r2, 3;
	setp.eq.s32 	%p16, %r114, 0;
	@%p16 bra 	$L__BB2_28;
	setp.eq.s32 	%p17, %r3, 0;
	@%p17 bra 	$L__BB2_26;
	mad.lo.s32 	%r115, %r167, %r77, %r31;
	add.s32 	%r116, %r115, -1;
	mul.wide.s32 	%rd93, %r116, 4;
	add.s64 	%rd94, %rd4, %rd93;
	mov.b32 	%r117, 0;
	st.global.u32 	[%rd94], %r117;
	add.s64 	%rd95, %rd3, %rd93;
	st.global.u32 	[%rd95], %r117;
	add.s64 	%rd96, %rd2, %rd93;
	st.global.u32 	[%rd96], %r117;
	add.s64 	%rd97, %rd1, %rd93;
	st.global.u32 	[%rd97], %r117;
	mul.wide.s32 	%rd98, %r77, 4;
	add.s64 	%rd99, %rd94, %rd98;
	st.global.u32 	[%rd99], %r117;
	add.s64 	%rd100, %rd95, %rd98;
	st.global.u32 	[%rd100], %r117;
	add.s64 	%rd101, %rd96, %rd98;
	st.global.u32 	[%rd101], %r117;
	add.s64 	%rd102, %rd97, %rd98;
	st.global.u32 	[%rd102], %r117;
	add.s32 	%r167, %r167, 2;
$L__BB2_26:
	and.b32  	%r118, %r73, 1;
	setp.eq.b32 	%p18, %r118, 1;
	not.pred 	%p19, %p18;
	@%p19 bra 	$L__BB2_28;
	mad.lo.s32 	%r119, %r167, %r77, %r31;
	add.s32 	%r120, %r119, -1;
	mul.wide.s32 	%rd103, %r120, 4;
	add.s64 	%rd104, %rd4, %rd103;
	mov.b32 	%r121, 0;
	st.global.u32 	[%rd104], %r121;
	add.s64 	%rd105, %rd3, %rd103;
	st.global.u32 	[%rd105], %r121;
	add.s64 	%rd106, %rd2, %rd103;
	st.global.u32 	[%rd106], %r121;
	add.s64 	%rd107, %rd1, %rd103;
	st.global.u32 	[%rd107], %r121;
$L__BB2_28:
	ld.param.u32 	%r151, [_Z19zeroResidual_kernelPfS_S_S_iiiiii_param_6];
	setp.lt.u32 	%p20, %r1, 3;
	add.s32 	%r44, %r31, %r151;
	mov.b32 	%r172, -1;
	@%p20 bra 	$L__BB2_32;
	ld.param.u32 	%r152, [_Z19zeroResidual_kernelPfS_S_S_iiiiii_param_6];
	and.b32  	%r124, %r2, -4;
	neg.s32 	%r170, %r124;
	add.s32 	%r125, %r75, %r152;
	add.s32 	%r126, %r125, %r30;
	sub.s32 	%r168, %r126, %r77;
	mov.b32 	%r169, 0;
	mul.wide.s32 	%rd113, %r77, 4;
$L__BB2_30:
	.pragma "nounroll";
	mul.wide.s32 	%rd108, %r168, 4;
	add.s64 	%rd109, %rd4, %rd108;
	mov.b32 	%r127, 0;
	st.global.u32 	[%rd109], %r127;
	add.s64 	%rd110, %rd3, %rd108;
	st.global.u32 	[%rd110], %r127;
	add.s64 	%rd111, %rd2, %rd108;
	st.global.u32 	[%rd111], %r127;
	add.s64 	%rd112, %rd1, %rd108;
	st.global.u32 	[%rd112], %r127;
	add.s64 	%rd114, %rd109, %rd113;
	st.global.u32 	[%rd114], %r127;
	add.s64 	%rd115, %rd110, %rd113;
	st.global.u32 	[%rd115], %r127;
	add.s64 	%rd116, %rd111, %rd113;
	st.global.u32 	[%rd116], %r127;
	add.s64 	%rd117, %rd112, %rd113;
	st.global.u32 	[%rd117], %r127;
	add.s64 	%rd118, %rd114, %rd113;
	st.global.u32 	[%rd118], %r127;
	add.s64 	%rd119, %rd115, %rd113;
	st.global.u32 	[%rd119], %r127;
	add.s64 	%rd120, %rd116, %rd113;
	st.global.u32 	[%rd120], %r127;
	add.s64 	%rd121, %rd117, %rd113;
	st.global.u32 	[%rd121], %r127;
	add.s64 	%rd122, %rd118, %rd113;
	st.global.u32 	[%rd122], %r127;
	add.s64 	%rd123, %rd119, %rd113;
	st.global.u32 	[%rd123], %r127;
	add.s64 	%rd124, %rd120, %rd113;
	st.global.u32 	[%rd124], %r127;
	add.s64 	%rd125, %rd121, %rd113;
	st.global.u32 	[%rd125], %r127;
	add.s32 	%r170, %r170, 4;
	add.s32 	%r169, %r169, 4;
	shl.b32 	%r128, %r77, 2;
	add.s32 	%r168, %r168, %r128;
	setp.ne.s32 	%p21, %r170, 0;
	@%p21 bra 	$L__BB2_30;
	add.s32 	%r172, %r169, -1;
$L__BB2_32:
	and.b32  	%r129, %r2, 3;
	setp.eq.s32 	%p22, %r129, 0;
	@%p22 bra 	$L__BB2_37;
	setp.eq.s32 	%p23, %r3, 0;
	@%p23 bra 	$L__BB2_35;
	mad.lo.s32 	%r130, %r172, %r77, %r44;
	mul.wide.s32 	%rd126, %r130, 4;
	add.s64 	%rd127, %rd4, %rd126;
	mov.b32 	%r131, 0;
	st.global.u32 	[%rd127], %r131;
	add.s64 	%rd128, %rd3, %rd126;
	st.global.u32 	[%rd128], %r131;
	add.s64 	%rd129, %rd2, %rd126;
	st.global.u32 	[%rd129], %r131;
	add.s64 	%rd130, %rd1, %rd126;
	st.global.u32 	[%rd130], %r131;
	mul.wide.s32 	%rd131, %r77, 4;
	add.s64 	%rd132, %rd127, %rd131;
	st.global.u32 	[%rd132], %r131;
	add.s64 	%rd133, %rd128, %rd131;
	st.global.u32 	[%rd133], %r131;
	add.s64 	%rd134, %rd129, %rd131;
	st.global.u32 	[%rd134], %r131;
	add.s64 	%rd135, %rd130, %rd131;
	st.global.u32 	[%rd135], %r131;
	add.s32 	%r172, %r172, 2;
$L__BB2_35:
	and.b32  	%r132, %r73, 1;
	setp.eq.b32 	%p24, %r132, 1;
	not.pred 	%p25, %p24;
	@%p25 bra 	$L__BB2_37;
	mad.lo.s32 	%r133, %r172, %r77, %r44;
	mul.wide.s32 	%rd136, %r133, 4;
	add.s64 	%rd137, %rd4, %rd136;
	mov.b32 	%r134, 0;
	st.global.u32 	[%rd137], %r134;
	add.s64 	%rd138, %rd3, %rd136;
	st.global.u32 	[%rd138], %r134;
	add.s64 	%rd139, %rd2, %rd136;
	st.global.u32 	[%rd139], %r134;
	add.s64 	%rd140, %rd1, %rd136;
	st.global.u32 	[%rd140], %r134;
$L__BB2_37:
	setp.lt.u32 	%p26, %r1, 3;
	mov.u32 	%r136, %tid.x;
	mov.u32 	%r137, %ctaid.x;
	add.s32 	%r138, %r75, %r136;
	mad.lo.s32 	%r57, %r76, %r137, %r138;
	mov.b32 	%r177, -1;
	@%p26 bra 	$L__BB2_41;
	and.b32  	%r140, %r2, -4;
	neg.s32 	%r175, %r140;
	sub.s32 	%r173, %r57, %r77;
	shl.b32 	%r60, %r77, 2;
	mov.b32 	%r174, 0;
	mul.wide.s32 	%rd146, %r77, 4;
$L__BB2_39:
	.pragma "nounroll";
	mul.wide.s32 	%rd141, %r173, 4;
	add.s64 	%rd142, %rd4, %rd141;
	mov.b32 	%r141, 0;
	st.global.u32 	[%rd142], %r141;
	add.s64 	%rd143, %rd3, %rd141;
	st.global.u32 	[%rd143], %r141;
	add.s64 	%rd144, %rd2, %rd141;
	st.global.u32 	[%rd144], %r141;
	add.s64 	%rd145, %rd1, %rd141;
	st.global.u32 	[%rd145], %r141;
	add.s64 	%rd147, %rd142, %rd146;
	st.global.u32 	[%rd147], %r141;
	add.s64 	%rd148, %rd143, %rd146;
	st.global.u32 	[%rd148], %r141;
	add.s64 	%rd149, %rd144, %rd146;
	st.global.u32 	[%rd149], %r141;
	add.s64 	%rd150, %rd145, %rd146;
	st.global.u32 	[%rd150], %r141;
	add.s64 	%rd151, %rd147, %rd146;
	st.global.u32 	[%rd151], %r141;
	add.s64 	%rd152, %rd148, %rd146;
	st.global.u32 	[%rd152], %r141;
	add.s64 	%rd153, %rd149, %rd146;
	st.global.u32 	[%rd153], %r141;
	add.s64 	%rd154, %rd150, %rd146;
	st.global.u32 	[%rd154], %r141;
	add.s64 	%rd155, %rd151, %rd146;
	st.global.u32 	[%rd155], %r141;
	add.s64 	%rd156, %rd152, %rd146;
	st.global.u32 	[%rd156], %r141;
	add.s64 	%rd157, %rd153, %rd146;
	st.global.u32 	[%rd157], %r141;
	add.s64 	%rd158, %rd154, %rd146;
	st.global.u32 	[%rd158], %r141;
	add.s32 	%r175, %r175, 4;
	add.s32 	%r174, %r174, 4;
	add.s32 	%r173, %r173, %r60;
	setp.ne.s32 	%p27, %r175, 0;
	@%p27 bra 	$L__BB2_39;
	add.s32 	%r177, %r174, -1;
$L__BB2_41:
	add.s32 	%r142, %r73, 2;
	and.b32  	%r69, %r142, 3;
	setp.eq.s32 	%p28, %r69, 0;
	@%p28 bra 	$L__BB2_46;
	setp.eq.s32 	%p29, %r69, 1;
	@%p29 bra 	$L__BB2_44;
	mad.lo.s32 	%r143, %r177, %r77, %r57;
	mul.wide.s32 	%rd159, %r143, 4;
	add.s64 	%rd160, %rd4, %rd159;
	mov.b32 	%r144, 0;
	st.global.u32 	[%rd160], %r144;
	add.s64 	%rd161, %rd3, %rd159;
	st.global.u32 	[%rd161], %r144;
	add.s64 	%rd162, %rd2, %rd159;
	st.global.u32 	[%rd162], %r144;
	add.s64 	%rd163, %rd1, %rd159;
	st.global.u32 	[%rd163], %r144;
	mul.wide.s32 	%rd164, %r77, 4;
	add.s64 	%rd165, %rd160, %rd164;
	st.global.u32 	[%rd165], %r144;
	add.s64 	%rd166, %rd161, %rd164;
	st.global.u32 	[%rd166], %r144;
	add.s64 	%rd167, %rd162, %rd164;
	st.global.u32 	[%rd167], %r144;
	add.s64 	%rd168, %rd163, %rd164;
	st.global.u32 	[%rd168], %r144;
	add.s32 	%r177, %r177, 2;
$L__BB2_44:
	and.b32  	%r145, %r73, 1;
	setp.eq.b32 	%p30, %r145, 1;
	not.pred 	%p31, %p30;
	@%p31 bra 	$L__BB2_46;
	mad.lo.s32 	%r146, %r177, %r77, %r57;
	mul.wide.s32 	%rd169, %r146, 4;
	add.s64 	%rd170, %rd4, %rd169;
	mov.b32 	%r147, 0;
	st.global.u32 	[%rd170], %r147;
	add.s64 	%rd171, %rd3, %rd169;
	st.global.u32 	[%rd171], %r147;
	add.s64 	%rd172, %rd2, %rd169;
	st.global.u32 	[%rd172], %r147;
	add.s64 	%rd173, %rd1, %rd169;
	st.global.u32 	[%rd173], %r147;
$L__BB2_46:
	ret;

}
	// .globl	_Z24computeResidual_x_kernelPfS_S_S_PKfS1_S1_S1_fffffiiiiii
.visible .entry _Z24computeResidual_x_kernelPfS_S_S_PKfS1_S1_S1_fffffiiiiii(
	.param .u64 .ptr .align 1 _Z24computeResidual_x_kernelPfS_S_S_PKfS1_S1_S1_fffffiiiiii_param_0,
	.param .u64 .ptr .align 1 _Z24computeResidual_x_kernelPfS_S_S_PKfS1_S1_S1_fffffiiiiii_param_1,
	.param .u64 .ptr .align 1 _Z24computeResidual_x_kernelPfS_S_S_PKfS1_S1_S1_fffffiiiiii_param_2,
	.param .u64 .ptr .align 1 _Z24computeResidual_x_kernelPfS_S_S_PKfS1_S1_S1_fffffiiiiii_param_3,
	.param .u64 .ptr .align 1 _Z24computeResidual_x_kernelPfS_S_S_PKfS1_S1_S1_fffffiiiiii_param_4,
	.param .u64 .ptr .align 1 _Z24computeResidual_x_kernelPfS_S_S_PKfS1_S1_S1_fffffiiiiii_param_5,
	.param .u64 .ptr .align 1 _Z24computeResidual_x_kernelPfS_S_S_PKfS1_S1_S1_fffffiiiiii_param_6,
	.param .u64 .ptr .align 1 _Z24computeResidual_x_kernelPfS_S_S_PKfS1_S1_S1_fffffiiiiii_param_7,
	.param .f32 _Z24computeResidual_x_kernelPfS_S_S_PKfS1_S1_S1_fffffiiiiii_param_8,
	.param .f32 _Z24computeResidual_x_kernelPfS_S_S_PKfS1_S1_S1_fffffiiiiii_param_9,
	.param .f32 _Z24computeResidual_x_kernelPfS_S_S_PKfS1_S1_S1_fffffiiiiii_param_10,
	.param .f32 _Z24computeResidual_x_kernelPfS_S_S_PKfS1_S1_S1_fffffiiiiii_param_11,
	.param .f32 _Z24computeResidual_x_kernelPfS_S_S_PKfS1_S1_S1_fffffiiiiii_param_12,
	.param .u32 _Z24computeResidual_x_kernelPfS_S_S_PKfS1_S1_S1_fffffiiiiii_param_13,
	.param .u32 _Z24computeResidual_x_kernelPfS_S_S_PKfS1_S1_S1_fffffiiiiii_param_14,
	.param .u32 _Z24computeResidual_x_kernelPfS_S_S_PKfS1_S1_S1_fffffiiiiii_param_15,
	.param .u32 _Z24computeResidual_x_kernelPfS_S_S_PKfS1_S1_S1_fffffiiiiii_param_16,
	.param .u32 _Z24computeResidual_x_kernelPfS_S_S_PKfS1_S1_S1_fffffiiiiii_param_17,
	.param .u32 _Z24computeResidual_x_kernelPfS_S_S_PKfS1_S1_S1_fffffiiiiii_param_18
)
{
	.reg .pred 	%p<3>;
	.reg .b32 	%r<22>;
	.reg .b32 	%f<74>;
	.reg .b64 	%rd<47>;
	.reg .b64 	%fd<61>;

	ld.param.u64 	%rd6, [_Z24computeResidual_x_kernelPfS_S_S_PKfS1_S1_S1_fffffiiiiii_param_0];
	ld.param.u64 	%rd7, [_Z24computeResidual_x_kernelPfS_S_S_PKfS1_S1_S1_fffffiiiiii_param_1];
	ld.param.u64 	%rd11, [_Z24computeResidual_x_kernelPfS_S_S_PKfS1_S1_S1_fffffiiiiii_param_5];
	ld.param.u64 	%rd12, [_Z24computeResidual_x_kernelPfS_S_S_PKfS1_S1_S1_fffffiiiiii_param_6];
	ld.param.u64 	%rd13, [_Z24computeResidual_x_kernelPfS_S_S_PKfS1_S1_S1_fffffiiiiii_param_7];
	ld.param.f32 	%f3, [_Z24computeResidual_x_kernelPfS_S_S_PKfS1_S1_S1_fffffiiiiii_param_8];
	ld.param.f32 	%f4, [_Z24computeResidual_x_kernelPfS_S_S_PKfS1_S1_S1_fffffiiiiii_param_9];
	ld.param.f32 	%f5, [_Z24computeResidual_x_kernelPfS_S_S_PKfS1_S1_S1_fffffiiiiii_param_10];
	ld.param.f32 	%f6, [_Z24computeResidual_x_kernelPfS_S_S_PKfS1_S1_S1_fffffiiiiii_param_11];
	ld.param.f32 	%f7, [_Z24computeResidual_x_kernelPfS_S_S_PKfS1_S1_S1_fffffiiiiii_param_12];
	ld.param.u32 	%r10, [_Z24computeResidual_x_kernelPfS_S_S_PKfS1_S1_S1_fffffiiiiii_param_13];
	ld.param.u32 	%r11, [_Z24computeResidual_x_kernelPfS_S_S_PKfS1_S1_S1_fffffiiiiii_param_16];
	ld.param.u32 	%r12, [_Z24computeResidual_x_kernelPfS_S_S_PKfS1_S1_S1_fffffiiiiii_param_17];
	ld.param.u32 	%r13, [_Z24computeResidual_x_kernelPfS_S_S_PKfS1_S1_S1_fffffiiiiii_param_18];
	div.rn.f32 	%f1, %f4, %f5;
	mul.f32 	%f2, %f6, %f7;
	setp.lt.s32 	%p1, %r10, 0;
	@%p1 bra 	$L__BB3_3;
	mov.u32 	%r14, %tid.x;
	mov.u32 	%r15, %ctaid.x;
	shl.b32 	%r16, %r12, 1;
	cvt.f64.f32 	%fd1, %f3;
	cvt.f64.f32 	%fd2, %f1;
	neg.s32 	%r21, %r10;
	add.s32 	%r17, %r14, %r11;
	mad.lo.s32 	%r18, %r13, %r15, %r17;
	sub.s32 	%r20, %r18, %r16;
	sub.s32 	%r19, %r18, %r12;
	cvta.to.global.u64 	%rd1, %rd11;
	cvta.to.global.u64 	%rd2, %rd12;
	cvta.to.global.u64 	%rd3, %rd13;
	cvta.to.global.u64 	%rd4, %rd6;
	cvta.to.global.u64 	%rd5, %rd7;
	mul.wide.s32 	%rd16, %r12, 4;
	cvt.f64.f32 	%fd41, %f2;
$L__BB3_2:
	ld.param.u64 	%rd46, [_Z24computeResidual_x_kernelPfS_S_S_PKfS1_S1_S1_fffffiiiiii_param_4];
	ld.param.u64 	%rd45, [_Z24computeResidual_x_kernelPfS_S_S_PKfS1_S1_S1_fffffiiiiii_param_3];
	ld.param.u64 	%rd44, [_Z24computeResidual_x_kernelPfS_S_S_PKfS1_S1_S1_fffffiiiiii_param_2];
	mul.wide.s32 	%rd14, %r20, 4;
	add.s64 	%rd15, %rd1, %rd14;
	ld.global.f32 	%f8, [%rd15];
	add.s64 	%rd17, %rd15, %rd16;
	ld.global.f32 	%f9, [%rd17];
	add.s64 	%rd18, %rd17, %rd16;
	ld.global.f32 	%f10, [%rd18];
	add.s64 	%rd19, %rd18, %rd16;
	ld.global.f32 	%f11, [%rd19];
	add.s64 	%rd20, %rd2, %rd14;
	ld.global.f32 	%f12, [%rd20];
	add.s64 	%rd21, %rd20, %rd16;
	ld.global.f32 	%f13, [%rd21];
	add.s64 	%rd22, %rd21, %rd16;
	ld.global.f32 	%f14, [%rd22];
	add.s64 	%rd23, %rd22, %rd16;
	ld.global.f32 	%f15, [%rd23];
	add.s64 	%rd24, %rd3, %rd14;
	ld.global.f32 	%f16, [%rd24];
	add.s64 	%rd25, %rd24, %rd16;
	ld.global.f32 	%f17, [%rd25];
	add.s64 	%rd26, %rd25, %rd16;
	ld.global.f32 	%f18, [%rd26];
	add.s64 	%rd27, %rd26, %rd16;
	ld.global.f32 	%f19, [%rd27];
	cvta.to.global.u64 	%rd28, %rd46;
	add.s64 	%rd29, %rd28, %rd14;
	ld.global.f32 	%f20, [%rd29];
	add.s64 	%rd30, %rd29, %rd16;
	ld.global.f32 	%f21, [%rd30];
	add.s64 	%rd31, %rd30, %rd16;
	ld.global.f32 	%f22, [%rd31];
	add.s64 	%rd32, %rd31, %rd16;
	ld.global.f32 	%f23, [%rd32];
	add.f32 	%f24, %f21, %f22;
	cvt.f64.f32 	%fd3, %f24;
	mul.f64 	%fd4, %fd3, 0d3FE5555555555555;
	add.f32 	%f25, %f20, %f24;
	add.f32 	%f26, %f23, %f25;
	cvt.f64.f32 	%fd5, %f26;
	mul.f64 	%fd6, %fd5, 0d3FB5555555555555;
	sub.f64 	%fd7, %fd4, %fd6;
	cvt.rn.f32.f64 	%f27, %fd7;
	add.f32 	%f28, %f9, %f10;
	add.f32 	%f29, %f9, %f11;
	add.f32 	%f30, %f8, %f10;
	cvt.f64.f32 	%fd8, %f28;
	mul.f64 	%fd9, %fd8, 0d3FE5555555555555;
	add.f32 	%f31, %f30, %f29;
	cvt.f64.f32 	%fd10, %f31;
	mul.f64 	%fd11, %fd10, 0d3FB5555555555555;
	sub.f64 	%fd12, %fd9, %fd11;
	mul.f64 	%fd13, %fd12, %fd1;
	cvt.rn.f32.f64 	%f32, %fd13;
	mul.f64 	%fd14, %fd8, 0d3FD5555555555555;
	mul.f64 	%fd15, %fd14, %fd8;
	mul.f32 	%f33, %f29, %f29;
	fma.rn.f32 	%f34, %f30, %f30, %f33;
	cvt.f64.f32 	%fd16, %f34;
	mul.f64 	%fd17, %fd16, 0d3FA5555555555555;
	sub.f64 	%fd18, %fd15, %fd17;
	cvt.f64.f32 	%fd19, %f27;
	add.f64 	%fd20, %fd18, %fd19;
	cvt.rn.f32.f64 	%f35, %fd20;
	add.f32 	%f36, %f13, %f14;
	cvt.f64.f32 	%fd21, %f36;
	mul.f64 	%fd22, %fd21, 0d3FD5555555555555;
	mul.f64 	%fd23, %fd22, %fd8;
	add.f32 	%f37, %f13, %f15;
	mul.f32 	%f38, %f29, %f37;
	add.f32 	%f39, %f12, %f14;
	fma.rn.f32 	%f40, %f30, %f39, %f38;
	cvt.f64.f32 	%fd24, %f40;
	mul.f64 	%fd25, %fd24, 0d3FA5555555555555;
	sub.f64 	%fd26, %fd23, %fd25;
	cvt.rn.f32.f64 	%f41, %fd26;
	add.f32 	%f42, %f17, %f18;
	cvt.f64.f32 	%fd27, %f42;
	mul.f64 	%fd28, %fd27, 0d3FD5555555555555;
	mul.f64 	%fd29, %fd28, %fd8;
	add.f32 	%f43, %f17, %f19;
	mul.f32 	%f44, %f29, %f43;
	add.f32 	%f45, %f16, %f18;
	fma.rn.f32 	%f46, %f30, %f45, %f44;
	cvt.f64.f32 	%fd30, %f46;
	mul.f64 	%fd31, %fd30, 0d3FA5555555555555;
	sub.f64 	%fd32, %fd29, %fd31;
	cvt.rn.f32.f64 	%f47, %fd32;
	mul.f32 	%f48, %f2, %f32;
	cvt.f64.f32 	%fd33, %f35;
	sub.f32 	%f49, %f10, %f9;
	cvt.f64.f32 	%fd34, %f49;
	mul.f64 	%fd35, %fd34, 0d3FF4000000000000;
	sub.f32 	%f50, %f11, %f8;
	cvt.f64.f32 	%fd36, %f50;
	mul.f64 	%fd37, %fd36, 0d3FB5555555555555;
	sub.f64 	%fd38, %fd35, %fd37;
	mul.f64 	%fd39, %fd38, %fd2;
	sub.f64 	%fd40, %fd33, %fd39;
	mul.f64 	%fd42, %fd40, %fd41;
	cvt.rn.f32.f64 	%f51, %fd42;
	cvt.f64.f32 	%fd43, %f41;
	sub.f32 	%f52, %f14, %f13;
	cvt.f64.f32 	%fd44, %f52;
	mul.f64 	%fd45, %fd44, 0d3FF4000000000000;
	sub.f32 	%f53, %f15, %f12;
	cvt.f64.f32 	%fd46, %f53;
	mul.f64 	%fd47, %fd46, 0d3FB5555555555555;
	sub.f64 	%fd48, %fd45, %fd47;
	mul.f64 	%fd49, %fd48, %fd2;
	sub.f64 	%fd50, %fd43, %fd49;
	mul.f64 	%fd51, %fd50, %fd41;
	cvt.rn.f32.f64 	%f54, %fd51;
	cvt.f64.f32 	%fd52, %f47;
	sub.f32 	%f55, %f18, %f17;
	cvt.f64.f32 	%fd53, %f55;
	mul.f64 	%fd54, %fd53, 0d3FF4000000000000;
	sub.f32 	%f56, %f19, %f16;
	cvt.f64.f32 	%fd55, %f56;
	mul.f64 	%fd56, %fd55, 0d3FB5555555555555;
	sub.f64 	%fd57, %fd54, %fd56;
	mul.f64 	%fd58, %fd57, %fd2;
	sub.f64 	%fd59, %fd52, %fd58;
	mul.f64 	%fd60, %fd59, %fd41;
	cvt.rn.f32.f64 	%f57, %fd60;
	mul.wide.s32 	%rd33, %r19, 4;
	add.s64 	%rd34, %rd4, %rd33;
	ld.global.f32 	%f58, [%rd34];
	sub.f32 	%f59, %f58, %f48;
	st.global.f32 	[%rd34], %f59;
	add.s64 	%rd35, %rd5, %rd33;
	ld.global.f32 	%f60, [%rd35];
	sub.f32 	%f61, %f60, %f51;
	st.global.f32 	[%rd35], %f61;
	cvta.to.global.u64 	%rd36, %rd44;
	add.s64 	%rd37, %rd36, %rd33;
	ld.global.f32 	%f62, [%rd37];
	sub.f32 	%f63, %f62, %f54;
	st.global.f32 	[%rd37], %f63;
	cvta.to.global.u64 	%rd38, %rd45;
	add.s64 	%rd39, %rd38, %rd33;
	ld.global.f32 	%f64, [%rd39];
	sub.f32 	%f65, %f64, %f57;
	st.global.f32 	[%rd39], %f65;
	bar.sync 	0;
	add.s64 	%rd40, %rd34, %rd16;
	ld.global.f32 	%f66, [%rd40];
	add.f32 	%f67, %f48, %f66;
	st.global.f32 	[%rd40], %f67;
	add.s64 	%rd41, %rd35, %rd16;
	ld.global.f32 	%f68, [%rd41];
	add.f32 	%f69, %f68, %f51;
	st.global.f32 	[%rd41], %f69;
	add.s64 	%rd42, %rd37, %rd16;
	ld.global.f32 	%f70, [%rd42];
	add.f32 	%f71, %f70, %f54;
	st.global.f32 	[%rd42], %f71;
	add.s64 	%rd43, %rd39, %rd16;
	ld.global.f32 	%f72, [%rd43];
	add.f32 	%f73, %f72, %f57;
	st.global.f32 	[%rd43], %f73;
	add.s32 	%r21, %r21, 1;
	add.s32 	%r20, %r20, %r12;
	add.s32 	%r19, %r19, %r12;
	setp.ne.s32 	%p2, %r21, 1;
	@%p2 bra 	$L__BB3_2;
$L__BB3_3:
	ret;

}
	// .globl	_Z24computeResidual_y_kernelPfS_S_S_PKfS1_S1_S1_fffffiiiiii
.visible .entry _Z24computeResidual_y_kernelPfS_S_S_PKfS1_S1_S1_fffffiiiiii(
	.param .u64 .ptr .align 1 _Z24computeResidual_y_kernelPfS_S_S_PKfS1_S1_S1_fffffiiiiii_param_0,
	.param .u64 .ptr .align 1 _Z24computeResidual_y_kernelPfS_S_S_PKfS1_S1_S1_fffffiiiiii_param_1,
	.param .u64 .ptr .align 1 _Z24computeResidual_y_kernelPfS_S_S_PKfS1_S1_S1_fffffiiiiii_param_2,
	.param .u64 .ptr .align 1 _Z24computeResidual_y_kernelPfS_S_S_PKfS1_S1_S1_fffffiiiiii_param_3,
	.param .u64 .ptr .align 1 _Z24computeResidual_y_kernelPfS_S_S_PKfS1_S1_S1_fffffiiiiii_param_4,
	.param .u64 .ptr .align 1 _Z24computeResidual_y_kernelPfS_S_S_PKfS1_S1_S1_fffffiiiiii_param_5,
	.param .u64 .ptr .align 1 _Z24computeResidual_y_kernelPfS_S_S_PKfS1_S1_S1_fffffiiiiii_param_6,
	.param .u64 .ptr .align 1 _Z24computeResidual_y_kernelPfS_S_S_PKfS1_S1_S1_fffffiiiiii_param_7,
	.param .f32 _Z24computeResidual_y_kernelPfS_S_S_PKfS1_S1_S1_fffffiiiiii_param_8,
	.param .f32 _Z24computeResidual_y_kernelPfS_S_S_PKfS1_S1_S1_fffffiiiiii_param_9,
	.param .f32 _Z24computeResidual_y_kernelPfS_S_S_PKfS1_S1_S1_fffffiiiiii_param_10,
	.param .f32 _Z24computeResidual_y_kernelPfS_S_S_PKfS1_S1_S1_fffffiiiiii_param_11,
	.param .f32 _Z24computeResidual_y_kernelPfS_S_S_PKfS1_S1_S1_fffffiiiiii_param_12,
	.param .u32 _Z24computeResidual_y_kernelPfS_S_S_PKfS1_S1_S1_fffffiiiiii_param_13,
	.param .u32 _Z24computeResidual_y_kernelPfS_S_S_PKfS1_S1_S1_fffffiiiiii_param_14,
	.param .u32 _Z24computeResidual_y_kernelPfS_S_S_PKfS1_S1_S1_fffffiiiiii_param_15,
	.param .u32 _Z24computeResidual_y_kernelPfS_S_S_PKfS1_S1_S1_fffffiiiiii_param_16,
	.param .u32 _Z24computeResidual_y_kernelPfS_S_S_PKfS1_S1_S1_fffffiiiiii_param_17,
	.param .u32 _Z24computeResidual_y_kernelPfS_S_S_PKfS1_S1_S1_fffffiiiiii_param_18
)
{
	.reg .pred 	%p<3>;
	.reg .b32 	%r<22>;
	.reg .b32 	%f<74>;
	.reg .b64 	%rd<47>;
	.reg .b64 	%fd<61>;

	ld.param.u64 	%rd6, [_Z24computeResidual_y_kernelPfS_S_S_PKfS1_S1_S1_fffffiiiiii_param_0];
	ld.param.u64 	%rd7, [_Z24computeResidual_y_kernelPfS_S_S_PKfS1_S1_S1_fffffiiiiii_param_1];
	ld.param.u64 	%rd11, [_Z24computeResidual_y_kernelPfS_S_S_PKfS1_S1_S1_fffffiiiiii_param_5];
	ld.param.u64 	%rd12, [_Z24computeResidual_y_kernelPfS_S_S_PKfS1_S1_S1_fffffiiiiii_param_6];
	ld.param.u64 	%rd13, [_Z24computeResidual_y_kernelPfS_S_S_PKfS1_S1_S1_fffffiiiiii_param_7];
	ld.param.f32 	%f3, [_Z24computeResidual_y_kernelPfS_S_S_PKfS1_S1_S1_fffffiiiiii_param_8];
	ld.param.f32 	%f4, [_Z24computeResidual_y_kernelPfS_S_S_PKfS1_S1_S1_fffffiiiiii_param_9];
	ld.param.f32 	%f5, [_Z24computeResidual_y_kernelPfS_S_S_PKfS1_S1_S1_fffffiiiiii_param_10];
	ld.param.f32 	%f6, [_Z24computeResidual_y_kernelPfS_S_S_PKfS1_S1_S1_fffffiiiiii_param_11];
	ld.param.f32 	%f7, [_Z24computeResidual_y_kernelPfS_S_S_PKfS1_S1_S1_fffffiiiiii_param_12];
	ld.param.u32 	%r10, [_Z24computeResidual_y_kernelPfS_S_S_PKfS1_S1_S1_fffffiiiiii_param_14];
	ld.param.u32 	%r11, [_Z24computeResidual_y_kernelPfS_S_S_PKfS1_S1_S1_fffffiiiiii_param_16];
	ld.param.u32 	%r12, [_Z24computeResidual_y_kernelPfS_S_S_PKfS1_S1_S1_fffffiiiiii_param_17];
	ld.param.u32 	%r13, [_Z24computeResidual_y_kernelPfS_S_S_PKfS1_S1_S1_fffffiiiiii_param_18];
	div.rn.f32 	%f1, %f4, %f6;
	mul.f32 	%f2, %f5, %f7;
	setp.lt.s32 	%p1, %r10, 0;
	@%p1 bra 	$L__BB4_3;
	mov.u32 	%r14, %tid.x;
	mov.u32 	%r15, %ctaid.x;
	shl.b32 	%r16, %r13, 1;
	cvt.f64.f32 	%fd1, %f3;
	cvt.f64.f32 	%fd2, %f1;
	neg.s32 	%r21, %r10;
	add.s32 	%r17, %r14, %r11;
	mad.lo.s32 	%r18, %r12, %r15, %r17;
	sub.s32 	%r20, %r18, %r16;
	sub.s32 	%r19, %r18, %r13;
	cvta.to.global.u64 	%rd1, %rd11;
	cvta.to.global.u64 	%rd2, %rd12;
	cvta.to.global.u64 	%rd3, %rd13;
	cvta.to.global.u64 	%rd4, %rd6;
	cvta.to.global.u64 	%rd5, %rd7;
	mul.wide.s32 	%rd16, %r13, 4;
	cvt.f64.f32 	%fd41, %f2;
$L__BB4_2:
	ld.param.u64 	%rd46, [_Z24computeResidual_y_kernelPfS_S_S_PKfS1_S1_S1_fffffiiiiii_param_4];
	ld.param.u64 	%rd45, [_Z24computeResidual_y_kernelPfS_S_S_PKfS1_S1_S1_fffffiiiiii_param_3];
	ld.param.u64 	%rd44, [_Z24computeResidual_y_kernelPfS_S_S_PKfS1_S1_S1_fffffiiiiii_param_2];
	mul.wide.s32 	%rd14, %r20, 4;
	add.s64 	%rd15, %rd1, %rd14;
	ld.global.f32 	%f8, [%rd15];
	add.s64 	%rd17, %rd15, %rd16;
	ld.global.f32 	%f9, [%rd17];
	add.s64 	%rd18, %rd17, %rd16;
	ld.global.f32 	%f10, [%rd18];
	add.s64 	%rd19, %rd18, %rd16;
	ld.global.f32 	%f11, [%rd19];
	add.s64 	%rd20, %rd2, %rd14;
	ld.global.f32 	%f12, [%rd20];
	add.s64 	%rd21, %rd20, %rd16;
	ld.global.f32 	%f13, [%rd21];
	add.s64 	%rd22, %rd21, %rd16;
	ld.global.f32 	%f14, [%rd22];
	add.s64 	%rd23, %rd22, %rd16;
	ld.global.f32 	%f15, [%rd23];
	add.s64 	%rd24, %rd3, %rd14;
	ld.global.f32 	%f16, [%rd24];
	add.s64 	%rd25, %rd24, %rd16;
	ld.global.f32 	%f17, [%rd25];
	add.s64 	%rd26, %rd25, %rd16;
	ld.global.f32 	%f18, [%rd26];
	add.s64 	%rd27, %rd26, %rd16;
	ld.global.f32 	%f19, [%rd27];
	cvta.to.global.u64 	%rd28, %rd46;
	add.s64 	%rd29, %rd28, %rd14;
	ld.global.f32 	%f20, [%rd29];
	add.s64 	%rd30, %rd29, %rd16;
	ld.global.f32 	%f21, [%rd30];
	add.s64 	%rd31, %rd30, %rd16;
	ld.global.f32 	%f22, [%rd31];
	add.s64 	%rd32, %rd31, %rd16;
	ld.global.f32 	%f23, [%rd32];
	add.f32 	%f24, %f21, %f22;
	cvt.f64.f32 	%fd3, %f24;
	mul.f64 	%fd4, %fd3, 0d3FE5555555555555;
	add.f32 	%f25, %f20, %f24;
	add.f32 	%f26, %f23, %f25;
	cvt.f64.f32 	%fd5, %f26;
	mul.f64 	%fd6, %fd5, 0d3FB5555555555555;
	sub.f64 	%fd7, %fd4, %fd6;
	cvt.rn.f32.f64 	%f27, %fd7;
	add.f32 	%f28, %f13, %f14;
	add.f32 	%f29, %f13, %f15;
	add.f32 	%f30, %f12, %f14;
	cvt.f64.f32 	%fd8, %f28;
	mul.f64 	%fd9, %fd8, 0d3FE5555555555555;
	add.f32 	%f31, %f30, %f29;
	cvt.f64.f32 	%fd10, %f31;
	mul.f64 	%fd11, %fd10, 0d3FB5555555555555;
	sub.f64 	%fd12, %fd9, %fd11;
	mul.f64 	%fd13, %fd12, %fd1;
	cvt.rn.f32.f64 	%f32, %fd13;
	add.f32 	%f33, %f9, %f10;
	cvt.f64.f32 	%fd14, %f33;
	mul.f64 	%fd15, %fd14, 0d3FD5555555555555;
	mul.f64 	%fd16, %fd15, %fd8;
	add.f32 	%f34, %f9, %f11;
	mul.f32 	%f35, %f34, %f29;
	add.f32 	%f36, %f8, %f10;
	fma.rn.f32 	%f37, %f36, %f30, %f35;
	cvt.f64.f32 	%fd17, %f37;
	mul.f64 	%fd18, %fd17, 0d3FA5555555555555;
	sub.f64 	%fd19, %fd16, %fd18;
	cvt.rn.f32.f64 	%f38, %fd19;
	mul.f64 	%fd20, %fd8, 0d3FD5555555555555;
	mul.f64 	%fd21, %fd20, %fd8;
	mul.f32 	%f39, %f29, %f29;
	fma.rn.f32 	%f40, %f30, %f30, %f39;
	cvt.f64.f32 	%fd22, %f40;
	mul.f64 	%fd23, %fd22, 0d3FA5555555555555;
	sub.f64 	%fd24, %fd21, %fd23;
	cvt.f64.f32 	%fd25, %f27;
	add.f64 	%fd26, %fd24, %fd25;
	cvt.rn.f32.f64 	%f41, %fd26;
	add.f32 	%f42, %f17, %f18;
	cvt.f64.f32 	%fd27, %f42;
	mul.f64 	%fd28, %fd27, 0d3FD5555555555555;
	mul.f64 	%fd29, %fd28, %fd8;
	add.f32 	%f43, %f17, %f19;
	mul.f32 	%f44, %f29, %f43;
	add.f32 	%f45, %f16, %f18;
	fma.rn.f32 	%f46, %f30, %f45, %f44;
	cvt.f64.f32 	%fd30, %f46;
	mul.f64 	%fd31, %fd30, 0d3FA5555555555555;
	sub.f64 	%fd32, %fd29, %fd31;
	cvt.rn.f32.f64 	%f47, %fd32;
	mul.f32 	%f48, %f2, %f32;
	cvt.f64.f32 	%fd33, %f38;
	sub.f32 	%f49, %f10, %f9;
	cvt.f64.f32 	%fd34, %f49;
	mul.f64 	%fd35, %fd34, 0d3FF4000000000000;
	sub.f32 	%f50, %f11, %f8;
	cvt.f64.f32 	%fd36, %f50;
	mul.f64 	%fd37, %fd36, 0d3FB5555555555555;
	sub.f64 	%fd38, %fd35, %fd37;
	mul.f64 	%fd39, %fd38, %fd2;
	sub.f64 	%fd40, %fd33, %fd39;
	mul.f64 	%fd42, %fd40, %fd41;
	cvt.rn.f32.f64 	%f51, %fd42;
	cvt.f64.f32 	%fd43, %f41;
	sub.f32 	%f52, %f14, %f13;
	cvt.f64.f32 	%fd44, %f52;
	mul.f64 	%fd45, %fd44, 0d3FF4000000000000;
	sub.f32 	%f53, %f15, %f12;
	cvt.f64.f32 	%fd46, %f53;
	mul.f64 	%fd47, %fd46, 0d3FB5555555555555;
	sub.f64 	%fd48, %fd45, %fd47;
	mul.f64 	%fd49, %fd48, %fd2;
	sub.f64 	%fd50, %fd43, %fd49;
	mul.f64 	%fd51, %fd50, %fd41;
	cvt.rn.f32.f64 	%f54, %fd51;
	cvt.f64.f32 	%fd52, %f47;
	sub.f32 	%f55, %f18, %f17;
	cvt.f64.f32 	%fd53, %f55;
	mul.f64 	%fd54, %fd53, 0d3FF4000000000000;
	sub.f32 	%f56, %f19, %f16;
	cvt.f64.f32 	%fd55, %f56;
	mul.f64 	%fd56, %fd55, 0d3FB5555555555555;
	sub.f64 	%fd57, %fd54, %fd56;
	mul.f64 	%fd58, %fd57, %fd2;
	sub.f64 	%fd59, %fd52, %fd58;
	mul.f64 	%fd60, %fd59, %fd41;
	cvt.rn.f32.f64 	%f57, %fd60;
	mul.wide.s32 	%rd33, %r19, 4;
	add.s64 	%rd34, %rd4, %rd33;
	ld.global.f32 	%f58, [%rd34];
	sub.f32 	%f59, %f58, %f48;
	st.global.f32 	[%rd34], %f59;
	add.s64 	%rd35, %rd5, %rd33;
	ld.global.f32 	%f60, [%rd35];
	sub.f32 	%f61, %f60, %f51;
	st.global.f32 	[%rd35], %f61;
	cvta.to.global.u64 	%rd36, %rd44;
	add.s64 	%rd37, %rd36, %rd33;
	ld.global.f32 	%f62, [%rd37];
	sub.f32 	%f63, %f62, %f54;
	st.global.f32 	[%rd37], %f63;
	cvta.to.global.u64 	%rd38, %rd45;
	add.s64 	%rd39, %rd38, %rd33;
	ld.global.f32 	%f64, [%rd39];
	sub.f32 	%f65, %f64, %f57;
	st.global.f32 	[%rd39], %f65;
	bar.sync 	0;
	add.s64 	%rd40, %rd34, %rd16;
	ld.global.f32 	%f66, [%rd40];
	add.f32 	%f67, %f48, %f66;
	st.global.f32 	[%rd40], %f67;
	add.s64 	%rd41, %rd35, %rd16;
	ld.global.f32 	%f68, [%rd41];
	add.f32 	%f69, %f68, %f51;
	st.global.f32 	[%rd41], %f69;
	add.s64 	%rd42, %rd37, %rd16;
	ld.global.f32 	%f70, [%rd42];
	add.f32 	%f71, %f70, %f54;
	st.global.f32 	[%rd42], %f71;
	add.s64 	%rd43, %rd39, %rd16;
	ld.global.f32 	%f72, [%rd43];
	add.f32 	%f73, %f72, %f57;
	st.global.f32 	[%rd43], %f73;
	add.s32 	%r21, %r21, 1;
	add.s32 	%r20, %r20, %r13;
	add.s32 	%r19, %r19, %r13;
	setp.ne.s32 	%p2, %r21, 1;
	@%p2 bra 	$L__BB4_2;
$L__BB4_3:
	ret;

}
	// .globl	_Z24computeResidual_z_kernelPfS_S_S_PKfS1_S1_S1_fffffiiiiii
.visible .entry _Z24computeResidual_z_kernelPfS_S_S_PKfS1_S1_S1_fffffiiiiii(
	.param .u64 .ptr .align 1 _Z24computeResidual_z_kernelPfS_S_S_PKfS1_S1_S1_fffffiiiiii_param_0,
	.param .u64 .ptr .align 1 _Z24computeResidual_z_kernelPfS_S_S_PKfS1_S1_S1_fffffiiiiii_param_1,
	.param .u64 .ptr .align 1 _Z24computeResidual_z_kernelPfS_S_S_PKfS1_S1_S1_fffffiiiiii_param_2,
	.param .u64 .ptr .align 1 _Z24computeResidual_z_kernelPfS_S_S_PKfS1_S1_S1_fffffiiiiii_param_3,
	.param .u64 .ptr .align 1 _Z24computeResidual_z_kernelPfS_S_S_PKfS1_S1_S1_fffffiiiiii_param_4,
	.param .u64 .ptr .align 1 _Z24computeResidual_z_kernelPfS_S_S_PKfS1_S1_S1_fffffiiiiii_param_5,
	.param .u64 .ptr .align 1 _Z24computeResidual_z_kernelPfS_S_S_PKfS1_S1_S1_fffffiiiiii_param_6,
	.param .u64 .ptr .align 1 _Z24computeResidual_z_kernelPfS_S_S_PKfS1_S1_S1_fffffiiiiii_param_7,
	.param .f32 _Z24computeResidual_z_kernelPfS_S_S_PKfS1_S1_S1_fffffiiiiii_param_8,
	.param .f32 _Z24computeResidual_z_kernelPfS_S_S_PKfS1_S1_S1_fffffiiiiii_param_9,
	.param .f32 _Z24computeResidual_z_kernelPfS_S_S_PKfS1_S1_S1_fffffiiiiii_param_10,
	.param .f32 _Z24computeResidual_z_kernelPfS_S_S_PKfS1_S1_S1_fffffiiiiii_param_11,
	.param .f32 _Z24computeResidual_z_kernelPfS_S_S_PKfS1_S1_S1_fffffiiiiii_param_12,
	.param .u32 _Z24computeResidual_z_kernelPfS_S_S_PKfS1_S1_S1_fffffiiiiii_param_13,
	.param .u32 _Z24computeResidual_z_kernelPfS_S_S_PKfS1_S1_S1_fffffiiiiii_param_14,
	.param .u32 _Z24computeResidual_z_kernelPfS_S_S_PKfS1_S1_S1_fffffiiiiii_param_15,
	.param .u32 _Z24computeResidual_z_kernelPfS_S_S_PKfS1_S1_S1_fffffiiiiii_param_16,
	.param .u32 _Z24computeResidual_z_kernelPfS_S_S_PKfS1_S1_S1_fffffiiiiii_param_17,
	.param .u32 _Z24computeResidual_z_kernelPfS_S_S_PKfS1_S1_S1_fffffiiiiii_param_18
)
{
	.reg .pred 	%p<3>;
	.reg .b32 	%r<17>;
	.reg .b32 	%f<74>;
	.reg .b64 	%rd<30>;
	.reg .b64 	%fd<61>;

	ld.param.u64 	%rd5, [_Z24computeResidual_z_kernelPfS_S_S_PKfS1_S1_S1_fffffiiiiii_param_0];
	ld.param.u64 	%rd7, [_Z24computeResidual_z_kernelPfS_S_S_PKfS1_S1_S1_fffffiiiiii_param_2];
	ld.param.u64 	%rd10, [_Z24computeResidual_z_kernelPfS_S_S_PKfS1_S1_S1_fffffiiiiii_param_5];
	ld.param.u64 	%rd12, [_Z24computeResidual_z_kernelPfS_S_S_PKfS1_S1_S1_fffffiiiiii_param_7];
	ld.param.f32 	%f3, [_Z24computeResidual_z_kernelPfS_S_S_PKfS1_S1_S1_fffffiiiiii_param_8];
	ld.param.f32 	%f4, [_Z24computeResidual_z_kernelPfS_S_S_PKfS1_S1_S1_fffffiiiiii_param_9];
	ld.param.f32 	%f5, [_Z24computeResidual_z_kernelPfS_S_S_PKfS1_S1_S1_fffffiiiiii_param_10];
	ld.param.f32 	%f6, [_Z24computeResidual_z_kernelPfS_S_S_PKfS1_S1_S1_fffffiiiiii_param_11];
	ld.param.f32 	%f7, [_Z24computeResidual_z_kernelPfS_S_S_PKfS1_S1_S1_fffffiiiiii_param_12];
	ld.param.u32 	%r7, [_Z24computeResidual_z_kernelPfS_S_S_PKfS1_S1_S1_fffffiiiiii_param_13];
	ld.param.u32 	%r8, [_Z24computeResidual_z_kernelPfS_S_S_PKfS1_S1_S1_fffffiiiiii_param_16];
	ld.param.u32 	%r10, [_Z24computeResidual_z_kernelPfS_S_S_PKfS1_S1_S1_fffffiiiiii_param_18];
	div.rn.f32 	%f1, %f4, %f7;
	mul.f32 	%f2, %f5, %f6;
	setp.lt.s32 	%p1, %r7, 1;
	@%p1 bra 	$L__BB5_3;
	mov.u32 	%r11, %tid.x;
	mov.u32 	%r12, %ctaid.x;
	cvt.f64.f32 	%fd1, %f3;
	cvt.f64.f32 	%fd2, %f1;
	neg.s32 	%r16, %r7;
	add.s32 	%r13, %r11, %r8;
	mad.lo.s32 	%r15, %r10, %r12, %r13;
	cvta.to.global.u64 	%rd1, %rd10;
	cvta.to.global.u64 	%rd2, %rd12;
	cvta.to.global.u64 	%rd3, %rd5;
	cvta.to.global.u64 	%rd4, %rd7;
	cvt.f64.f32 	%fd41, %f2;
$L__BB5_2:
	ld.param.u32 	%r14, [_Z24computeResidual_z_kernelPfS_S_S_PKfS1_S1_S1_fffffiiiiii_param_17];
	ld.param.u64 	%rd29, [_Z24computeResidual_z_kernelPfS_S_S_PKfS1_S1_S1_fffffiiiiii_param_6];
	ld.param.u64 	%rd28, [_Z24computeResidual_z_kernelPfS_S_S_PKfS1_S1_S1_fffffiiiiii_param_4];
	ld.param.u64 	%rd27, [_Z24computeResidual_z_kernelPfS_S_S_PKfS1_S1_S1_fffffiiiiii_param_3];
	ld.param.u64 	%rd26, [_Z24computeResidual_z_kernelPfS_S_S_PKfS1_S1_S1_fffffiiiiii_param_1];
	mul.wide.s32 	%rd13, %r15, 4;
	cvta.to.global.u64 	%rd14, %rd28;
	add.s64 	%rd15, %rd14, %rd13;
	add.s64 	%rd16, %rd3, %rd13;
	add.s64 	%rd17, %rd2, %rd13;
	cvta.to.global.u64 	%rd18, %rd26;
	add.s64 	%rd19, %rd18, %rd13;
	cvta.to.global.u64 	%rd20, %rd29;
	add.s64 	%rd21, %rd20, %rd13;
	add.s64 	%rd22, %rd4, %rd13;
	add.s64 	%rd23, %rd1, %rd13;
	cvta.to.global.u64 	%rd24, %rd27;
	add.s64 	%rd25, %rd24, %rd13;
	ld.global.f32 	%f8, [%rd23+-8];
	ld.global.f32 	%f9, [%rd23+-4];
	ld.global.f32 	%f10, [%rd23];
	ld.global.f32 	%f11, [%rd23+4];
	ld.global.f32 	%f12, [%rd21+-8];
	ld.global.f32 	%f13, [%rd21+-4];
	ld.global.f32 	%f14, [%rd21];
	ld.global.f32 	%f15, [%rd21+4];
	ld.global.f32 	%f16, [%rd17+-8];
	ld.global.f32 	%f17, [%rd17+-4];
	ld.global.f32 	%f18, [%rd17];
	ld.global.f32 	%f19, [%rd17+4];
	ld.global.f32 	%f20, [%rd15+-8];
	ld.global.f32 	%f21, [%rd15+-4];
	ld.global.f32 	%f22, [%rd15];
	ld.global.f32 	%f23, [%rd15+4];
	add.f32 	%f24, %f21, %f22;
	cvt.f64.f32 	%fd3, %f24;
	mul.f64 	%fd4, %fd3, 0d3FE5555555555555;
	add.f32 	%f25, %f20, %f24;
	add.f32 	%f26, %f23, %f25;
	cvt.f64.f32 	%fd5, %f26;
	mul.f64 	%fd6, %fd5, 0d3FB5555555555555;
	sub.f64 	%fd7, %fd4, %fd6;
	cvt.rn.f32.f64 	%f27, %fd7;
	add.f32 	%f28, %f17, %f18;
	add.f32 	%f29, %f17, %f19;
	add.f32 	%f30, %f16, %f18;
	cvt.f64.f32 	%fd8, %f28;
	mul.f64 	%fd9, %fd8, 0d3FE5555555555555;
	add.f32 	%f31, %f30, %f29;
	cvt.f64.f32 	%fd10, %f31;
	mul.f64 	%fd11, %fd10, 0d3FB5555555555555;
	sub.f64 	%fd12, %fd9, %fd11;
	mul.f64 	%fd13, %fd12, %fd1;
	cvt.rn.f32.f64 	%f32, %fd13;
	add.f32 	%f33, %f9, %f10;
	cvt.f64.f32 	%fd14, %f33;
	mul.f64 	%fd15, %fd14, 0d3FD5555555555555;
	mul.f64 	%fd16, %fd15, %fd8;
	add.f32 	%f34, %f9, %f11;
	mul.f32 	%f35, %f34, %f29;
	add.f32 	%f36, %f8, %f10;
	fma.rn.f32 	%f37, %f36, %f30, %f35;
	cvt.f64.f32 	%fd17, %f37;
	mul.f64 	%fd18, %fd17, 0d3FA5555555555555;
	sub.f64 	%fd19, %fd16, %fd18;
	cvt.rn.f32.f64 	%f38, %fd19;
	add.f32 	%f39, %f13, %f14;
	cvt.f64.f32 	%fd20, %f39;
	mul.f64 	%fd21, %fd20, 0d3FD5555555555555;
	mul.f64 	%fd22, %fd21, %fd8;
	add.f32 	%f40, %f13, %f15;
	mul.f32 	%f41, %f40, %f29;
	add.f32 	%f42, %f12, %f14;
	fma.rn.f32 	%f43, %f42, %f30, %f41;
	cvt.f64.f32 	%fd23, %f43;
	mul.f64 	%fd24, %fd23, 0d3FA5555555555555;
	sub.f64 	%fd25, %fd22, %fd24;
	cvt.rn.f32.f64 	%f44, %fd25;
	mul.f64 	%fd26, %fd8, 0d3FD5555555555555;
	mul.f64 	%fd27, %fd26, %fd8;
	mul.f32 	%f45, %f29, %f29;
	fma.rn.f32 	%f46, %f30, %f30, %f45;
	cvt.f64.f32 	%fd28, %f46;
	mul.f64 	%fd29, %fd28, 0d3FA5555555555555;
	sub.f64 	%fd30, %fd27, %fd29;
	cvt.f64.f32 	%fd31, %f27;
	add.f64 	%fd32, %fd30, %fd31;
	cvt.rn.f32.f64 	%f47, %fd32;
	mul.f32 	%f48, %f2, %f32;
	cvt.f64.f32 	%fd33, %f38;
	sub.f32 	%f49, %f10, %f9;
	cvt.f64.f32 	%fd34, %f49;
	mul.f64 	%fd35, %fd34, 0d3FF4000000000000;
	sub.f32 	%f50, %f11, %f8;
	cvt.f64.f32 	%fd36, %f50;
	mul.f64 	%fd37, %fd36, 0d3FB5555555555555;
	sub.f64 	%fd38, %fd35, %fd37;
	mul.f64 	%fd39, %fd38, %fd2;
	sub.f64 	%fd40, %fd33, %fd39;
	mul.f64 	%fd42, %fd40, %fd41;
	cvt.rn.f32.f64 	%f51, %fd42;
	cvt.f64.f32 	%fd43, %f44;
	sub.f32 	%f52, %f14, %f13;
	cvt.f64.f32 	%fd44, %f52;
	mul.f64 	%fd45, %fd44, 0d3FF4000000000000;
	sub.f32 	%f53, %f15, %f12;
	cvt.f64.f32 	%fd46, %f53;
	mul.f64 	%fd47, %fd46, 0d3FB5555555555555;
	sub.f64 	%fd48, %fd45, %fd47;
	mul.f64 	%fd49, %fd48, %fd2;
	sub.f64 	%fd50, %fd43, %fd49;
	mul.f64 	%fd51, %fd50, %fd41;
	cvt.rn.f32.f64 	%f54, %fd51;
	cvt.f64.f32 	%fd52, %f47;
	sub.f32 	%f55, %f18, %f17;
	cvt.f64.f32 	%fd53, %f55;
	mul.f64 	%fd54, %fd53, 0d3FF4000000000000;
	sub.f32 	%f56, %f19, %f16;
	cvt.f64.f32 	%fd55, %f56;
	mul.f64 	%fd56, %fd55, 0d3FB5555555555555;
	sub.f64 	%fd57, %fd54, %fd56;
	mul.f64 	%fd58, %fd57, %fd2;
	sub.f64 	%fd59, %fd52, %fd58;
	mul.f64 	%fd60, %fd59, %fd41;
	cvt.rn.f32.f64 	%f57, %fd60;
	ld.global.f32 	%f58, [%rd16+-4];
	sub.f32 	%f59, %f58, %f48;
	st.global.f32 	[%rd16+-4], %f59;
	ld.global.f32 	%f60, [%rd19+-4];
	sub.f32 	%f61, %f60, %f51;
	st.global.f32 	[%rd19+-4], %f61;
	ld.global.f32 	%f62, [%rd22+-4];
	sub.f32 	%f63, %f62, %f54;
	st.global.f32 	[%rd22+-4], %f63;
	ld.global.f32 	%f64, [%rd25+-4];
	sub.f32 	%f65, %f64, %f57;
	st.global.f32 	[%rd25+-4], %f65;
	bar.sync 	0;
	ld.global.f32 	%f66, [%rd16];
	add.f32 	%f67, %f48, %f66;
	st.global.f32 	[%rd16], %f67;
	ld.global.f32 	%f68, [%rd19];
	add.f32 	%f69, %f68, %f51;
	st.global.f32 	[%rd19], %f69;
	ld.global.f32 	%f70, [%rd22];
	add.f32 	%f71, %f70, %f54;
	st.global.f32 	[%rd22], %f71;
	ld.global.f32 	%f72, [%rd25];
	add.f32 	%f73, %f72, %f57;
	st.global.f32 	[%rd25], %f73;
	add.s32 	%r16, %r16, 1;
	setp.ne.s32 	%p2, %r16, 0;
	add.s32 	%r15, %r15, %r14;
	@%p2 bra 	$L__BB5_2;
$L__BB5_3:
	ret;

}
	// .globl	_Z28computeStableTimestep_kernelPfPKfS1_S1_ffffffiiiiii
.visible .entry _Z28computeStableTimestep_kernelPfPKfS1_S1_ffffffiiiiii(
	.param .u64 .ptr .align 1 _Z28computeStableTimestep_kernelPfPKfS1_S1_ffffffiiiiii_param_0,
	.param .u64 .ptr .align 1 _Z28computeStableTimestep_kernelPfPKfS1_S1_ffffffiiiiii_param_1,
	.param .u64 .ptr .align 1 _Z28computeStableTimestep_kernelPfPKfS1_S1_ffffffiiiiii_param_2,
	.param .u64 .ptr .align 1 _Z28computeStableTimestep_kernelPfPKfS1_S1_ffffffiiiiii_param_3,
	.param .f32 _Z28computeStableTimestep_kernelPfPKfS1_S1_ffffffiiiiii_param_4,
	.param .f32 _Z28computeStableTimestep_kernelPfPKfS1_S1_ffffffiiiiii_param_5,
	.param .f32 _Z28computeStableTimestep_kernelPfPKfS1_S1_ffffffiiiiii_param_6,
	.param .f32 _Z28computeStableTimestep_kernelPfPKfS1_S1_ffffffiiiiii_param_7,
	.param .f32 _Z28computeStableTimestep_kernelPfPKfS1_S1_ffffffiiiiii_param_8,
	.param .f32 _Z28computeStableTimestep_kernelPfPKfS1_S1_ffffffiiiiii_param_9,
	.param .u32 _Z28computeStableTimestep_kernelPfPKfS1_S1_ffffffiiiiii_param_10,
	.param .u32 _Z28computeStableTimestep_kernelPfPKfS1_S1_ffffffiiiiii_param_11,
	.param .u32 _Z28computeStableTimestep_kernelPfPKfS1_S1_ffffffiiiiii_param_12,
	.param .u32 _Z28computeStableTimestep_kernelPfPKfS1_S1_ffffffiiiiii_param_13,
	.param .u32 _Z28computeStableTimestep_kernelPfPKfS1_S1_ffffffiiiiii_param_14,
	.param .u32 _Z28computeStableTimestep_kernelPfPKfS1_S1_ffffffiiiiii_param_15
)
{
	.reg .pred 	%p<8>;
	.reg .b32 	%r<30>;
	.reg .b32 	%f<138>;
	.reg .b64 	%rd<38>;
	.reg .b64 	%fd<44>;

	ld.param.u64 	%rd5, [_Z28computeStableTimestep_kernelPfPKfS1_S1_ffffffiiiiii_param_1];
	ld.param.u64 	%rd6, [_Z28computeStableTimestep_kernelPfPKfS1_S1_ffffffiiiiii_param_2];
	ld.param.u64 	%rd7, [_Z28computeStableTimestep_kernelPfPKfS1_S1_ffffffiiiiii_param_3];
	ld.param.f32 	%f10, [_Z28computeStableTimestep_kernelPfPKfS1_S1_ffffffiiiiii_param_4];
	ld.param.f32 	%f11, [_Z28computeStableTimestep_kernelPfPKfS1_S1_ffffffiiiiii_param_5];
	ld.param.f32 	%f12, [_Z28computeStableTimestep_kernelPfPKfS1_S1_ffffffiiiiii_param_6];
	ld.param.f32 	%f13, [_Z28computeStableTimestep_kernelPfPKfS1_S1_ffffffiiiiii_param_7];
	ld.param.f32 	%f14, [_Z28computeStableTimestep_kernelPfPKfS1_S1_ffffffiiiiii_param_8];
	ld.param.f32 	%f15, [_Z28computeStableTimestep_kernelPfPKfS1_S1_ffffffiiiiii_param_9];
	ld.param.u32 	%r15, [_Z28computeStableTimestep_kernelPfPKfS1_S1_ffffffiiiiii_param_11];
	ld.param.u32 	%r16, [_Z28computeStableTimestep_kernelPfPKfS1_S1_ffffffiiiiii_param_12];
	ld.param.u32 	%r17, [_Z28computeStableTimestep_kernelPfPKfS1_S1_ffffffiiiiii_param_13];
	ld.param.u32 	%r18, [_Z28computeStableTimestep_kernelPfPKfS1_S1_ffffffiiiiii_param_14];
	ld.param.u32 	%r19, [_Z28computeStableTimestep_kernelPfPKfS1_S1_ffffffiiiiii_param_15];
	cvta.to.global.u64 	%rd1, %rd7;
	cvta.to.global.u64 	%rd2, %rd6;
	cvta.to.global.u64 	%rd3, %rd5;
	mov.u32 	%r1, %ctaid.x;
	mov.u32 	%r2, %tid.x;
	setp.lt.s32 	%p1, %r15, 1;
	mov.f32 	%f137, 0f7149F2CA;
	@%p1 bra 	$L__BB6_9;
	add.s32 	%r21, %r17, %r2;
	mad.lo.s32 	%r3, %r18, %r1, %r21;
	cvt.f64.f32 	%fd3, %f13;
	rcp.rn.f64 	%fd4, %fd3;
	cvt.f64.f32 	%fd5, %f14;
	rcp.rn.f64 	%fd6, %fd5;
	add.f64 	%fd7, %fd4, %fd6;
	cvt.f64.f32 	%fd8, %f15;
	rcp.rn.f64 	%fd9, %fd8;
	add.f64 	%fd1, %fd7, %fd9;
	min.f32 	%f19, %f14, %f15;
	min.f32 	%f20, %f13, %f19;
	cvt.f64.f32 	%fd10, %f10;
	mul.f64 	%fd11, %fd10, 0d3FC999999999999A;
	cvt.f64.f32 	%fd12, %f20;
	mul.f64 	%fd13, %fd11, %fd12;
	mul.f64 	%fd14, %fd13, %fd12;
	cvt.f64.f32 	%fd15, %f12;
	div.rn.f64 	%fd2, %fd14, %fd15;
	and.b32  	%r4, %r15, 3;
	setp.lt.u32 	%p2, %r15, 4;
	mov.f32 	%f137, 0f7149F2CA;
	mov.b32 	%r29, 0;
	@%p2 bra 	$L__BB6_4;
	and.b32  	%r29, %r15, 2147483644;
	neg.s32 	%r27, %r29;
	shl.b32 	%r7, %r19, 2;
	mov.f32 	%f137, 0f7149F2CA;
	mul.wide.s32 	%rd12, %r19, 4;
	mov.u32 	%r26, %r3;
$L__BB6_3:
	.pragma "nounroll";
	mul.wide.s32 	%rd8, %r26, 4;
	add.s64 	%rd9, %rd3, %rd8;
	ld.global.f32 	%f22, [%rd9];
	mul.f32 	%f23, %f22, %f22;
	add.s64 	%rd10, %rd2, %rd8;
	ld.global.f32 	%f24, [%rd10];
	mul.f32 	%f25, %f24, %f24;
	add.s64 	%rd11, %rd1, %rd8;
	ld.global.f32 	%f26, [%rd11];
	mul.f32 	%f27, %f26, %f26;
	max.f32 	%f28, %f25, %f27;
	max.f32 	%f29, %f23, %f28;
	add.f32 	%f30, %f11, %f29;
	sqrt.rn.f32 	%f31, %f30;
	sqrt.rn.f32 	%f32, %f29;
	add.f32 	%f33, %f31, %f32;
	cvt.f64.f32 	%fd16, %f33;
	mul.f64 	%fd17, %fd1, %fd16;
	cvt.rn.f32.f64 	%f34, %fd17;
	div.rn.f32 	%f35, %f10, %f34;
	min.f32 	%f36, %f137, %f35;
	cvt.f64.f32 	%fd18, %f36;
	min.f64 	%fd19, %fd18, %fd2;
	cvt.rn.f32.f64 	%f37, %fd19;
	add.s64 	%rd13, %rd9, %rd12;
	ld.global.f32 	%f38, [%rd13];
	mul.f32 	%f39, %f38, %f38;
	add.s64 	%rd14, %rd10, %rd12;
	ld.global.f32 	%f40, [%rd14];
	mul.f32 	%f41, %f40, %f40;
	add.s64 	%rd15, %rd11, %rd12;
	ld.global.f32 	%f42, [%rd15];
	mul.f32 	%f43, %f42, %f42;
	max.f32 	%f44, %f41, %f43;
	max.f32 	%f45, %f39, %f44;
	add.f32 	%f46, %f11, %f45;
	sqrt.rn.f32 	%f47, %f46;
	sqrt.rn.f32 	%f48, %f45;
	add.f32 	%f49, %f47, %f48;
	cvt.f64.f32 	%fd20, %f49;
	mul.f64 	%fd21, %fd1, %fd20;
	cvt.rn.f32.f64 	%f50, %fd21;
	div.rn.f32 	%f51, %f10, %f50;
	min.f32 	%f52, %f37, %f51;
	cvt.f64.f32 	%fd22, %f52;
	min.f64 	%fd23, %fd22, %fd2;
	cvt.rn.f32.f64 	%f53, %fd23;
	add.s64 	%rd16, %rd13, %rd12;
	ld.global.f32 	%f54, [%rd16];
	mul.f32 	%f55, %f54, %f54;
	add.s64 	%rd17, %rd14, %rd12;
	ld.global.f32 	%f56, [%rd17];
	mul.f32 	%f57, %f56, %f56;
	add.s64 	%rd18, %rd15, %rd12;
	ld.global.f32 	%f58, [%rd18];
	mul.f32 	%f59, %f58, %f58;
	max.f32 	%f60, %f57, %f59;
	max.f32 	%f61, %f55, %f60;
	add.f32 	%f62, %f11, %f61;
	sqrt.rn.f32 	%f63, %f62;
	sqrt.rn.f32 	%f64, %f61;
	add.f32 	%f65, %f63, %f64;
	cvt.f64.f32 	%fd24, %f65;
	mul.f64 	%fd25, %fd1, %fd24;
	cvt.rn.f32.f64 	%f66, %fd25;
	div.rn.f32 	%f67, %f10, %f66;
	min.f32 	%f68, %f53, %f67;
	cvt.f64.f32 	%fd26, %f68;
	min.f64 	%fd27, %fd26, %fd2;
	cvt.rn.f32.f64 	%f69, %fd27;
	add.s64 	%rd19, %rd16, %rd12;
	ld.global.f32 	%f70, [%rd19];
	mul.f32 	%f71, %f70, %f70;
	add.s64 	%rd20, %rd17, %rd12;
	ld.global.f32 	%f72, [%rd20];
	mul.f32 	%f73, %f72, %f72;
	add.s64 	%rd21, %rd18, %rd12;
	ld.global.f32 	%f74, [%rd21];
	mul.f32 	%f75, %f74, %f74;
	max.f32 	%f76, %f73, %f75;
	max.f32 	%f77, %f71, %f76;
	add.f32 	%f78, %f11, %f77;
	sqrt.rn.f32 	%f79, %f78;
	sqrt.rn.f32 	%f80, %f77;
	add.f32 	%f81, %f79, %f80;
	cvt.f64.f32 	%fd28, %f81;
	mul.f64 	%fd29, %fd1, %fd28;
	cvt.rn.f32.f64 	%f82, %fd29;
	div.rn.f32 	%f83, %f10, %f82;
	min.f32 	%f84, %f69, %f83;
	cvt.f64.f32 	%fd30, %f84;
	min.f64 	%fd31, %fd30, %fd2;
	cvt.rn.f32.f64 	%f137, %fd31;
	add.s32 	%r27, %r27, 4;
	add.s32 	%r26, %r26, %r7;
	setp.ne.s32 	%p3, %r27, 0;
	@%p3 bra 	$L__BB6_3;
$L__BB6_4:
	setp.eq.s32 	%p4, %r4, 0;
	@%p4 bra 	$L__BB6_9;
	setp.eq.s32 	%p5, %r4, 1;
	@%p5 bra 	$L__BB6_7;
	mad.lo.s32 	%r22, %r29, %r19, %r3;
	mul.wide.s32 	%rd22, %r22, 4;
	add.s64 	%rd23, %rd3, %rd22;
	ld.global.f32 	%f86, [%rd23];
	mul.f32 	%f87, %f86, %f86;
	add.s64 	%rd24, %rd2, %rd22;
	ld.global.f32 	%f88, [%rd24];
	mul.f32 	%f89, %f88, %f88;
	add.s64 	%rd25, %rd1, %rd22;
	ld.global.f32 	%f90, [%rd25];
	mul.f32 	%f91, %f90, %f90;
	max.f32 	%f92, %f89, %f91;
	max.f32 	%f93, %f87, %f92;
	add.f32 	%f94, %f11, %f93;
	sqrt.rn.f32 	%f95, %f94;
	sqrt.rn.f32 	%f96, %f93;
	add.f32 	%f97, %f95, %f96;
	cvt.f64.f32 	%fd32, %f97;
	mul.f64 	%fd33, %fd1, %fd32;
	cvt.rn.f32.f64 	%f98, %fd33;
	div.rn.f32 	%f99, %f10, %f98;
	min.f32 	%f100, %f137, %f99;
	cvt.f64.f32 	%fd34, %f100;
	min.f64 	%fd35, %fd34, %fd2;
	cvt.rn.f32.f64 	%f101, %fd35;
	mul.wide.s32 	%rd26, %r19, 4;
	add.s64 	%rd27, %rd23, %rd26;
	ld.global.f32 	%f102, [%rd27];
	mul.f32 	%f103, %f102, %f102;
	add.s64 	%rd28, %rd24, %rd26;
	ld.global.f32 	%f104, [%rd28];
	mul.f32 	%f105, %f104, %f104;
	add.s64 	%rd29, %rd25, %rd26;
	ld.global.f32 	%f106, [%rd29];
	mul.f32 	%f107, %f106, %f106;
	max.f32 	%f108, %f105, %f107;
	max.f32 	%f109, %f103, %f108;
	add.f32 	%f110, %f11, %f109;
	sqrt.rn.f32 	%f111, %f110;
	sqrt.rn.f32 	%f112, %f109;
	add.f32 	%f113, %f111, %f112;
	cvt.f64.f32 	%fd36, %f113;
	mul.f64 	%fd37, %fd1, %fd36;
	cvt.rn.f32.f64 	%f114, %fd37;
	div.rn.f32 	%f115, %f10, %f114;
	min.f32 	%f116, %f101, %f115;
	cvt.f64.f32 	%fd38, %f116;
	min.f64 	%fd39, %fd38, %fd2;
	cvt.rn.f32.f64 	%f137, %fd39;
	add.s32 	%r29, %r29, 2;
$L__BB6_7:
	and.b32  	%r23, %r15, 1;
	setp.eq.b32 	%p6, %r23, 1;
	not.pred 	%p7, %p6;
	@%p7 bra 	$L__BB6_9;
	mad.lo.s32 	%r24, %r29, %r19, %r3;
	mul.wide.s32 	%rd30, %r24, 4;
	add.s64 	%rd31, %rd3, %rd30;
	ld.global.f32 	%f117, [%rd31];
	mul.f32 	%f118, %f117, %f117;
	add.s64 	%rd32, %rd2, %rd30;
	ld.global.f32 	%f119, [%rd32];
	mul.f32 	%f120, %f119, %f119;
	add.s64 	%rd33, %rd1, %rd30;
	ld.global.f32 	%f121, [%rd33];
	mul.f32 	%f122, %f121, %f121;
	max.f32 	%f123, %f120, %f122;
	max.f32 	%f124, %f118, %f123;
	add.f32 	%f125, %f11, %f124;
	sqrt.rn.f32 	%f126, %f125;
	sqrt.rn.f32 	%f127, %f124;
	add.f32 	%f128, %f126, %f127;
	cvt.f64.f32 	%fd40, %f128;
	mul.f64 	%fd41, %fd1, %fd40;
	cvt.rn.f32.f64 	%f129, %fd41;
	div.rn.f32 	%f130, %f10, %f129;
	min.f32 	%f131, %f137, %f130;
	cvt.f64.f32 	%fd42, %f131;
	min.f64 	%fd43, %fd42, %fd2;
	cvt.rn.f32.f64 	%f137, %fd43;
$L__BB6_9:
	ld.param.u64 	%rd37, [_Z28computeStableTimestep_kernelPfPKfS1_S1_ffffffiiiiii_param_0];
	cvta.to.global.u64 	%rd34, %rd37;
	mad.lo.s32 	%r25, %r16, %r1, %r2;
	mul.wide.s32 	%rd35, %r25, 4;
	add.s64 	%rd36, %rd34, %rd35;
	st.global.f32 	[%rd36], %f137;
	ret;

}
	// .globl	_Z9minKernelPf
.visible .entry _Z9minKernelPf(
	.param .u64 .ptr .align 1 _Z9minKernelPf_param_0
)
{
	.reg .pred 	%p<5>;
	.reg .b32 	%r<13>;
	.reg .b32 	%f<8>;
	.reg .b64 	%rd<7>;
	// demoted variable
	.shared .align 4 .b8 _ZZ9minKernelPfE7scratch[4096];
	ld.param.u64 	%rd2, [_Z9minKernelPf_param_0];
	cvta.to.global.u64 	%rd1, %rd2;
	mov.u32 	%r1, %tid.x;
	mov.u32 	%r2, %ctaid.x;
	mov.u32 	%r12, %ntid.x;
	mad.lo.s32 	%r7, %r2, %r12, %r1;
	mul.wide.u32 	%rd3, %r7, 4;
	add.s64 	%rd4, %rd1, %rd3;
	ld.global.f32 	%f1, [%rd4];
	shl.b32 	%r8, %r1, 2;
	mov.u32 	%r9, _ZZ9minKernelPfE7scratch;
	add.s32 	%r4, %r9, %r8;
	st.shared.f32 	[%r4], %f1;
	setp.lt.u32 	%p1, %r12, 3;
	@%p1 bra 	$L__BB7_4;
$L__BB7_1:
	shr.u32 	%r6, %r12, 1;
	bar.sync 	0;
	setp.ge.u32 	%p2, %r1, %r6;
	@%p2 bra 	$L__BB7_3;
	ld.shared.f32 	%f2, [%r4];
	shl.b32 	%r10, %r6, 2;
	add.s32 	%r11, %r4, %r10;
	ld.shared.f32 	%f3, [%r11];
	min.f32 	%f4, %f2, %f3;
	st.shared.f32 	[%r4], %f4;
$L__BB7_3:
	setp.gt.u32 	%p3, %r12, 5;
	mov.u32 	%r12, %r6;
	@%p3 bra 	$L__BB7_1;
$L__BB7_4:
	bar.sync 	0;
	setp.ne.s32 	%p4, %r1, 0;
	@%p4 bra 	$L__BB7_6;
	ld.shared.f32 	%f5, [_ZZ9minKernelPfE7scratch];
	ld.shared.f32 	%f6, [_ZZ9minKernelPfE7scratch+4];
	min.f32 	%f7, %f5, %f6;
	mul.wide.u32 	%rd5, %r2, 4;
	add.s64 	%rd6, %rd1, %rd5;
	st.global.f32 	[%rd6], %f7;
$L__BB7_6:
	ret;

}
	// .globl	_Z29integrateKineticEnergy_kernelPfPKfS1_S1_fffiiiiii
.visible .entry _Z29integrateKineticEnergy_kernelPfPKfS1_S1_fffiiiiii(
	.param .u64 .ptr .align 1 _Z29integrateKineticEnergy_kernelPfPKfS1_S1_fffiiiiii_param_0,
	.param .u64 .ptr .align 1 _Z29integrateKineticEnergy_kernelPfPKfS1_S1_fffiiiiii_param_1,
	.param .u64 .ptr .align 1 _Z29integrateKineticEnergy_kernelPfPKfS1_S1_fffiiiiii_param_2,
	.param .u64 .ptr .align 1 _Z29integrateKineticEnergy_kernelPfPKfS1_S1_fffiiiiii_param_3,
	.param .f32 _Z29integrateKineticEnergy_kernelPfPKfS1_S1_fffiiiiii_param_4,
	.param .f32 _Z29integrateKineticEnergy_kernelPfPKfS1_S1_fffiiiiii_param_5,
	.param .f32 _Z29integrateKineticEnergy_kernelPfPKfS1_S1_fffiiiiii_param_6,
	.param .u32 _Z29integrateKineticEnergy_kernelPfPKfS1_S1_fffiiiiii_param_7,
	.param .u32 _Z29integrateKineticEnergy_kernelPfPKfS1_S1_fffiiiiii_param_8,
	.param .u32 _Z29integrateKineticEnergy_kernelPfPKfS1_S1_fffiiiiii_param_9,
	.param .u32 _Z29integrateKineticEnergy_kernelPfPKfS1_S1_fffiiiiii_param_10,
	.param .u32 _Z29integrateKineticEnergy_kernelPfPKfS1_S1_fffiiiiii_param_11,
	.param .u32 _Z29integrateKineticEnergy_kernelPfPKfS1_S1_fffiiiiii_param_12
)
{
	.reg .pred 	%p<10>;
	.reg .b32 	%r<35>;
	.reg .b32 	%f<100>;
	.reg .b64 	%rd<63>;
	.reg .b64 	%fd<54>;

	ld.param.u64 	%rd4, [_Z29integrateKineticEnergy_kernelPfPKfS1_S1_fffiiiiii_param_0];
	ld.param.u64 	%rd5, [_Z29integrateKineticEnergy_kernelPfPKfS1_S1_fffiiiiii_param_1];
	ld.param.u64 	%rd6, [_Z29integrateKineticEnergy_kernelPfPKfS1_S1_fffiiiiii_param_2];
	ld.param.u64 	%rd7, [_Z29integrateKineticEnergy_kernelPfPKfS1_S1_fffiiiiii_param_3];
	ld.param.f32 	%f5, [_Z29integrateKineticEnergy_kernelPfPKfS1_S1_fffiiiiii_param_4];
	ld.param.f32 	%f6, [_Z29integrateKineticEnergy_kernelPfPKfS1_S1_fffiiiiii_param_5];
	ld.param.f32 	%f7, [_Z29integrateKineticEnergy_kernelPfPKfS1_S1_fffiiiiii_param_6];
	ld.param.u32 	%r18, [_Z29integrateKineticEnergy_kernelPfPKfS1_S1_fffiiiiii_param_8];
	ld.param.u32 	%r19, [_Z29integrateKineticEnergy_kernelPfPKfS1_S1_fffiiiiii_param_9];
	ld.param.u32 	%r20, [_Z29integrateKineticEnergy_kernelPfPKfS1_S1_fffiiiiii_param_10];
	ld.param.u32 	%r21, [_Z29integrateKineticEnergy_kernelPfPKfS1_S1_fffiiiiii_param_11];
	ld.param.u32 	%r22, [_Z29integrateKineticEnergy_kernelPfPKfS1_S1_fffiiiiii_param_12];
	cvta.to.global.u64 	%rd1, %rd7;
	cvta.to.global.u64 	%rd2, %rd6;
	cvta.to.global.u64 	%rd3, %rd5;
	mul.f32 	%f8, %f5, %f6;
	mul.f32 	%f1, %f8, %f7;
	mov.u32 	%r1, %ctaid.x;
	mov.u32 	%r2, %tid.x;
	setp.lt.s32 	%p1, %r18, 1;
	mov.f32 	%f99, 0f00000000;
	@%p1 bra 	$L__BB8_13;
	cvt.f64.f32 	%fd16, %f1;
	add.s32 	%r24, %r20, %r2;
	mad.lo.s32 	%r3, %r21, %r1, %r24;
	mul.f64 	%fd1, %fd16, 0d3FE0000000000000;
	and.b32  	%r4, %r18, 7;
	setp.lt.u32 	%p2, %r18, 8;
	mov.f64 	%fd53, 0d0000000000000000;
	mov.b32 	%r33, 0;
	@%p2 bra 	$L__BB8_4;
	and.b32  	%r33, %r18, 2147483640;
	neg.s32 	%r31, %r33;
	shl.b32 	%r7, %r22, 3;
	mov.f64 	%fd53, 0d0000000000000000;
	mul.wide.s32 	%rd12, %r22, 4;
	mov.u32 	%r30, %r3;
$L__BB8_3:
	.pragma "nounroll";
	mul.wide.s32 	%rd8, %r30, 4;
	add.s64 	%rd9, %rd3, %rd8;
	ld.global.f32 	%f9, [%rd9];
	add.s64 	%rd10, %rd2, %rd8;
	ld.global.f32 	%f10, [%rd10];
	mul.f32 	%f11, %f10, %f10;
	fma.rn.f32 	%f12, %f9, %f9, %f11;
	add.s64 	%rd11, %rd1, %rd8;
	ld.global.f32 	%f13, [%rd11];
	fma.rn.f32 	%f14, %f13, %f13, %f12;
	cvt.f64.f32 	%fd18, %f14;
	fma.rn.f64 	%fd19, %fd1, %fd18, %fd53;
	add.s64 	%rd13, %rd9, %rd12;
	ld.global.f32 	%f15, [%rd13];
	add.s64 	%rd14, %rd10, %rd12;
	ld.global.f32 	%f16, [%rd14];
	mul.f32 	%f17, %f16, %f16;
	fma.rn.f32 	%f18, %f15, %f15, %f17;
	add.s64 	%rd15, %rd11, %rd12;
	ld.global.f32 	%f19, [%rd15];
	fma.rn.f32 	%f20, %f19, %f19, %f18;
	cvt.f64.f32 	%fd20, %f20;
	fma.rn.f64 	%fd21, %fd1, %fd20, %fd19;
	add.s64 	%rd16, %rd13, %rd12;
	ld.global.f32 	%f21, [%rd16];
	add.s64 	%rd17, %rd14, %rd12;
	ld.global.f32 	%f22, [%rd17];
	mul.f32 	%f23, %f22, %f22;
	fma.rn.f32 	%f24, %f21, %f21, %f23;
	add.s64 	%rd18, %rd15, %rd12;
	ld.global.f32 	%f25, [%rd18];
	fma.rn.f32 	%f26, %f25, %f25, %f24;
	cvt.f64.f32 	%fd22, %f26;
	fma.rn.f64 	%fd23, %fd1, %fd22, %fd21;
	add.s64 	%rd19, %rd16, %rd12;
	ld.global.f32 	%f27, [%rd19];
	add.s64 	%rd20, %rd17, %rd12;
	ld.global.f32 	%f28, [%rd20];
	mul.f32 	%f29, %f28, %f28;
	fma.rn.f32 	%f30, %f27, %f27, %f29;
	add.s64 	%rd21, %rd18, %rd12;
	ld.global.f32 	%f31, [%rd21];
	fma.rn.f32 	%f32, %f31, %f31, %f30;
	cvt.f64.f32 	%fd24, %f32;
	fma.rn.f64 	%fd25, %fd1, %fd24, %fd23;
	add.s64 	%rd22, %rd19, %rd12;
	ld.global.f32 	%f33, [%rd22];
	add.s64 	%rd23, %rd20, %rd12;
	ld.global.f32 	%f34, [%rd23];
	mul.f32 	%f35, %f34, %f34;
	fma.rn.f32 	%f36, %f33, %f33, %f35;
	add.s64 	%rd24, %rd21, %rd12;
	ld.global.f32 	%f37, [%rd24];
	fma.rn.f32 	%f38, %f37, %f37, %f36;
	cvt.f64.f32 	%fd26, %f38;
	fma.rn.f64 	%fd27, %fd1, %fd26, %fd25;
	add.s64 	%rd25, %rd22, %rd12;
	ld.global.f32 	%f39, [%rd25];
	add.s64 	%rd26, %rd23, %rd12;
	ld.global.f32 	%f40, [%rd26];
	mul.f32 	%f41, %f40, %f40;
	fma.rn.f32 	%f42, %f39, %f39, %f41;
	add.s64 	%rd27, %rd24, %rd12;
	ld.global.f32 	%f43, [%rd27];
	fma.rn.f32 	%f44, %f43, %f43, %f42;
	cvt.f64.f32 	%fd28, %f44;
	fma.rn.f64 	%fd29, %fd1, %fd28, %fd27;
	add.s64 	%rd28, %rd25, %rd12;
	ld.global.f32 	%f45, [%rd28];
	add.s64 	%rd29, %rd26, %rd12;
	ld.global.f32 	%f46, [%rd29];
	mul.f32 	%f47, %f46, %f46;
	fma.rn.f32 	%f48, %f45, %f45, %f47;
	add.s64 	%rd30, %rd27, %rd12;
	ld.global.f32 	%f49, [%rd30];
	fma.rn.f32 	%f50, %f49, %f49, %f48;
	cvt.f64.f32 	%fd30, %f50;
	fma.rn.f64 	%fd31, %fd1, %fd30, %fd29;
	add.s64 	%rd31, %rd28, %rd12;
	ld.global.f32 	%f51, [%rd31];
	add.s64 	%rd32, %rd29, %rd12;
	ld.global.f32 	%f52, [%rd32];
	mul.f32 	%f53, %f52, %f52;
	fma.rn.f32 	%f54, %f51, %f51, %f53;
	add.s64 	%rd33, %rd30, %rd12;
	ld.global.f32 	%f55, [%rd33];
	fma.rn.f32 	%f56, %f55, %f55, %f54;
	cvt.f64.f32 	%fd32, %f56;
	fma.rn.f64 	%fd53, %fd1, %fd32, %fd31;
	add.s32 	%r31, %r31, 8;
	add.s32 	%r30, %r30, %r7;
	setp.ne.s32 	%p3, %r31, 0;
	@%p3 bra 	$L__BB8_3;
$L__BB8_4:
	setp.eq.s32 	%p4, %r4, 0;
	@%p4 bra 	$L__BB8_12;
	and.b32  	%r13, %r18, 3;
	setp.lt.u32 	%p5, %r4, 4;
	@%p5 bra 	$L__BB8_7;
	mad.lo.s32 	%r25, %r33, %r22, %r3;
	mul.wide.s32 	%rd34, %r25, 4;
	add.s64 	%rd35, %rd3, %rd34;
	ld.global.f32 	%f57, [%rd35];
	add.s64 	%rd36, %rd2, %rd34;
	ld.global.f32 	%f58, [%rd36];
	mul.f32 	%f59, %f58, %f58;
	fma.rn.f32 	%f60, %f57, %f57, %f59;
	add.s64 	%rd37, %rd1, %rd34;
	ld.global.f32 	%f61, [%rd37];
	fma.rn.f32 	%f62, %f61, %f61, %f60;
	cvt.f64.f32 	%fd34, %f62;
	fma.rn.f64 	%fd35, %fd1, %fd34, %fd53;
	mul.wide.s32 	%rd38, %r22, 4;
	add.s64 	%rd39, %rd35, %rd38;
	ld.global.f32 	%f63, [%rd39];
	add.s64 	%rd40, %rd36, %rd38;
	ld.global.f32 	%f64, [%rd40];
	mul.f32 	%f65, %f64, %f64;
	fma.rn.f32 	%f66, %f63, %f63, %f65;
	add.s64 	%rd41, %rd37, %rd38;
	ld.global.f32 	%f67, [%rd41];
	fma.rn.f32 	%f68, %f67, %f67, %f66;
	cvt.f64.f32 	%fd36, %f68;
	fma.rn.f64 	%fd37, %fd1, %fd36, %fd35;
	add.s64 	%rd42, %rd39, %rd38;
	ld.global.f32 	%f69, [%rd42];
	add.s64 	%rd43, %rd40, %rd38;
	ld.global.f32 	%f70, [%rd43];
	mul.f32 	%f71, %f70, %f70;
	fma.rn.f32 	%f72, %f69, %f69, %f71;
	add.s64 	%rd44, %rd41, %rd38;
	ld.global.f32 	%f73, [%rd44];
	fma.rn.f32 	%f74, %f73, %f73, %f72;
	cvt.f64.f32 	%fd38, %f74;
	fma.rn.f64 	%fd39, %fd1, %fd38, %fd37;
	add.s64 	%rd45, %rd42, %rd38;
	ld.global.f32 	%f75, [%rd45];
	add.s64 	%rd46, %rd43, %rd38;
	ld.global.f32 	%f76, [%rd46];
	mul.f32 	%f77, %f76, %f76;
	fma.rn.f32 	%f78, %f75, %f75, %f77;
	add.s64 	%rd47, %rd44, %rd38;
	ld.global.f32 	%f79, [%rd47];
	fma.rn.f32 	%f80, %f79, %f79, %f78;
	cvt.f64.f32 	%fd40, %f80;
	fma.rn.f64 	%fd53, %fd1, %fd40, %fd39;
	add.s32 	%r33, %r33, 4;
$L__BB8_7:
	setp.eq.s32 	%p6, %r13, 0;
	@%p6 bra 	$L__BB8_12;
	setp.eq.s32 	%p7, %r13, 1;
	@%p7 bra 	$L__BB8_10;
	mad.lo.s32 	%r26, %r33, %r22, %r3;
	mul.wide.s32 	%rd48, %r26, 4;
	add.s64 	%rd49, %rd3, %rd48;
	ld.global.f32 	%f81, [%rd49];
	add.s64 	%rd50, %rd2, %rd48;
	ld.global.f32 	%f82, [%rd50];
	mul.f32 	%f83, %f82, %f82;
	fma.rn.f32 	%f84, %f81, %f81, %f83;
	add.s64 	%rd51, %rd1, %rd48;
	ld.global.f32 	%f85, [%rd51];
	fma.rn.f32 	%f86, %f85, %f85, %f84;
	cvt.f64.f32 	%fd42, %f86;
	fma.rn.f64 	%fd43, %fd1, %fd42, %fd53;
	mul.wide.s32 	%rd52, %r22, 4;
	add.s64 	%rd53, %rd49, %rd52;
	ld.global.f32 	%f87, [%rd53];
	add.s64 	%rd54, %rd50, %rd52;
	ld.global.f32 	%f88, [%rd54];
	mul.f32 	%f89, %f88, %f88;
	fma.rn.f32 	%f90, %f87, %f87, %f89;
	add.s64 	%rd55, %rd51, %rd52;
	ld.global.f32 	%f91, [%rd55];
	fma.rn.f32 	%f92, %f91, %f91, %f90;
	cvt.f64.f32 	%fd44, %f92;
	fma.rn.f64 	%fd53, %fd1, %fd44, %fd43;
	add.s32 	%r33, %r33, 2;
$L__BB8_10:
	and.b32  	%r27, %r18, 1;
	setp.eq.b32 	%p8, %r27, 1;
	not.pred 	%p9, %p8;
	@%p9 bra 	$L__BB8_12;
	mad.lo.s32 	%r28, %r33, %r22, %r3;
	mul.wide.s32 	%rd56, %r28, 4;
	add.s64 	%rd57, %rd3, %rd56;
	ld.global.f32 	%f93, [%rd57];
	add.s64 	%rd58, %rd2, %rd56;
	ld.global.f32 	%f94, [%rd58];
	mul.f32 	%f95, %f94, %f94;
	fma.rn.f32 	%f96, %f93, %f93, %f95;
	add.s64 	%rd59, %rd1, %rd56;
	ld.global.f32 	%f97, [%rd59];
	fma.rn.f32 	%f98, %f97, %f97, %f96;
	cvt.f64.f32 	%fd45, %f98;
	fma.rn.f64 	%fd53, %fd1, %fd45, %fd53;
$L__BB8_12:
	cvt.rn.f32.f64 	%f99, %fd53;
$L__BB8_13:
	cvta.to.global.u64 	%rd60, %rd4;
	mad.lo.s32 	%r29, %r19, %r1, %r2;
	mul.wide.s32 	%rd61, %r29, 4;
	add.s64 	%rd62, %rd60, %rd61;
	st.global.f32 	[%rd62], %f99;
	ret;

}
	// .globl	_Z9sumKernelPf
.visible .entry _Z9sumKernelPf(
	.param .u64 .ptr .align 1 _Z9sumKernelPf_param_0
)
{
	.reg .pred 	%p<5>;
	.reg .b32 	%r<13>;
	.reg .b32 	%f<8>;
	.reg .b64 	%rd<7>;
	// demoted variable
	.shared .align 4 .b8 _ZZ9sumKernelPfE7scratch[4096];
	ld.param.u64 	%rd2, [_Z9sumKernelPf_param_0];
	cvta.to.global.u64 	%rd1, %rd2;
	mov.u32 	%r1, %tid.x;
	mov.u32 	%r2, %ctaid.x;
	mov.u32 	%r12, %ntid.x;
	mad.lo.s32 	%r7, %r2, %r12, %r1;
	mul.wide.u32 	%rd3, %r7, 4;
	add.s64 	%rd4, %rd1, %rd3;
	ld.global.f32 	%f1, [%rd4];
	shl.b32 	%r8, %r1, 2;
	mov.u32 	%r9, _ZZ9sumKernelPfE7scratch;
	add.s32 	%r4, %r9, %r8;
	st.shared.f32 	[%r4], %f1;
	setp.lt.u32 	%p1, %r12, 3;
	@%p1 bra 	$L__BB9_4;
$L__BB9_1:
	shr.u32 	%r6, %r12, 1;
	bar.sync 	0;
	setp.ge.u32 	%p2, %r1, %r6;
	@%p2 bra 	$L__BB9_3;
	shl.b32 	%r10, %r6, 2;
	add.s32 	%r11, %r4, %r10;
	ld.shared.f32 	%f2, [%r11];
	ld.shared.f32 	%f3, [%r4];
	add.f32 	%f4, %f2, %f3;
	st.shared.f32 	[%r4], %f4;
$L__BB9_3:
	setp.gt.u32 	%p3, %r12, 5;
	mov.u32 	%r12, %r6;
	@%p3 bra 	$L__BB9_1;
$L__BB9_4:
	bar.sync 	0;
	setp.ne.s32 	%p4, %r1, 0;
	@%p4 bra 	$L__BB9_6;
	ld.shared.f32 	%f5, [_ZZ9sumKernelPfE7scratch];
	ld.shared.f32 	%f6, [_ZZ9sumKernelPfE7scratch+4];
	add.f32 	%f7, %f5, %f6;
	mul.wide.u32 	%rd5, %r2, 4;
	add.s64 	%rd6, %rd1, %rd5;
	st.global.f32 	[%rd6], %f7;
$L__BB9_6:
	ret;

}
	// .globl	_Z19weightedSum3_kernelPffPKffS1_fiiiiii
.visible .entry _Z19weightedSum3_kernelPffPKffS1_fiiiiii(
	.param .u64 .ptr .align 1 _Z19weightedSum3_kernelPffPKffS1_fiiiiii_param_0,
	.param .f32 _Z19weightedSum3_kernelPffPKffS1_fiiiiii_param_1,
	.param .u64 .ptr .align 1 _Z19weightedSum3_kernelPffPKffS1_fiiiiii_param_2,
	.param .f32 _Z19weightedSum3_kernelPffPKffS1_fiiiiii_param_3,
	.param .u64 .ptr .align 1 _Z19weightedSum3_kernelPffPKffS1_fiiiiii_param_4,
	.param .f32 _Z19weightedSum3_kernelPffPKffS1_fiiiiii_param_5,
	.param .u32 _Z19weightedSum3_kernelPffPKffS1_fiiiiii_param_6,
	.param .u32 _Z19weightedSum3_kernelPffPKffS1_fiiiiii_param_7,
	.param .u32 _Z19weightedSum3_kernelPffPKffS1_fiiiiii_param_8,
	.param .u32 _Z19weightedSum3_kernelPffPKffS1_fiiiiii_param_9,
	.param .u32 _Z19weightedSum3_kernelPffPKffS1_fiiiiii_param_10,
	.param .u32 _Z19weightedSum3_kernelPffPKffS1_fiiiiii_param_11
)
{
	.reg .pred 	%p<10>;
	.reg .b32 	%r<33>;
	.reg .b32 	%f<94>;
	.reg .b64 	%rd<59>;

	ld.param.u64 	%rd4, [_Z19weightedSum3_kernelPffPKffS1_fiiiiii_param_0];
	ld.param.f32 	%f1, [_Z19weightedSum3_kernelPffPKffS1_fiiiiii_param_1];
	ld.param.u64 	%rd5, [_Z19weightedSum3_kernelPffPKffS1_fiiiiii_param_2];
	ld.param.f32 	%f2, [_Z19weightedSum3_kernelPffPKffS1_fiiiiii_param_3];
	ld.param.u64 	%rd6, [_Z19weightedSum3_kernelPffPKffS1_fiiiiii_param_4];
	ld.param.f32 	%f3, [_Z19weightedSum3_kernelPffPKffS1_fiiiiii_param_5];
	ld.param.u32 	%r16, [_Z19weightedSum3_kernelPffPKffS1_fiiiiii_param_7];
	ld.param.u32 	%r17, [_Z19weightedSum3_kernelPffPKffS1_fiiiiii_param_9];
	ld.param.u32 	%r18, [_Z19weightedSum3_kernelPffPKffS1_fiiiiii_param_10];
	ld.param.u32 	%r19, [_Z19weightedSum3_kernelPffPKffS1_fiiiiii_param_11];
	cvta.to.global.u64 	%rd1, %rd4;
	cvta.to.global.u64 	%rd2, %rd6;
	cvta.to.global.u64 	%rd3, %rd5;
	setp.lt.s32 	%p1, %r16, 1;
	@%p1 bra 	$L__BB10_12;
	mov.u32 	%r21, %tid.x;
	mov.u32 	%r22, %ctaid.x;
	add.s32 	%r23, %r17, %r21;
	mad.lo.s32 	%r1, %r18, %r22, %r23;
	and.b32  	%r2, %r16, 7;
	setp.lt.u32 	%p2, %r16, 8;
	mov.b32 	%r31, 0;
	@%p2 bra 	$L__BB10_4;
	and.b32  	%r31, %r16, 2147483640;
	neg.s32 	%r29, %r31;
	shl.b32 	%r5, %r19, 3;
	mul.wide.s32 	%rd11, %r19, 4;
	mov.u32 	%r28, %r1;
$L__BB10_3:
	.pragma "nounroll";
	mul.wide.s32 	%rd7, %r28, 4;
	add.s64 	%rd8, %rd3, %rd7;
	ld.global.f32 	%f4, [%rd8];
	add.s64 	%rd9, %rd2, %rd7;
	ld.global.f32 	%f5, [%rd9];
	mul.f32 	%f6, %f2, %f5;
	fma.rn.f32 	%f7, %f1, %f4, %f6;
	add.s64 	%rd10, %rd1, %rd7;
	ld.global.f32 	%f8, [%rd10];
	fma.rn.f32 	%f9, %f3, %f8, %f7;
	st.global.f32 	[%rd10], %f9;
	add.s64 	%rd12, %rd8, %rd11;
	ld.global.f32 	%f10, [%rd12];
	add.s64 	%rd13, %rd9, %rd11;
	ld.global.f32 	%f11, [%rd13];
	mul.f32 	%f12, %f2, %f11;
	fma.rn.f32 	%f13, %f1, %f10, %f12;
	add.s64 	%rd14, %rd10, %rd11;
	ld.global.f32 	%f14, [%rd14];
	fma.rn.f32 	%f15, %f3, %f14, %f13;
	st.global.f32 	[%rd14], %f15;
	add.s64 	%rd15, %rd12, %rd11;
	ld.global.f32 	%f16, [%rd15];
	add.s64 	%rd16, %rd13, %rd11;
	ld.global.f32 	%f17, [%rd16];
	mul.f32 	%f18, %f2, %f17;
	fma.rn.f32 	%f19, %f1, %f16, %f18;
	add.s64 	%rd17, %rd14, %rd11;
	ld.global.f32 	%f20, [%rd17];
	fma.rn.f32 	%f21, %f3, %f20, %f19;
	st.global.f32 	[%rd17], %f21;
	add.s64 	%rd18, %rd15, %rd11;
	ld.global.f32 	%f22, [%rd18];
	add.s64 	%rd19, %rd16, %rd11;
	ld.global.f32 	%f23, [%rd19];
	mul.f32 	%f24, %f2, %f23;
	fma.rn.f32 	%f25, %f1, %f22, %f24;
	add.s64 	%rd20, %rd17, %rd11;
	ld.global.f32 	%f26, [%rd20];
	fma.rn.f32 	%f27, %f3, %f26, %f25;
	st.global.f32 	[%rd20], %f27;
	add.s64 	%rd21, %rd18, %rd11;
	ld.global.f32 	%f28, [%rd21];
	add.s64 	%rd22, %rd19, %rd11;
	ld.global.f32 	%f29, [%rd22];
	mul.f32 	%f30, %f2, %f29;
	fma.rn.f32 	%f31, %f1, %f28, %f30;
	add.s64 	%rd23, %rd20, %rd11;
	ld.global.f32 	%f32, [%rd23];
	fma.rn.f32 	%f33, %f3, %f32, %f31;
	st.global.f32 	[%rd23], %f33;
	add.s64 	%rd24, %rd21, %rd11;
	ld.global.f32 	%f34, [%rd24];
	add.s64 	%rd25, %rd22, %rd11;
	ld.global.f32 	%f35, [%rd25];
	mul.f32 	%f36, %f2, %f35;
	fma.rn.f32 	%f37, %f1, %f34, %f36;
	add.s64 	%rd26, %rd23, %rd11;
	ld.global.f32 	%f38, [%rd26];
	fma.rn.f32 	%f39, %f3, %f38, %f37;
	st.global.f32 	[%rd26], %f39;
	add.s64 	%rd27, %rd24, %rd11;
	ld.global.f32 	%f40, [%rd27];
	add.s64 	%rd28, %rd25, %rd11;
	ld.global.f32 	%f41, [%rd28];
	mul.f32 	%f42, %f2, %f41;
	fma.rn.f32 	%f43, %f1, %f40, %f42;
	add.s64 	%rd29, %rd26, %rd11;
	ld.global.f32 	%f44, [%rd29];
	fma.rn.f32 	%f45, %f3, %f44, %f43;
	st.global.f32 	[%rd29], %f45;
	add.s64 	%rd30, %rd27, %rd11;
	ld.global.f32 	%f46, [%rd30];
	add.s64 	%rd31, %rd28, %rd11;
	ld.global.f32 	%f47, [%rd31];
	mul.f32 	%f48, %f2, %f47;
	fma.rn.f32 	%f49, %f1, %f46, %f48;
	add.s64 	%rd32, %rd29, %rd11;
	ld.global.f32 	%f50, [%rd32];
	fma.rn.f32 	%f51, %f3, %f50, %f49;
	st.global.f32 	[%rd32], %f51;
	add.s32 	%r29, %r29, 8;
	add.s32 	%r28, %r28, %r5;
	setp.ne.s32 	%p3, %r29, 0;
	@%p3 bra 	$L__BB10_3;
$L__BB10_4:
	setp.eq.s32 	%p4, %r2, 0;
	@%p4 bra 	$L__BB10_12;
	and.b32  	%r11, %r16, 3;
	setp.lt.u32 	%p5, %r2, 4;
	@%p5 bra 	$L__BB10_7;
	mad.lo.s32 	%r24, %r31, %r19, %r1;
	mul.wide.s32 	%rd33, %r24, 4;
	add.s64 	%rd34, %rd3, %rd33;
	ld.global.f32 	%f52, [%rd34];
	add.s64 	%rd35, %rd2, %rd33;
	ld.global.f32 	%f53, [%rd35];
	mul.f32 	%f54, %f2, %f53;
	fma.rn.f32 	%f55, %f1, %f52, %f54;
	add.s64 	%rd36, %rd1, %rd33;
	ld.global.f32 	%f56, [%rd36];
	fma.rn.f32 	%f57, %f3, %f56, %f55;
	st.global.f32 	[%rd36], %f57;
	mul.wide.s32 	%rd37, %r19, 4;
	add.s64 	%rd38, %rd34, %rd37;
	ld.global.f32 	%f58, [%rd38];
	add.s64 	%rd39, %rd35, %rd37;
	ld.global.f32 	%f59, [%rd39];
	mul.f32 	%f60, %f2, %f59;
	fma.rn.f32 	%f61, %f1, %f58, %f60;
	add.s64 	%rd40, %rd36, %rd37;
	ld.global.f32 	%f62, [%rd40];
	fma.rn.f32 	%f63, %f3, %f62, %f61;
	st.global.f32 	[%rd40], %f63;
	add.s64 	%rd41, %rd38, %rd37;
	ld.global.f32 	%f64, [%rd41];
	add.s64 	%rd42, %rd39, %rd37;
	ld.global.f32 	%f65, [%rd42];
	mul.f32 	%f66, %f2, %f65;
	fma.rn.f32 	%f67, %f1, %f64, %f66;
	add.s64 	%rd43, %rd40, %rd37;
	ld.global.f32 	%f68, [%rd43];
	fma.rn.f32 	%f69, %f3, %f68, %f67;
	st.global.f32 	[%rd43], %f69;
	add.s64 	%rd44, %rd41, %rd37;
	ld.global.f32 	%f70, [%rd44];
	add.s64 	%rd45, %rd42, %rd37;
	ld.global.f32 	%f71, [%rd45];
	mul.f32 	%f72, %f2, %f71;
	fma.rn.f32 	%f73, %f1, %f70, %f72;
	add.s64 	%rd46, %rd43, %rd37;
	ld.global.f32 	%f74, [%rd46];
	fma.rn.f32 	%f75, %f3, %f74, %f73;
	st.global.f32 	[%rd46], %f75;
	add.s32 	%r31, %r31, 4;
$L__BB10_7:
	setp.eq.s32 	%p6, %r11, 0;
	@%p6 bra 	$L__BB10_12;
	setp.eq.s32 	%p7, %r11, 1;
	@%p7 bra 	$L__BB10_10;
	mad.lo.s32 	%r25, %r31, %r19, %r1;
	mul.wide.s32 	%rd47, %r25, 4;
	add.s64 	%rd48, %rd3, %rd47;
	ld.global.f32 	%f76, [%rd48];
	add.s64 	%rd49, %rd2, %rd47;
	ld.global.f32 	%f77, [%rd49];
	mul.f32 	%f78, %f2, %f77;
	fma.rn.f32 	%f79, %f1, %f76, %f78;
	add.s64 	%rd50, %rd1, %rd47;
	ld.global.f32 	%f80, [%rd50];
	fma.rn.f32 	%f81, %f3, %f80, %f79;
	st.global.f32 	[%rd50], %f81;
	mul.wide.s32 	%rd51, %r19, 4;
	add.s64 	%rd52, %rd48, %rd51;
	ld.global.f32 	%f82, [%rd52];
	add.s64 	%rd53, %rd49, %rd51;
	ld.global.f32 	%f83, [%rd53];
	mul.f32 	%f84, %f2, %f83;
	fma.rn.f32 	%f85, %f1, %f82, %f84;
	add.s64 	%rd54, %rd50, %rd51;
	ld.global.f32 	%f86, [%rd54];
	fma.rn.f32 	%f87, %f3, %f86, %f85;
	st.global.f32 	[%rd54], %f87;
	add.s32 	%r31, %r31, 2;
$L__BB10_10:
	and.b32  	%r26, %r16, 1;
	setp.eq.b32 	%p8, %r26, 1;
	not.pred 	%p9, %p8;
	@%p9 bra 	$L__BB10_12;
	mad.lo.s32 	%r27, %r31, %r19, %r1;
	mul.wide.s32 	%rd55, %r27, 4;
	add.s64 	%rd56, %rd3, %rd55;
	ld.global.f32 	%f88, [%rd56];
	add.s64 	%rd57, %rd2, %rd55;
	ld.global.f32 	%f89, [%rd57];
	mul.f32 	%f90, %f2, %f89;
	fma.rn.f32 	%f91, %f1, %f88, %f90;
	add.s64 	%rd58, %rd1, %rd55;
	ld.global.f32 	%f92, [%rd58];
	fma.rn.f32 	%f93, %f3, %f92, %f91;
	st.global.f32 	[%rd58], %f93;
$L__BB10_12:
	ret;

}
.func  (.param .align 16 .b8 func_retval0[16]) __internal_trig_reduction_slowpathd(
	.param .b64 __internal_trig_reduction_slowpathd_param_0
)
{
	.local .align 8 .b8 	__local_depot11[40];
	.reg .b64 	%SP;
	.reg .b64 	%SPL;
	.reg .pred 	%p<10>;
	.reg .b32 	%r<47>;
	.reg .b64 	%rd<74>;
	.reg .b64 	%fd<5>;

	mov.u64 	%SPL, __local_depot11;
	ld.param.f64 	%fd4, [__internal_trig_reduction_slowpathd_param_0];
	add.u64 	%rd1, %SPL, 0;
	{
	.reg .b32 %temp; 
	mov.b64 	{%temp, %r1}, %fd4;
	}
	shr.u32 	%r2, %r1, 20;
	and.b32  	%r3, %r2, 2047;
	setp.eq.s32 	%p1, %r3, 2047;
	mov.b32 	%r46, 0;
	@%p1 bra 	$L__BB11_9;
	add.s32 	%r20, %r3, -1024;
	mov.b64 	%rd20, %fd4;
	shl.b64 	%rd2, %rd20, 11;
	shr.u32 	%r4, %r20, 6;
	sub.s32 	%r45, 15, %r4;
	sub.s32 	%r21, 19, %r4;
	setp.lt.u32 	%p2, %r20, 128;
	selp.b32 	%r6, 18, %r21, %p2;
	setp.ge.s32 	%p3, %r45, %r6;
	mov.b64 	%rd70, 0;
	@%p3 bra 	$L__BB11_4;
	add.s32 	%r23, %r6, %r4;
	neg.s32 	%r43, %r23;
	or.b64  	%rd3, %rd2, -9223372036854775808;
	mov.b64 	%rd70, 0;
	mov.b32 	%r42, 0;
	mov.u64 	%rd25, __cudart_i2opi_d;
	mov.u32 	%r44, %r45;
$L__BB11_3:
	.pragma "nounroll";
	mul.wide.s32 	%rd22, %r42, 8;
	add.s64 	%rd23, %rd1, %rd22;
	mul.wide.s32 	%rd24, %r44, 8;
	add.s64 	%rd26, %rd25, %rd24;
	ld.global.nc.u64 	%rd27, [%rd26];
	{
	.reg .u32 %r0, %r1, %r2, %r3, %alo, %ahi, %blo, %bhi, %clo, %chi;
	mov.b64 	{%alo,%ahi}, %rd27;
	mov.b64 	{%blo,%bhi}, %rd3;
	mov.b64 	{%clo,%chi}, %rd70;
	mad.lo.cc.u32 	%r0, %alo, %blo, %clo;
	madc.hi.cc.u32 	%r1, %alo, %blo, %chi;
	madc.hi.u32 	%r2, %alo, %bhi, 0;
	mad.lo.cc.u32 	%r1, %alo, %bhi, %r1;
	madc.hi.cc.u32 	%r2, %ahi, %blo, %r2;
	madc.hi.u32 	%r3, %ahi, %bhi, 0;
	mad.lo.cc.u32 	%r1, %ahi, %blo, %r1;
	madc.lo.cc.u32 	%r2, %ahi, %bhi, %r2;
	addc.u32 	%r3, %r3, 0;
	mov.b64 	%rd28, {%r0,%r1};
	mov.b64 	%rd70, {%r2,%r3};
	}
	st.local.u64 	[%rd23], %rd28;
	add.s32 	%r44, %r44, 1;
	add.s32 	%r43, %r43, 1;
	add.s32 	%r42, %r42, 1;
	setp.ne.s32 	%p4, %r43, -15;
	mov.u32 	%r45, %r6;
	@%p4 bra 	$L__BB11_3;
$L__BB11_4:
	cvt.s64.s32 	%rd29, %r45;
	cvt.u64.u32 	%rd30, %r4;
	add.s64 	%rd31, %rd30, %rd29;
	shl.b64 	%rd32, %rd31, 3;
	add.s64 	%rd33, %rd1, %rd32;
	st.local.u64 	[%rd33+-120], %rd70;
	and.b32  	%r15, %r2, 63;
	ld.local.u64 	%rd72, [%rd1+16];
	ld.local.u64 	%rd71, [%rd1+24];
	setp.eq.s32 	%p5, %r15, 0;
	@%p5 bra 	$L__BB11_6;
	shl.b64 	%rd34, %rd71, %r15;
	shr.u64 	%rd35, %rd72, 1;
	xor.b32  	%r24, %r15, 63;
	shr.u64 	%rd36, %rd35, %r24;
	or.b64  	%rd71, %rd34, %rd36;
	ld.local.u64 	%rd37, [%rd1+8];
	shl.b64 	%rd38, %rd72, %r15;
	shr.u64 	%rd39, %rd37, 1;
	shr.u64 	%rd40, %rd39, %r24;
	or.b64  	%rd72, %rd38, %rd40;
$L__BB11_6:
	and.b32  	%r25, %r1, -2147483648;
	shr.u64 	%rd41, %rd71, 62;
	cvt.u32.u64 	%r26, %rd41;
	mov.b64 	{%r27, %r28}, %rd71;
	mov.b64 	{%r29, %r30}, %rd72;
	shf.l.wrap.b32 	%r31, %r30, %r27, 2;
	shf.l.wrap.b32 	%r32, %r27, %r28, 2;
	mov.b64 	%rd42, {%r31, %r32};
	shl.b64 	%rd43, %rd72, 2;
	shr.u64 	%rd44, %rd42, 63;
	cvt.u32.u64 	%r33, %rd44;
	add.s32 	%r34, %r33, %r26;
	setp.eq.s32 	%p6, %r25, 0;
	neg.s32 	%r35, %r34;
	selp.b32 	%r46, %r34, %r35, %p6;
	setp.gt.s64 	%p7, %rd42, -1;
	mov.b64 	%rd45, 0;
	{
	.reg .u32 %r0, %r1, %r2, %r3, %a0, %a1, %a2, %a3, %b0, %b1, %b2, %b3;
	mov.b64 	{%a0,%a1}, %rd45;
	mov.b64 	{%a2,%a3}, %rd45;
	mov.b64 	{%b0,%b1}, %rd43;
	mov.b64 	{%b2,%b3}, %rd42;
	sub.cc.u32 	%r0, %a0, %b0;
	subc.cc.u32 	%r1, %a1, %b1;
	subc.cc.u32 	%r2, %a2, %b2;
	subc.u32 	%r3, %a3, %b3;
	mov.b64 	%rd46, {%r0,%r1};
	mov.b64 	%rd47, {%r2,%r3};
	}
	xor.b32  	%r36, %r25, -2147483648;
	selp.b64 	%rd73, %rd42, %rd47, %p7;
	selp.b64 	%rd14, %rd43, %rd46, %p7;
	selp.b32 	%r17, %r25, %r36, %p7;
	clz.b64 	%r37, %rd73;
	cvt.u64.u32 	%rd15, %r37;
	setp.eq.s32 	%p8, %r37, 0;
	@%p8 bra 	$L__BB11_8;
	cvt.u32.u64 	%r38, %rd15;
	and.b32  	%r39, %r38, 63;
	shl.b64 	%rd48, %rd73, %r39;
	shr.u64 	%rd49, %rd14, 1;
	not.b32 	%r40, %r38;
	and.b32  	%r41, %r40, 63;
	shr.u64 	%rd50, %rd49, %r41;
	or.b64  	%rd73, %rd48, %rd50;
$L__BB11_8:
	mov.b64 	%rd51, -3958705157555305931;
	{
	.reg .u32 %r0, %r1, %r2, %r3, %alo, %ahi, %blo, %bhi;
	mov.b64 	{%alo,%ahi}, %rd73;
	mov.b64 	{%blo,%bhi}, %rd51;
	mul.lo.u32 	%r0, %alo, %blo;
	mul.hi.u32 	%r1, %alo, %blo;
	mad.lo.cc.u32 	%r1, %alo, %bhi, %r1;
	madc.hi.u32 	%r2, %alo, %bhi, 0;
	mad.lo.cc.u32 	%r1, %ahi, %blo, %r1;
	madc.hi.cc.u32 	%r2, %ahi, %blo, %r2;
	madc.hi.u32 	%r3, %ahi, %bhi, 0;
	mad.lo.cc.u32 	%r2, %ahi, %bhi, %r2;
	addc.u32 	%r3, %r3, 0;
	mov.b64 	%rd52, {%r0,%r1};
	mov.b64 	%rd53, {%r2,%r3};
	}
	setp.gt.s64 	%p9, %rd53, 0;
	{
	.reg .u32 %r0, %r1, %r2, %r3, %a0, %a1, %a2, %a3, %b0, %b1, %b2, %b3;
	mov.b64 	{%a0,%a1}, %rd52;
	mov.b64 	{%a2,%a3}, %rd53;
	mov.b64 	{%b0,%b1}, %rd52;
	mov.b64 	{%b2,%b3}, %rd53;
	add.cc.u32 	%r0, %a0, %b0;
	addc.cc.u32 	%r1, %a1, %b1;
	addc.cc.u32 	%r2, %a2, %b2;
	addc.u32 	%r3, %a3, %b3;
	mov.b64 	%rd54, {%r0,%r1};
	mov.b64 	%rd55, {%r2,%r3};
	}
	selp.b64 	%rd56, %rd55, %rd53, %p9;
	selp.s64 	%rd57, -1, 0, %p9;
	sub.s64 	%rd58, %rd57, %rd15;
	cvt.u64.u32 	%rd59, %r17;
	shl.b64 	%rd60, %rd59, 32;
	add.s64 	%rd61, %rd56, 1;
	shr.u64 	%rd62, %rd61, 10;
	add.s64 	%rd63, %rd62, 1;
	shr.u64 	%rd64, %rd63, 1;
	shl.b64 	%rd65, %rd58, 52;
	add.s64 	%rd66, %rd65, %rd64;
	add.s64 	%rd67, %rd66, 4602678819172646912;
	or.b64  	%rd68, %rd67, %rd60;
	mov.b64 	%fd4, %rd68;
$L__BB11_9:
	st.param.f64 	[func_retval0], %fd4;
	st.param.b32 	[func_retval0+8], %r46;
	ret;

}


// ===== COMPILED SASS (sm_100) =====

	.target	sm_100

	.elftype	@"ET_EXEC"


//--------------------- .note.nv.tkinfo           --------------------------
	.section	.note.nv.tkinfo,"",@"SHT_NOTE"
	.sectionflags	@"SHF_NOTE_NV_TKINFO"
	.tkinfo
        /*0018*/ 	.word	0x00000002
        /*0030*/ 	.string	""
        /*0030*/ 	.string	"ptxas"
        /*0030*/ 	.string	"Cuda compilation tools, release 13.0, V13.0.88"
        /*0030*/ 	.string	"Build cuda_13.0.r13.0/compiler.36424714_0"
        /*0030*/ 	.string	"-arch sm_100 -m 64 "



//--------------------- .note.nv.cuinfo           --------------------------
	.section	.note.nv.cuinfo,"",@"SHT_NOTE"
	.sectionflags	@"SHF_NOTE_NV_CUINFO"
        /*0018*/ 	.short	0x0002
        /*001a*/ 	.short	0x0064
        /*001c*/ 	.short	0x0082
	.zero		2


//--------------------- .nv.info                  --------------------------
	.section	.nv.info,"",@"SHT_CUDA_INFO"
	.align	4


	//----- nvinfo : EIATTR_REGCOUNT
	.align		4
        /*0000*/ 	.byte	0x04, 0x2f
        /*0002*/ 	.short	(.L_4 - .L_3)
	.align		4
.L_3:
        /*0004*/ 	.word	index@(_Z27setInitialConditions_kernelPfS_S_S_iiiiiif)
        /*0008*/ 	.word	0x00000030


	//----- nvinfo : EIATTR_FRAME_SIZE
	.align		4
.L_4:
        /*000c*/ 	.byte	0x04, 0x11
        /*000e*/ 	.short	(.L_6 - .L_5)
	.align		4
.L_5:
        /*0010*/ 	.word	index@($_Z27setInitialConditions_kernelPfS_S_S_iiiiiif$__internal_trig_reduction_slowpathd)
        /*0014*/ 	.word	0x00000048


	//----- nvinfo : EIATTR_FRAME_SIZE
	.align		4
.L_6:
        /*0018*/ 	.byte	0x04, 0x11
        /*001a*/ 	.short	(.L_8 - .L_7)
	.align		4
.L_7:
        /*001c*/ 	.word	index@($__internal_7_$__cuda_sm20_dblrcp_rn_slowpath_v3)
        /*0020*/ 	.word	0x00000048


	//----- nvinfo : EIATTR_FRAME_SIZE
	.align		4
.L_8:
        /*0024*/ 	.byte	0x04, 0x11
        /*0026*/ 	.short	(.L_10 - .L_9)
	.align		4
.L_9:
        /*0028*/ 	.word	index@(_Z27setInitialConditions_kernelPfS_S_S_iiiiiif)
        /*002c*/ 	.word	0x00000048


	//----- nvinfo : EIATTR_REGCOUNT
	.align		4
.L_10:
        /*0030*/ 	.byte	0x04, 0x2f
        /*0032*/ 	.short	(.L_12 - .L_11)
	.align		4
.L_11:
        /*0034*/ 	.word	index@(_Z19copyPeriodic_kernelPfS_S_S_iiiiii)
        /*0038*/ 	.word	0x00000020


	//----- nvinfo : EIATTR_FRAME_SIZE
	.align		4
.L_12:
        /*003c*/ 	.byte	0x04, 0x11
        /*003e*/ 	.short	(.L_14 - .L_13)
	.align		4
.L_13:
        /*0040*/ 	.word	index@(_Z19copyPeriodic_kernelPfS_S_S_iiiiii)
        /*0044*/ 	.word	0x00000000


	//----- nvinfo : EIATTR_REGCOUNT
	.align		4
.L_14:
        /*0048*/ 	.byte	0x04, 0x2f
        /*004a*/ 	.short	(.L_16 - .L_15)
	.align		4
.L_15:
        /*004c*/ 	.word	index@(_Z19zeroResidual_kernelPfS_S_S_iiiiii)
        /*0050*/ 	.word	0x00000020


	//----- nvinfo : EIATTR_FRAME_SIZE
	.align		4
.L_16:
        /*0054*/ 	.byte	0x04, 0x11
        /*0056*/ 	.short	(.L_18 - .L_17)
	.align		4
.L_17:
        /*0058*/ 	.word	index@(_Z19zeroResidual_kernelPfS_S_S_iiiiii)
        /*005c*/ 	.word	0x00000000


	//----- nvinfo : EIATTR_REGCOUNT
	.align		4
.L_18:
        /*0060*/ 	.byte	0x04, 0x2f
        /*0062*/ 	.short	(.L_20 - .L_19)
	.align		4
.L_19:
        /*0064*/ 	.word	index@(_Z24computeResidual_x_kernelPfS_S_S_PKfS1_S1_S1_fffffiiiiii)
        /*0068*/ 	.word	0x00000020


	//----- nvinfo : EIATTR_FRAME_SIZE
	.align		4
.L_20:
        /*006c*/ 	.byte	0x04, 0x11
        /*006e*/ 	.short	(.L_22 - .L_21)
	.align		4
.L_21:
        /*0070*/ 	.word	index@($__internal_6_$__cuda_sm3x_div_rn_noftz_f32_slowpath)
        /*0074*/ 	.word	0x00000000


	//----- nvinfo : EIATTR_FRAME_SIZE
	.align		4
.L_22:
        /*0078*/ 	.byte	0x04, 0x11
        /*007a*/ 	.short	(.L_24 - .L_23)
	.align		4
.L_23:
        /*007c*/ 	.word	index@(_Z24computeResidual_x_kernelPfS_S_S_PKfS1_S1_S1_fffffiiiiii)
        /*0080*/ 	.word	0x00000000


	//----- nvinfo : EIATTR_REGCOUNT
	.align		4
.L_24:
        /*0084*/ 	.byte	0x04, 0x2f
        /*0086*/ 	.short	(.L_26 - .L_25)
	.align		4
.L_25:
        /*0088*/ 	.word	index@(_Z24computeResidual_y_kernelPfS_S_S_PKfS1_S1_S1_fffffiiiiii)
        /*008c*/ 	.word	0x00000020


	//----- nvinfo : EIATTR_FRAME_SIZE
	.align		4
.L_26:
        /*0090*/ 	.byte	0x04, 0x11
        /*0092*/ 	.short	(.L_28 - .L_27)
	.align		4
.L_27:
        /*0094*/ 	.word	index@($__internal_5_$__cuda_sm3x_div_rn_noftz_f32_slowpath)
        /*0098*/ 	.word	0x00000000


	//----- nvinfo : EIATTR_FRAME_SIZE
	.align		4
.L_28:
        /*009c*/ 	.byte	0x04, 0x11
        /*009e*/ 	.short	(.L_30 - .L_29)
	.align		4
.L_29:
        /*00a0*/ 	.word	index@(_Z24computeResidual_y_kernelPfS_S_S_PKfS1_S1_S1_fffffiiiiii)
        /*00a4*/ 	.word	0x00000000


	//----- nvinfo : EIATTR_REGCOUNT
	.align		4
.L_30:
        /*00a8*/ 	.byte	0x04, 0x2f
        /*00aa*/ 	.short	(.L_32 - .L_31)
	.align		4
.L_31:
        /*00ac*/ 	.word	index@(_Z24computeResidual_z_kernelPfS_S_S_PKfS1_S1_S1_fffffiiiiii)
        /*00b0*/ 	.word	0x00000020


	//----- nvinfo : EIATTR_FRAME_SIZE
	.align		4
.L_32:
        /*00b4*/ 	.byte	0x04, 0x11
        /*00b6*/ 	.short	(.L_34 - .L_33)
	.align		4
.L_33:
        /*00b8*/ 	.word	index@($__internal_4_$__cuda_sm3x_div_rn_noftz_f32_slowpath)
        /*00bc*/ 	.word	0x00000000


	//----- nvinfo : EIATTR_FRAME_SIZE
	.align		4
.L_34:
        /*00c0*/ 	.byte	0x04, 0x11
        /*00c2*/ 	.short	(.L_36 - .L_35)
	.align		4
.L_35:
        /*00c4*/ 	.word	index@(_Z24computeResidual_z_kernelPfS_S_S_PKfS1_S1_S1_fffffiiiiii)
        /*00c8*/ 	.word	0x00000000


	//----- nvinfo : EIATTR_REGCOUNT
	.align		4
.L_36:
        /*00cc*/ 	.byte	0x04, 0x2f
        /*00ce*/ 	.short	(.L_38 - .L_37)
	.align		4
.L_37:
        /*00d0*/ 	.word	index@(_Z28computeStableTimestep_kernelPfPKfS1_S1_ffffffiiiiii)
        /*00d4*/ 	.word	0x00000023


	//----- nvinfo : EIATTR_FRAME_SIZE
	.align		4
.L_38:
        /*00d8*/ 	.byte	0x04, 0x11
        /*00da*/ 	.short	(.L_40 - .L_39)
	.align		4
.L_39:
        /*00dc*/ 	.word	index@($__internal_3_$__cuda_sm3x_div_rn_noftz_f32_slowpath)
        /*00e0*/ 	.word	0x00000000


	//----- nvinfo : EIATTR_FRAME_SIZE
	.align		4
.L_40:
        /*00e4*/ 	.byte	0x04, 0x11
        /*00e6*/ 	.short	(.L_42 - .L_41)
	.align		4
.L_41:
        /*00e8*/ 	.word	index@($__internal_2_$__cuda_sm20_sqrt_rn_f32_slowpath)
        /*00ec*/ 	.word	0x00000000


	//----- nvinfo : EIATTR_FRAME_SIZE
	.align		4
.L_42:
        /*00f0*/ 	.byte	0x04, 0x11
        /*00f2*/ 	.short	(.L_44 - .L_43)
	.align		4
.L_43:
        /*00f4*/ 	.word	index@($__internal_1_$__cuda_sm20_div_rn_f64_full)
        /*00f8*/ 	.word	0x00000000


	//----- nvinfo : EIATTR_FRAME_SIZE
	.align		4
.L_44:
        /*00fc*/ 	.byte	0x04, 0x11
        /*00fe*/ 	.short	(.L_46 - .L_45)
	.align		4
.L_45:
        /*0100*/ 	.word	index@($__internal_0_$__cuda_sm20_dblrcp_rn_slowpath_v3)
        /*0104*/ 	.word	0x00000000


	//----- nvinfo : EIATTR_FRAME_SIZE
	.align		4
.L_46:
        /*0108*/ 	.byte	0x04, 0x11
        /*010a*/ 	.short	(.L_48 - .L_47)
	.align		4
.L_47:
        /*010c*/ 	.word	index@(_Z28computeStableTimestep_kernelPfPKfS1_S1_ffffffiiiiii)
        /*0110*/ 	.word	0x00000000


	//----- nvinfo : EIATTR_REGCOUNT
	.align		4
.L_48:
        /*0114*/ 	.byte	0x04, 0x2f
        /*0116*/ 	.short	(.L_50 - .L_49)
	.align		4
.L_49:
        /*0118*/ 	.word	index@(_Z9minKernelPf)
        /*011c*/ 	.word	0x0000000a


	//----- nvinfo : EIATTR_FRAME_SIZE
	.align		4
.L_50:
        /*0120*/ 	.byte	0x04, 0x11
        /*0122*/ 	.short	(.L_52 - .L_51)
	.align		4
.L_51:
        /*0124*/ 	.word	index@(_Z9minKernelPf)
        /*0128*/ 	.word	0x00000000


	//----- nvinfo : EIATTR_REGCOUNT
	.align		4
.L_52:
        /*012c*/ 	.byte	0x04, 0x2f
        /*012e*/ 	.short	(.L_54 - .L_53)
	.align		4
.L_53:
        /*0130*/ 	.word	index@(_Z29integrateKineticEnergy_kernelPfPKfS1_S1_fffiiiiii)
        /*0134*/ 	.word	0x00000020


	//----- nvinfo : EIATTR_FRAME_SIZE
	.align		4
.L_54:
        /*0138*/ 	.byte	0x04, 0x11
        /*013a*/ 	.short	(.L_56 - .L_55)
	.align		4
.L_55:
        /*013c*/ 	.word	index@(_Z29integrateKineticEnergy_kernelPfPKfS1_S1_fffiiiiii)
        /*0140*/ 	.word	0x00000000


	//----- nvinfo : EIATTR_REGCOUNT
	.align		4
.L_56:
        /*0144*/ 	.byte	0x04, 0x2f
        /*0146*/ 	.short	(.L_58 - .L_57)
	.align		4
.L_57:
        /*0148*/ 	.word	index@(_Z9sumKernelPf)
        /*014c*/ 	.word	0x0000000b


	//----- nvinfo : EIATTR_FRAME_SIZE
	.align		4
.L_58:
        /*0150*/ 	.byte	0x04, 0x11
        /*0152*/ 	.short	(.L_60 - .L_59)
	.align		4
.L_59:
        /*0154*/ 	.word	index@(_Z9sumKernelPf)
        /*0158*/ 	.word	0x00000000


	//----- nvinfo : EIATTR_REGCOUNT
	.align		4
.L_60:
        /*015c*/ 	.byte	0x04, 0x2f
        /*015e*/ 	.short	(.L_62 - .L_61)
	.align		4
.L_61:
        /*0160*/ 	.word	index@(_Z19weightedSum3_kernelPffPKffS1_fiiiiii)
        /*0164*/ 	.word	0x0000001a


	//----- nvinfo : EIATTR_FRAME_SIZE
	.align		4
.L_62:
        /*0168*/ 	.byte	0x04, 0x11
        /*016a*/ 	.short	(.L_64 - .L_63)
	.align		4
.L_63:
        /*016c*/ 	.word	index@(_Z19weightedSum3_kernelPffPKffS1_fiiiiii)
        /*0170*/ 	.word	0x00000000


	//----- nvinfo : EIATTR_MIN_STACK_SIZE
	.align		4
.L_64:
        /*0174*/ 	.byte	0x04, 0x12
        /*0176*/ 	.short	(.L_66 - .L_65)
	.align		4
.L_65:
        /*0178*/ 	.word	index@(_Z19weightedSum3_kernelPffPKffS1_fiiiiii)
        /*017c*/ 	.word	0x00000000


	//----- nvinfo : EIATTR_MIN_STACK_SIZE
	.align		4
.L_66:
        /*0180*/ 	.byte	0x04, 0x12
        /*0182*/ 	.short	(.L_68 - .L_67)
	.align		4
.L_67:
        /*0184*/ 	.word	index@(_Z9sumKernelPf)
        /*0188*/ 	.word	0x00000000


	//----- nvinfo : EIATTR_MIN_STACK_SIZE
	.align		4
.L_68:
        /*018c*/ 	.byte	0x04, 0x12
        /*018e*/ 	.short	(.L_70 - .L_69)
	.align		4
.L_69:
        /*0190*/ 	.word	index@(_Z29integrateKineticEnergy_kernelPfPKfS1_S1_fffiiiiii)
        /*0194*/ 	.word	0x00000000


	//----- nvinfo : EIATTR_MIN_STACK_SIZE
	.align		4
.L_70:
        /*0198*/ 	.byte	0x04, 0x12
        /*019a*/ 	.short	(.L_72 - .L_71)
	.align		4
.L_71:
        /*019c*/ 	.word	index@(_Z9minKernelPf)
        /*01a0*/ 	.word	0x00000000


	//----- nvinfo : EIATTR_MIN_STACK_SIZE
	.align		4
.L_72:
        /*01a4*/ 	.byte	0x04, 0x12
        /*01a6*/ 	.short	(.L_74 - .L_73)
	.align		4
.L_73:
        /*01a8*/ 	.word	index@(_Z28computeStableTimestep_kernelPfPKfS1_S1_ffffffiiiiii)
        /*01ac*/ 	.word	0x00000000


	//----- nvinfo : EIATTR_MIN_STACK_SIZE
	.align		4
.L_74:
        /*01b0*/ 	.byte	0x04, 0x12
        /*01b2*/ 	.short	(.L_76 - .L_75)
	.align		4
.L_75:
        /*01b4*/ 	.word	index@(_Z24computeResidual_z_kernelPfS_S_S_PKfS1_S1_S1_fffffiiiiii)
        /*01b8*/ 	.word	0x00000000


	//----- nvinfo : EIATTR_MIN_STACK_SIZE
	.align		4
.L_76:
        /*01bc*/ 	.byte	0x04, 0x12
        /*01be*/ 	.short	(.L_78 - .L_77)
	.align		4
.L_77:
        /*01c0*/ 	.word	index@(_Z24computeResidual_y_kernelPfS_S_S_PKfS1_S1_S1_fffffiiiiii)
        /*01c4*/ 	.word	0x00000000


	//----- nvinfo : EIATTR_MIN_STACK_SIZE
	.align		4
.L_78:
        /*01c8*/ 	.byte	0x04, 0x12
        /*01ca*/ 	.short	(.L_80 - .L_79)
	.align		4
.L_79:
        /*01cc*/ 	.word	index@(_Z24computeResidual_x_kernelPfS_S_S_PKfS1_S1_S1_fffffiiiiii)
        /*01d0*/ 	.word	0x00000000


	//----- nvinfo : EIATTR_MIN_STACK_SIZE
	.align		4
.L_80:
        /*01d4*/ 	.byte	0x04, 0x12
        /*01d6*/ 	.short	(.L_82 - .L_81)
	.align		4
.L_81:
        /*01d8*/ 	.word	index@(_Z19zeroResidual_kernelPfS_S_S_iiiiii)
        /*01dc*/ 	.word	0x00000000


	//----- nvinfo : EIATTR_MIN_STACK_SIZE
	.align		4
.L_82:
        /*01e0*/ 	.byte	0x04, 0x12
        /*01e2*/ 	.short	(.L_84 - .L_83)
	.align		4
.L_83:
        /*01e4*/ 	.word	index@(_Z19copyPeriodic_kernelPfS_S_S_iiiiii)
        /*01e8*/ 	.word	0x00000000


	//----- nvinfo : EIATTR_MIN_STACK_SIZE
	.align		4
.L_84:
        /*01ec*/ 	.byte	0x04, 0x12
        /*01ee*/ 	.short	(.L_86 - .L_85)
	.align		4
.L_85:
        /*01f0*/ 	.word	index@(_Z27setInitialConditions_kernelPfS_S_S_iiiiiif)
        /*01f4*/ 	.word	0x00000048
.L_86:


//--------------------- .nv.compat                --------------------------
	.section	.nv.compat,"",@"SHT_CUDA_COMPAT_INFO"
	.align	4
        /*0000*/ 	.byte	0x02, 0x09, 0x00, 0x00, 0x02, 0x02, 0x01, 0x00, 0x02, 0x05, 0x05, 0x00, 0x03, 0x07, 0x01, 0x01
        /*0010*/ 	.byte	0x02, 0x03, 0x00, 0x00, 0x02, 0x06, 0x01, 0x00, 0x04, 0x0b, 0x08, 0x00, 0x01, 0x00, 0x00, 0x00
        /*0020*/ 	.byte	0x00, 0x00, 0x00, 0x00


//--------------------- .nv.info._Z19weightedSum3_kernelPffPKffS1_fiiiiii --------------------------
	.section	.nv.info._Z19weightedSum3_kernelPffPKffS1_fiiiiii,"",@"SHT_CUDA_INFO"
	.sectionflags	@""
	.align	4


	//----- nvinfo : EIATTR_CUDA_API_VERSION
	.align		4
        /*0000*/ 	.byte	0x04, 0x37
        /*0002*/ 	.short	(.L_88 - .L_87)
.L_87:
        /*0004*/ 	.word	0x00000082


	//----- nvinfo : EIATTR_KPARAM_INFO
	.align		4
.L_88:
        /*0008*/ 	.byte	0x04, 0x17
        /*000a*/ 	.short	(.L_90 - .L_89)
.L_89:
        /*000c*/ 	.word	0x00000000
        /*0010*/ 	.short	0x000b
        /*0012*/ 	.short	0x0040
        /*0014*/ 	.byte	0x00, 0xf0, 0x11, 0x00


	//----- nvinfo : EIATTR_KPARAM_INFO
	.align		4
.L_90:
        /*0018*/ 	.byte	0x04, 0x17
        /*001a*/ 	.short	(.L_92 - .L_91)
.L_91:
        /*001c*/ 	.word	0x00000000
        /*0020*/ 	.short	0x000a
        /*0022*/ 	.short	0x003c
        /*0024*/ 	.byte	0x00, 0xf0, 0x11, 0x00


	//----- nvinfo : EIATTR_KPARAM_INFO
	.align		4
.L_92:
        /*0028*/ 	.byte	0x04, 0x17
        /*002a*/ 	.short	(.L_94 - .L_93)
.L_93:
        /*002c*/ 	.word	0x00000000
        /*0030*/ 	.short	0x0009
        /*0032*/ 	.short	0x0038
        /*0034*/ 	.byte	0x00, 0xf0, 0x11, 0x00


	//----- nvinfo : EIATTR_KPARAM_INFO
	.align		4
.L_94:
        /*0038*/ 	.byte	0x04, 0x17
        /*003a*/ 	.short	(.L_96 - .L_95)
.L_95:
        /*003c*/ 	.word	0x00000000
        /*0040*/ 	.short	0x0008
        /*0042*/ 	.short	0x0034
        /*0044*/ 	.byte	0x00, 0xf0, 0x11, 0x00


	//----- nvinfo : EIATTR_KPARAM_INFO
	.align		4
.L_96:
        /*0048*/ 	.byte	0x04, 0x17
        /*004a*/ 	.short	(.L_98 - .L_97)
.L_97:
        /*004c*/ 	.word	0x00000000
        /*0050*/ 	.short	0x0007
        /*0052*/ 	.short	0x0030
        /*0054*/ 	.byte	0x00, 0xf0, 0x11, 0x00


	//----- nvinfo : EIATTR_KPARAM_INFO
	.align		4
.L_98:
        /*0058*/ 	.byte	0x04, 0x17
        /*005a*/ 	.short	(.L_100 - .L_99)
.L_99:
        /*005c*/ 	.word	0x00000000
        /*0060*/ 	.short	0x0006
        /*0062*/ 	.short	0x002c
        /*0064*/ 	.byte	0x00, 0xf0, 0x11, 0x00


	//----- nvinfo : EIATTR_KPARAM_INFO
	.align		4
.L_100:
        /*0068*/ 	.byte	0x04, 0x17
        /*006a*/ 	.short	(.L_102 - .L_101)
.L_101:
        /*006c*/ 	.word	0x00000000
        /*0070*/ 	.short	0x0005
        /*0072*/ 	.short	0x0028
        /*0074*/ 	.byte	0x00, 0xf0, 0x11, 0x00


	//----- nvinfo : EIATTR_KPARAM_INFO
	.align		4
.L_102:
        /*0078*/ 	.byte	0x04, 0x17
        /*007a*/ 	.short	(.L_104 - .L_103)
.L_103:
        /*007c*/ 	.word	0x00000000
        /*0080*/ 	.short	0x0004
        /*0082*/ 	.short	0x0020
        /*0084*/ 	.byte	0x00, 0xf5, 0x21, 0x00


	//----- nvinfo : EIATTR_KPARAM_INFO
	.align		4
.L_104:
        /*0088*/ 	.byte	0x04, 0x17
        /*008a*/ 	.short	(.L_106 - .L_105)
.L_105:
        /*008c*/ 	.word	0x00000000
        /*0090*/ 	.short	0x0003
        /*0092*/ 	.short	0x0018
        /*0094*/ 	.byte	0x00, 0xf0, 0x11, 0x00


	//----- nvinfo : EIATTR_KPARAM_INFO
	.align		4
.L_106:
        /*0098*/ 	.byte	0x04, 0x17
        /*009a*/ 	.short	(.L_108 - .L_107)
.L_107:
        /*009c*/ 	.word	0x00000000
        /*00a0*/ 	.short	0x0002
        /*00a2*/ 	.short	0x0010
        /*00a4*/ 	.byte	0x00, 0xf5, 0x21, 0x00


	//----- nvinfo : EIATTR_KPARAM_INFO
	.align		4
.L_108:
        /*00a8*/ 	.byte	0x04, 0x17
        /*00aa*/ 	.short	(.L_110 - .L_109)
.L_109:
        /*00ac*/ 	.word	0x00000000
        /*00b0*/ 	.short	0x0001
        /*00b2*/ 	.short	0x0008
        /*00b4*/ 	.byte	0x00, 0xf0, 0x11, 0x00


	//----- nvinfo : EIATTR_KPARAM_INFO
	.align		4
.L_110:
        /*00b8*/ 	.byte	0x04, 0x17
        /*00ba*/ 	.short	(.L_112 - .L_111)
.L_111:
        /*00bc*/ 	.word	0x00000000
        /*00c0*/ 	.short	0x0000
        /*00c2*/ 	.short	0x0000
        /*00c4*/ 	.byte	0x00, 0xf5, 0x21, 0x00


	//----- nvinfo : EIATTR_SPARSE_MMA_MASK
	.align		4
.L_112:
        /*00c8*/ 	.byte	0x03, 0x50
        /*00ca*/ 	.short	0x0000


	//----- nvinfo : EIATTR_MAXREG_COUNT
	.align		4
        /*00cc*/ 	.byte	0x03, 0x1b
        /*00ce*/ 	.short	0x00ff


	//----- nvinfo : EIATTR_MERCURY_ISA_VERSION
	.align		4
        /*00d0*/ 	.byte	0x03, 0x5f
        /*00d2*/ 	.short	0x0101


	//----- nvinfo : EIATTR_VRC_CTA_INIT_COUNT
	.align		4
        /*00d4*/ 	.byte	0x02, 0x4a
	.zero		1
	.zero		1


	//----- nvinfo : EIATTR_EXIT_INSTR_OFFSETS
	.align		4
        /*00d8*/ 	.byte	0x04, 0x1c
        /*00da*/ 	.short	(.L_114 - .L_113)


	//   ....[0]....
.L_113:
        /*00dc*/ 	.word	0x00000030


	//   ....[1]....
        /*00e0*/ 	.word	0x000006d0


	//   ....[2]....
        /*00e4*/ 	.word	0x00000a30


	//   ....[3]....
        /*00e8*/ 	.word	0x00000c50


	//   ....[4]....
        /*00ec*/ 	.word	0x00000d80


	//----- nvinfo : EIATTR_CBANK_PARAM_SIZE
	.align		4
.L_114:
        /*00f0*/ 	.byte	0x03, 0x19
        /*00f2*/ 	.short	0x0044


	//----- nvinfo : EIATTR_PARAM_CBANK
	.align		4
        /*00f4*/ 	.byte	0x04, 0x0a
        /*00f6*/ 	.short	(.L_116 - .L_115)
	.align		4
.L_115:
        /*00f8*/ 	.word	index@(.nv.constant0._Z19weightedSum3_kernelPffPKffS1_fiiiiii)
        /*00fc*/ 	.short	0x0380
        /*00fe*/ 	.short	0x0044


	//----- nvinfo : EIATTR_SW_WAR
	.align		4
.L_116:
        /*0100*/ 	.byte	0x04, 0x36
        /*0102*/ 	.short	(.L_118 - .L_117)
.L_117:
        /*0104*/ 	.word	0x00000008
.L_118:


//--------------------- .nv.info._Z9sumKernelPf   --------------------------
	.section	.nv.info._Z9sumKernelPf,"",@"SHT_CUDA_INFO"
	.sectionflags	@""
	.align	4


	//----- nvinfo : EIATTR_CUDA_API_VERSION
	.align		4
        /*0000*/ 	.byte	0x04, 0x37
        /*0002*/ 	.short	(.L_120 - .L_119)
.L_119:
        /*0004*/ 	.word	0x00000082


	//----- nvinfo : EIATTR_KPARAM_INFO
	.align		4
.L_120:
        /*0008*/ 	.byte	0x04, 0x17
        /*000a*/ 	.short	(.L_122 - .L_121)
.L_121:
        /*000c*/ 	.word	0x00000000
        /*0010*/ 	.short	0x0000
        /*0012*/ 	.short	0x0000
        /*0014*/ 	.byte	0x00, 0xf5, 0x21, 0x00


	//----- nvinfo : EIATTR_SPARSE_MMA_MASK
	.align		4
.L_122:
        /*0018*/ 	.byte	0x03, 0x50
        /*001a*/ 	.short	0x0000


	//----- nvinfo : EIATTR_MAXREG_COUNT
	.align		4
        /*001c*/ 	.byte	0x03, 0x1b
        /*001e*/ 	.short	0x00ff


	//----- nvinfo : EIATTR_NUM_BARRIERS
	.align		4
        /*0020*/ 	.byte	0x02, 0x4c
        /*0022*/ 	.byte	0x01
	.zero		1


	//----- nvinfo : EIATTR_MERCURY_ISA_VERSION
	.align		4
        /*0024*/ 	.byte	0x03, 0x5f
        /*0026*/ 	.short	0x0101


	//----- nvinfo : EIATTR_VRC_CTA_INIT_COUNT
	.align		4
        /*0028*/ 	.byte	0x02, 0x4a
	.zero		1
	.zero		1


	//----- nvinfo : EIATTR_EXIT_INSTR_OFFSETS
	.align		4
        /*002c*/ 	.byte	0x04, 0x1c
        /*002e*/ 	.short	(.L_124 - .L_123)


	//   ....[0]....
.L_123:
        /*0030*/ 	.word	0x000001e0


	//   ....[1]....
        /*0034*/ 	.word	0x00000270


	//----- nvinfo : EIATTR_CBANK_PARAM_SIZE
	.align		4
.L_124:
        /*0038*/ 	.byte	0x03, 0x19
        /*003a*/ 	.short	0x0008


	//----- nvinfo : EIATTR_PARAM_CBANK
	.align		4
        /*003c*/ 	.byte	0x04, 0x0a
        /*003e*/ 	.short	(.L_126 - .L_125)
	.align		4
.L_125:
        /*0040*/ 	.word	index@(.nv.constant0._Z9sumKernelPf)
        /*0044*/ 	.short	0x0380
        /*0046*/ 	.short	0x0008


	//----- nvinfo : EIATTR_SW_WAR
	.align		4
.L_126:
        /*0048*/ 	.byte	0x04, 0x36
        /*004a*/ 	.short	(.L_128 - .L_127)
.L_127:
        /*004c*/ 	.word	0x00000008
.L_128:


//--------------------- .nv.info._Z29integrateKineticEnergy_kernelPfPKfS1_S1_fffiiiiii --------------------------
	.section	.nv.info._Z29integrateKineticEnergy_kernelPfPKfS1_S1_fffiiiiii,"",@"SHT_CUDA_INFO"
	.sectionflags	@""
	.align	4


	//----- nvinfo : EIATTR_CUDA_API_VERSION
	.align		4
        /*0000*/ 	.byte	0x04, 0x37
        /*0002*/ 	.short	(.L_130 - .L_129)
.L_129:
        /*0004*/ 	.word	0x00000082


	//----- nvinfo : EIATTR_KPARAM_INFO
	.align		4
.L_130:
        /*0008*/ 	.byte	0x04, 0x17
        /*000a*/ 	.short	(.L_132 - .L_131)
.L_131:
        /*000c*/ 	.word	0x00000000
        /*0010*/ 	.short	0x000c
        /*0012*/ 	.short	0x0040
        /*0014*/ 	.byte	0x00, 0xf0, 0x11, 0x00


	//----- nvinfo : EIATTR_KPARAM_INFO
	.align		4
.L_132:
        /*0018*/ 	.byte	0x04, 0x17
        /*001a*/ 	.short	(.L_134 - .L_133)
.L_133:
        /*001c*/ 	.word	0x00000000
        /*0020*/ 	.short	0x000b
        /*0022*/ 	.short	0x003c
        /*0024*/ 	.byte	0x00, 0xf0, 0x11, 0x00


	//----- nvinfo : EIATTR_KPARAM_INFO
	.align		4
.L_134:
        /*0028*/ 	.byte	0x04, 0x17
        /*002a*/ 	.short	(.L_136 - .L_135)
.L_135:
        /*002c*/ 	.word	0x00000000
        /*0030*/ 	.short	0x000a
        /*0032*/ 	.short	0x0038
        /*0034*/ 	.byte	0x00, 0xf0, 0x11, 0x00


	//----- nvinfo : EIATTR_KPARAM_INFO
	.align		4
.L_136:
        /*0038*/ 	.byte	0x04, 0x17
        /*003a*/ 	.short	(.L_138 - .L_137)
.L_137:
        /*003c*/ 	.word	0x00000000
        /*0040*/ 	.short	0x0009
        /*0042*/ 	.short	0x0034
        /*0044*/ 	.byte	0x00, 0xf0, 0x11, 0x00


	//----- nvinfo : EIATTR_KPARAM_INFO
	.align		4
.L_138:
        /*0048*/ 	.byte	0x04, 0x17
        /*004a*/ 	.short	(.L_140 - .L_139)
.L_139:
        /*004c*/ 	.word	0x00000000
        /*0050*/ 	.short	0x0008
        /*0052*/ 	.short	0x0030
        /*0054*/ 	.byte	0x00, 0xf0, 0x11, 0x00


	//----- nvinfo : EIATTR_KPARAM_INFO
	.align		4
.L_140:
        /*0058*/ 	.byte	0x04, 0x17
        /*005a*/ 	.short	(.L_142 - .L_141)
.L_141:
        /*005c*/ 	.word	0x00000000
        /*0060*/ 	.short	0x0007
        /*0062*/ 	.short	0x002c
        /*0064*/ 	.byte	0x00, 0xf0, 0x11, 0x00


	//----- nvinfo : EIATTR_KPARAM_INFO
	.align		4
.L_142:
        /*0068*/ 	.byte	0x04, 0x17
        /*006a*/ 	.short	(.L_144 - .L_143)
.L_143:
        /*006c*/ 	.word	0x00000000
        /*0070*/ 	.short	0x0006
        /*0072*/ 	.short	0x0028
        /*0074*/ 	.byte	0x00, 0xf0, 0x11, 0x00


	//----- nvinfo : EIATTR_KPARAM_INFO
	.align		4
.L_144:
        /*0078*/ 	.byte	0x04, 0x17
        /*007a*/ 	.short	(.L_146 - .L_145)
.L_145:
        /*007c*/ 	.word	0x00000000
        /*0080*/ 	.short	0x0005
        /*0082*/ 	.short	0x0024
        /*0084*/ 	.byte	0x00, 0xf0, 0x11, 0x00


	//----- nvinfo : EIATTR_KPARAM_INFO
	.align		4
.L_146:
        /*0088*/ 	.byte	0x04, 0x17
        /*008a*/ 	.short	(.L_148 - .L_147)
.L_147:
        /*008c*/ 	.word	0x00000000
        /*0090*/ 	.short	0x0004
        /*0092*/ 	.short	0x0020
        /*0094*/ 	.byte	0x00, 0xf0, 0x11, 0x00


	//----- nvinfo : EIATTR_KPARAM_INFO
	.align		4
.L_148:
        /*0098*/ 	.byte	0x04, 0x17
        /*009a*/ 	.short	(.L_150 - .L_149)
.L_149:
        /*009c*/ 	.word	0x00000000
        /*00a0*/ 	.short	0x0003
        /*00a2*/ 	.short	0x0018
        /*00a4*/ 	.byte	0x00, 0xf5, 0x21, 0x00


	//----- nvinfo : EIATTR_KPARAM_INFO
	.align		4
.L_150:
        /*00a8*/ 	.byte	0x04, 0x17
        /*00aa*/ 	.short	(.L_152 - .L_151)
.L_151:
        /*00ac*/ 	.word	0x00000000
        /*00b0*/ 	.short	0x0002
        /*00b2*/ 	.short	0x0010
        /*00b4*/ 	.byte	0x00, 0xf5, 0x21, 0x00


	//----- nvinfo : EIATTR_KPARAM_INFO
	.align		4
.L_152:
        /*00b8*/ 	.byte	0x04, 0x17
        /*00ba*/ 	.short	(.L_154 - .L_153)
.L_153:
        /*00bc*/ 	.word	0x00000000
        /*00c0*/ 	.short	0x0001
        /*00c2*/ 	.short	0x0008
        /*00c4*/ 	.byte	0x00, 0xf5, 0x21, 0x00


	//----- nvinfo : EIATTR_KPARAM_INFO
	.align		4
.L_154:
        /*00c8*/ 	.byte	0x04, 0x17
        /*00ca*/ 	.short	(.L_156 - .L_155)
.L_155:
        /*00cc*/ 	.word	0x00000000
        /*00d0*/ 	.short	0x0000
        /*00d2*/ 	.short	0x0000
        /*00d4*/ 	.byte	0x00, 0xf5, 0x21, 0x00


	//----- nvinfo : EIATTR_SPARSE_MMA_MASK
	.align		4
.L_156:
        /*00d8*/ 	.byte	0x03, 0x50
        /*00da*/ 	.short	0x0000


	//----- nvinfo : EIATTR_MAXREG_COUNT
	.align		4
        /*00dc*/ 	.byte	0x03, 0x1b
        /*00de*/ 	.short	0x00ff


	//----- nvinfo : EIATTR_MERCURY_ISA_VERSION
	.align		4
        /*00e0*/ 	.byte	0x03, 0x5f
        /*00e2*/ 	.short	0x0101


	//----- nvinfo : EIATTR_VRC_CTA_INIT_COUNT
	.align		4
        /*00e4*/ 	.byte	0x02, 0x4a
	.zero		1
	.zero		1


	//----- nvinfo : EIATTR_EXIT_INSTR_OFFSETS
	.align		4
        /*00e8*/ 	.byte	0x04, 0x1c
        /*00ea*/ 	.short	(.L_158 - .L_157)


	//   ....[0]....
.L_157:
        /*00ec*/ 	.word	0x00000ea0


	//----- nvinfo : EIATTR_CBANK_PARAM_SIZE
	.align		4
.L_158:
        /*00f0*/ 	.byte	0x03, 0x19
        /*00f2*/ 	.short	0x0044


	//----- nvinfo : EIATTR_PARAM_CBANK
	.align		4
        /*00f4*/ 	.byte	0x04, 0x0a
        /*00f6*/ 	.short	(.L_160 - .L_159)
	.align		4
.L_159:
        /*00f8*/ 	.word	index@(.nv.constant0._Z29integrateKineticEnergy_kernelPfPKfS1_S1_fffiiiiii)
        /*00fc*/ 	.short	0x0380
        /*00fe*/ 	.short	0x0044


	//----- nvinfo : EIATTR_SW_WAR
	.align		4
.L_160:
        /*0100*/ 	.byte	0x04, 0x36
        /*0102*/ 	.short	(.L_162 - .L_161)
.L_161:
        /*0104*/ 	.word	0x00000008
.L_162:


//--------------------- .nv.info._Z9minKernelPf   --------------------------
	.section	.nv.info._Z9minKernelPf,"",@"SHT_CUDA_INFO"
	.sectionflags	@""
	.align	4


	//----- nvinfo : EIATTR_CUDA_API_VERSION
	.align		4
        /*0000*/ 	.byte	0x04, 0x37
        /*0002*/ 	.short	(.L_164 - .L_163)
.L_163:
        /*0004*/ 	.word	0x00000082


	//----- nvinfo : EIATTR_KPARAM_INFO
	.align		4
.L_164:
        /*0008*/ 	.byte	0x04, 0x17
        /*000a*/ 	.short	(.L_166 - .L_165)
.L_165:
        /*000c*/ 	.word	0x00000000
        /*0010*/ 	.short	0x0000
        /*0012*/ 	.short	0x0000
        /*0014*/ 	.byte	0x00, 0xf5, 0x21, 0x00


	//----- nvinfo : EIATTR_SPARSE_MMA_MASK
	.align		4
.L_166:
        /*0018*/ 	.byte	0x03, 0x50
        /*001a*/ 	.short	0x0000


	//----- nvinfo : EIATTR_MAXREG_COUNT
	.align		4
        /*001c*/ 	.byte	0x03, 0x1b
        /*001e*/ 	.short	0x00ff


	//----- nvinfo : EIATTR_NUM_BARRIERS
	.align		4
        /*0020*/ 	.byte	0x02, 0x4c
        /*0022*/ 	.byte	0x01
	.zero		1


	//----- nvinfo : EIATTR_MERCURY_ISA_VERSION
	.align		4
        /*0024*/ 	.byte	0x03, 0x5f
        /*0026*/ 	.short	0x0101


	//----- nvinfo : EIATTR_VRC_CTA_INIT_COUNT
	.align		4
        /*0028*/ 	.byte	0x02, 0x4a
	.zero		1
	.zero		1


	//----- nvinfo : EIATTR_EXIT_INSTR_OFFSETS
	.align		4
        /*002c*/ 	.byte	0x04, 0x1c
        /*002e*/ 	.short	(.L_168 - .L_167)


	//   ....[0]....
.L_167:
        /*0030*/ 	.word	0x000001e0


	//   ....[1]....
        /*0034*/ 	.word	0x00000270


	//----- nvinfo : EIATTR_CBANK_PARAM_SIZE
	.align		4
.L_168:
        /*0038*/ 	.byte	0x03, 0x19
        /*003a*/ 	.short	0x0008


	//----- nvinfo : EIATTR_PARAM_CBANK
	.align		4
        /*003c*/ 	.byte	0x04, 0x0a
        /*003e*/ 	.short	(.L_170 - .L_169)
	.align		4
.L_169:
        /*0040*/ 	.word	index@(.nv.constant0._Z9minKernelPf)
        /*0044*/ 	.short	0x0380
        /*0046*/ 	.short	0x0008


	//----- nvinfo : EIATTR_SW_WAR
	.align		4
.L_170:
        /*0048*/ 	.byte	0x04, 0x36
        /*004a*/ 	.short	(.L_172 - .L_171)
.L_171:
        /*004c*/ 	.word	0x00000008
.L_172:


//--------------------- .nv.info._Z28computeStableTimestep_kernelPfPKfS1_S1_ffffffiiiiii --------------------------
	.section	.nv.info._Z28computeStableTimestep_kernelPfPKfS1_S1_ffffffiiiiii,"",@"SHT_CUDA_INFO"
	.sectionflags	@""
	.align	4


	//----- nvinfo : EIATTR_CUDA_API_VERSION
	.align		4
        /*0000*/ 	.byte	0x04, 0x37
        /*0002*/ 	.short	(.L_174 - .L_173)
.L_173:
        /*0004*/ 	.word	0x00000082


	//----- nvinfo : EIATTR_KPARAM_INFO
	.align		4
.L_174:
        /*0008*/ 	.byte	0x04, 0x17
        /*000a*/ 	.short	(.L_176 - .L_175)
.L_175:
        /*000c*/ 	.word	0x00000000
        /*0010*/ 	.short	0x000f
        /*0012*/ 	.short	0x004c
        /*0014*/ 	.byte	0x00, 0xf0, 0x11, 0x00


	//----- nvinfo : EIATTR_KPARAM_INFO
	.align		4
.L_176:
        /*0018*/ 	.byte	0x04, 0x17
        /*001a*/ 	.short	(.L_178 - .L_177)
.L_177:
        /*001c*/ 	.word	0x00000000
        /*0020*/ 	.short	0x000e
        /*0022*/ 	.short	0x0048
        /*0024*/ 	.byte	0x00, 0xf0, 0x11, 0x00


	//----- nvinfo : EIATTR_KPARAM_INFO
	.align		4
.L_178:
        /*0028*/ 	.byte	0x04, 0x17
        /*002a*/ 	.short	(.L_180 - .L_179)
.L_179:
        /*002c*/ 	.word	0x00000000
        /*0030*/ 	.short	0x000d
        /*0032*/ 	.short	0x0044
        /*0034*/ 	.byte	0x00, 0xf0, 0x11, 0x00


	//----- nvinfo : EIATTR_KPARAM_INFO
	.align		4
.L_180:
        /*0038*/ 	.byte	0x04, 0x17
        /*003a*/ 	.short	(.L_182 - .L_181)
.L_181:
        /*003c*/ 	.word	0x00000000
        /*0040*/ 	.short	0x000c
        /*0042*/ 	.short	0x0040
        /*0044*/ 	.byte	0x00, 0xf0, 0x11, 0x00


	//----- nvinfo : EIATTR_KPARAM_INFO
	.align		4
.L_182:
        /*0048*/ 	.byte	0x04, 0x17
        /*004a*/ 	.short	(.L_184 - .L_183)
.L_183:
        /*004c*/ 	.word	0x00000000
        /*0050*/ 	.short	0x000b
        /*0052*/ 	.short	0x003c
        /*0054*/ 	.byte	0x00, 0xf0, 0x11, 0x00


	//----- nvinfo : EIATTR_KPARAM_INFO
	.align		4
.L_184:
        /*0058*/ 	.byte	0x04, 0x17
        /*005a*/ 	.short	(.L_186 - .L_185)
.L_185:
        /*005c*/ 	.word	0x00000000
        /*0060*/ 	.short	0x000a
        /*0062*/ 	.short	0x0038
        /*0064*/ 	.byte	0x00, 0xf0, 0x11, 0x00


	//----- nvinfo : EIATTR_KPARAM_INFO
	.align		4
.L_186:
        /*0068*/ 	.byte	0x04, 0x17
        /*006a*/ 	.short	(.L_188 - .L_187)
.L_187:
        /*006c*/ 	.word	0x00000000
        /*0070*/ 	.short	0x0009
        /*0072*/ 	.short	0x0034
        /*0074*/ 	.byte	0x00, 0xf0, 0x11, 0x00


	//----- nvinfo : EIATTR_KPARAM_INFO
	.align		4
.L_188:
        /*0078*/ 	.byte	0x04, 0x17
        /*007a*/ 	.short	(.L_190 - .L_189)
.L_189:
        /*007c*/ 	.word	0x00000000
        /*0080*/ 	.short	0x0008
        /*0082*/ 	.short	0x0030
        /*0084*/ 	.byte	0x00, 0xf0, 0x11, 0x00


	//----- nvinfo : EIATTR_KPARAM_INFO
	.align		4
.L_190:
        /*0088*/ 	.byte	0x04, 0x17
        /*008a*/ 	.short	(.L_192 - .L_191)
.L_191:
        /*008c*/ 	.word	0x00000000
        /*0090*/ 	.short	0x0007
        /*0092*/ 	.short	0x002c
        /*0094*/ 	.byte	0x00, 0xf0, 0x11, 0x00


	//----- nvinfo : EIATTR_KPARAM_INFO
	.align		4
.L_192:
        /*0098*/ 	.byte	0x04, 0x17
        /*009a*/ 	.short	(.L_194 - .L_193)
.L_193:
        /*009c*/ 	.word	0x00000000
        /*00a0*/ 	.short	0x0006
        /*00a2*/ 	.short	0x0028
        /*00a4*/ 	.byte	0x00, 0xf0, 0x11, 0x00


	//----- nvinfo : EIATTR_KPARAM_INFO
	.align		4
.L_194:
        /*00a8*/ 	.byte	0x04, 0x17
        /*00aa*/ 	.short	(.L_196 - .L_195)
.L_195:
        /*00ac*/ 	.word	0x00000000
        /*00b0*/ 	.short	0x0005
        /*00b2*/ 	.short	0x0024
        /*00b4*/ 	.byte	0x00, 0xf0, 0x11, 0x00


	//----- nvinfo : EIATTR_KPARAM_INFO
	.align		4
.L_196:
        /*00b8*/ 	.byte	0x04, 0x17
        /*00ba*/ 	.short	(.L_198 - .L_197)
.L_197:
        /*00bc*/ 	.word	0x00000000
        /*00c0*/ 	.short	0x0004
        /*00c2*/ 	.short	0x0020
        /*00c4*/ 	.byte	0x00, 0xf0, 0x11, 0x00


	//----- nvinfo : EIATTR_KPARAM_INFO
	.align		4
.L_198:
        /*00c8*/ 	.byte	0x04, 0x17
        /*00ca*/ 	.short	(.L_200 - .L_199)
.L_199:
        /*00cc*/ 	.word	0x00000000
        /*00d0*/ 	.short	0x0003
        /*00d2*/ 	.short	0x0018
        /*00d4*/ 	.byte	0x00, 0xf5, 0x21, 0x00


	//----- nvinfo : EIATTR_KPARAM_INFO
	.align		4
.L_200:
        /*00d8*/ 	.byte	0x04, 0x17
        /*00da*/ 	.short	(.L_202 - .L_201)
.L_201:
        /*00dc*/ 	.word	0x00000000
        /*00e0*/ 	.short	0x0002
        /*00e2*/ 	.short	0x0010
        /*00e4*/ 	.byte	0x00, 0xf5, 0x21, 0x00


	//----- nvinfo : EIATTR_KPARAM_INFO
	.align		4
.L_202:
        /*00e8*/ 	.byte	0x04, 0x17
        /*00ea*/ 	.short	(.L_204 - .L_203)
.L_203:
        /*00ec*/ 	.word	0x00000000
        /*00f0*/ 	.short	0x0001
        /*00f2*/ 	.short	0x0008
        /*00f4*/ 	.byte	0x00, 0xf5, 0x21, 0x00


	//----- nvinfo : EIATTR_KPARAM_INFO
	.align		4
.L_204:
        /*00f8*/ 	.byte	0x04, 0x17
        /*00fa*/ 	.short	(.L_206 - .L_205)
.L_205:
        /*00fc*/ 	.word	0x00000000
        /*0100*/ 	.short	0x0000
        /*0102*/ 	.short	0x0000
        /*0104*/ 	.byte	0x00, 0xf5, 0x21, 0x00


	//----- nvinfo : EIATTR_SPARSE_MMA_MASK
	.align		4
.L_206:
        /*0108*/ 	.byte	0x03, 0x50
        /*010a*/ 	.short	0x0000


	//----- nvinfo : EIATTR_MAXREG_COUNT
	.align		4
        /*010c*/ 	.byte	0x03, 0x1b
        /*010e*/ 	.short	0x00ff


	//----- nvinfo : EIATTR_MERCURY_ISA_VERSION
	.align		4
        /*0110*/ 	.byte	0x03, 0x5f
        /*0112*/ 	.short	0x0101


	//----- nvinfo : EIATTR_VRC_CTA_INIT_COUNT
	.align		4
        /*0114*/ 	.byte	0x02, 0x4a
	.zero		1
	.zero		1


	//----- nvinfo : EIATTR_EXIT_INSTR_OFFSETS
	.align		4
        /*0118*/ 	.byte	0x04, 0x1c
        /*011a*/ 	.short	(.L_208 - .L_207)


	//   ....[0]....
.L_207:
        /*011c*/ 	.word	0x00002700


	//----- nvinfo : EIATTR_CRS_STACK_SIZE
	.align		4
.L_208:
        /*0120*/ 	.byte	0x04, 0x1e
        /*0122*/ 	.short	(.L_210 - .L_209)
.L_209:
        /*0124*/ 	.word	0x00000000


	//----- nvinfo : EIATTR_CBANK_PARAM_SIZE
	.align		4
.L_210:
        /*0128*/ 	.byte	0x03, 0x19
        /*012a*/ 	.short	0x0050


	//----- nvinfo : EIATTR_PARAM_CBANK
	.align		4
        /*012c*/ 	.byte	0x04, 0x0a
        /*012e*/ 	.short	(.L_212 - .L_211)
	.align		4
.L_211:
        /*0130*/ 	.word	index@(.nv.constant0._Z28computeStableTimestep_kernelPfPKfS1_S1_ffffffiiiiii)
        /*0134*/ 	.short	0x0380
        /*0136*/ 	.short	0x0050


	//----- nvinfo : EIATTR_SW_WAR
	.align		4
.L_212:
        /*0138*/ 	.byte	0x04, 0x36
        /*013a*/ 	.short	(.L_214 - .L_213)
.L_213:
        /*013c*/ 	.word	0x00000008
.L_214:


//--------------------- .nv.info._Z24computeResidual_z_kernelPfS_S_S_PKfS1_S1_S1_fffffiiiiii --------------------------
	.section	.nv.info._Z24computeResidual_z_kernelPfS_S_S_PKfS1_S1_S1_fffffiiiiii,"",@"SHT_CUDA_INFO"
	.sectionflags	@""
	.align	4


	//----- nvinfo : EIATTR_CUDA_API_VERSION
	.align		4
        /*0000*/ 	.byte	0x04, 0x37
        /*0002*/ 	.short	(.L_216 - .L_215)
.L_215:
        /*0004*/ 	.word	0x00000082


	//----- nvinfo : EIATTR_KPARAM_INFO
	.align		4
.L_216:
        /*0008*/ 	.byte	0x04, 0x17
        /*000a*/ 	.short	(.L_218 - .L_217)
.L_217:
        /*000c*/ 	.word	0x00000000
        /*0010*/ 	.short	0x0012
        /*0012*/ 	.short	0x0068
        /*0014*/ 	.byte	0x00, 0xf0, 0x11, 0x00


	//----- nvinfo : EIATTR_KPARAM_INFO
	.align		4
.L_218:
        /*0018*/ 	.byte	0x04, 0x17
        /*001a*/ 	.short	(.L_220 - .L_219)
.L_219:
        /*001c*/ 	.word	0x00000000
        /*0020*/ 	.short	0x0011
        /*0022*/ 	.short	0x0064
        /*0024*/ 	.byte	0x00, 0xf0, 0x11, 0x00


	//----- nvinfo : EIATTR_KPARAM_INFO
	.align		4
.L_220:
        /*0028*/ 	.byte	0x04, 0x17
        /*002a*/ 	.short	(.L_222 - .L_221)
.L_221:
        /*002c*/ 	.word	0x00000000
        /*0030*/ 	.short	0x0010
        /*0032*/ 	.short	0x0060
        /*0034*/ 	.byte	0x00, 0xf0, 0x11, 0x00


	//----- nvinfo : EIATTR_KPARAM_INFO
	.align		4
.L_222:
        /*0038*/ 	.byte	0x04, 0x17
        /*003a*/ 	.short	(.L_224 - .L_223)
.L_223:
        /*003c*/ 	.word	0x00000000
        /*0040*/ 	.short	0x000f
        /*0042*/ 	.short	0x005c
        /*0044*/ 	.byte	0x00, 0xf0, 0x11, 0x00


	//----- nvinfo : EIATTR_KPARAM_INFO
	.align		4
.L_224:
        /*0048*/ 	.byte	0x04, 0x17
        /*004a*/ 	.short	(.L_226 - .L_225)
.L_225:
        /*004c*/ 	.word	0x00000000
        /*0050*/ 	.short	0x000e
        /*0052*/ 	.short	0x0058
        /*0054*/ 	.byte	0x00, 0xf0, 0x11, 0x00


	//----- nvinfo : EIATTR_KPARAM_INFO
	.align		4
.L_226:
        /*0058*/ 	.byte	0x04, 0x17
        /*005a*/ 	.short	(.L_228 - .L_227)
.L_227:
        /*005c*/ 	.word	0x00000000
        /*0060*/ 	.short	0x000d
        /*0062*/ 	.short	0x0054
        /*0064*/ 	.byte	0x00, 0xf0, 0x11, 0x00


	//----- nvinfo : EIATTR_KPARAM_INFO
	.align		4
.L_228:
        /*0068*/ 	.byte	0x04, 0x17
        /*006a*/ 	.short	(.L_230 - .L_229)
.L_229:
        /*006c*/ 	.word	0x00000000
        /*0070*/ 	.short	0x000c
        /*0072*/ 	.short	0x0050
        /*0074*/ 	.byte	0x00, 0xf0, 0x11, 0x00


	//----- nvinfo : EIATTR_KPARAM_INFO
	.align		4
.L_230:
        /*0078*/ 	.byte	0x04, 0x17
        /*007a*/ 	.short	(.L_232 - .L_231)
.L_231:
        /*007c*/ 	.word	0x00000000
        /*0080*/ 	.short	0x000b
        /*0082*/ 	.short	0x004c
        /*0084*/ 	.byte	0x00, 0xf0, 0x11, 0x00


	//----- nvinfo : EIATTR_KPARAM_INFO
	.align		4
.L_232:
        /*0088*/ 	.byte	0x04, 0x17
        /*008a*/ 	.short	(.L_234 - .L_233)
.L_233:
        /*008c*/ 	.word	0x00000000
        /*0090*/ 	.short	0x000a
        /*0092*/ 	.short	0x0048
        /*0094*/ 	.byte	0x00, 0xf0, 0x11, 0x00


	//----- nvinfo : EIATTR_KPARAM_INFO
	.align		4
.L_234:
        /*0098*/ 	.byte	0x04, 0x17
        /*009a*/ 	.short	(.L_236 - .L_235)
.L_235:
        /*009c*/ 	.word	0x00000000
        /*00a0*/ 	.short	0x0009
        /*00a2*/ 	.short	0x0044
        /*00a4*/ 	.byte	0x00, 0xf0, 0x11, 0x00


	//----- nvinfo : EIATTR_KPARAM_INFO
	.align		4
.L_236:
        /*00a8*/ 	.byte	0x04, 0x17
        /*00aa*/ 	.short	(.L_238 - .L_237)
.L_237:
        /*00ac*/ 	.word	0x00000000
        /*00b0*/ 	.short	0x0008
        /*00b2*/ 	.short	0x0040
        /*00b4*/ 	.byte	0x00, 0xf0, 0x11, 0x00


	//----- nvinfo : EIATTR_KPARAM_INFO
	.align		4
.L_238:
        /*00b8*/ 	.byte	0x04, 0x17
        /*00ba*/ 	.short	(.L_240 - .L_239)
.L_239:
        /*00bc*/ 	.word	0x00000000
        /*00c0*/ 	.short	0x0007
        /*00c2*/ 	.short	0x0038
        /*00c4*/ 	.byte	0x00, 0xf5, 0x21, 0x00


	//----- nvinfo : EIATTR_KPARAM_INFO
	.align		4
.L_240:
        /*00c8*/ 	.byte	0x04, 0x17
        /*00ca*/ 	.short	(.L_242 - .L_241)
.L_241:
        /*00cc*/ 	.word	0x00000000
        /*00d0*/ 	.short	0x0006
        /*00d2*/ 	.short	0x0030
        /*00d4*/ 	.byte	0x00, 0xf5, 0x21, 0x00


	//----- nvinfo : EIATTR_KPARAM_INFO
	.align		4
.L_242:
        /*00d8*/ 	.byte	0x04, 0x17
        /*00da*/ 	.short	(.L_244 - .L_243)
.L_243:
        /*00dc*/ 	.word	0x00000000
        /*00e0*/ 	.short	0x0005
        /*00e2*/ 	.short	0x0028
        /*00e4*/ 	.byte	0x00, 0xf5, 0x21, 0x00


	//----- nvinfo : EIATTR_KPARAM_INFO
	.align		4
.L_244:
        /*00e8*/ 	.byte	0x04, 0x17
        /*00ea*/ 	.short	(.L_246 - .L_245)
.L_245:
        /*00ec*/ 	.word	0x00000000
        /*00f0*/ 	.short	0x0004
        /*00f2*/ 	.short	0x0020
        /*00f4*/ 	.byte	0x00, 0xf5, 0x21, 0x00


	//----- nvinfo : EIATTR_KPARAM_INFO
	.align		4
.L_246:
        /*00f8*/ 	.byte	0x04, 0x17
        /*00fa*/ 	.short	(.L_248 - .L_247)
.L_247:
        /*00fc*/ 	.word	0x00000000
        /*0100*/ 	.short	0x0003
        /*0102*/ 	.short	0x0018
        /*0104*/ 	.byte	0x00, 0xf5, 0x21, 0x00


	//----- nvinfo : EIATTR_KPARAM_INFO
	.align		4
.L_248:
        /*0108*/ 	.byte	0x04, 0x17
        /*010a*/ 	.short	(.L_250 - .L_249)
.L_249:
        /*010c*/ 	.word	0x00000000
        /*0110*/ 	.short	0x0002
        /*0112*/ 	.short	0x0010
        /*0114*/ 	.byte	0x00, 0xf5, 0x21, 0x00


	//----- nvinfo : EIATTR_KPARAM_INFO
	.align		4
.L_250:
        /*0118*/ 	.byte	0x04, 0x17
        /*011a*/ 	.short	(.L_252 - .L_251)
.L_251:
        /*011c*/ 	.word	0x00000000
        /*0120*/ 	.short	0x0001
        /*0122*/ 	.short	0x0008
        /*0124*/ 	.byte	0x00, 0xf5, 0x21, 0x00


	//----- nvinfo : EIATTR_KPARAM_INFO
	.align		4
.L_252:
        /*0128*/ 	.byte	0x04, 0x17
        /*012a*/ 	.short	(.L_254 - .L_253)
.L_253:
        /*012c*/ 	.word	0x00000000
        /*0130*/ 	.short	0x0000
        /*0132*/ 	.short	0x0000
        /*0134*/ 	.byte	0x00, 0xf5, 0x21, 0x00


	//----- nvinfo : EIATTR_SPARSE_MMA_MASK
	.align		4
.L_254:
        /*0138*/ 	.byte	0x03, 0x50
        /*013a*/ 	.short	0x0000


	//----- nvinfo : EIATTR_MAXREG_COUNT
	.align		4
        /*013c*/ 	.byte	0x03, 0x1b
        /*013e*/ 	.short	0x00ff


	//----- nvinfo : EIATTR_NUM_BARRIERS
	.align		4
        /*0140*/ 	.byte	0x02, 0x4c
        /*0142*/ 	.byte	0x01
	.zero		1


	//----- nvinfo : EIATTR_MERCURY_ISA_VERSION
	.align		4
        /*0144*/ 	.byte	0x03, 0x5f
        /*0146*/ 	.short	0x0101


	//----- nvinfo : EIATTR_VRC_CTA_INIT_COUNT
	.align		4
        /*0148*/ 	.byte	0x02, 0x4a
	.zero		1
	.zero		1


	//----- nvinfo : EIATTR_EXIT_INSTR_OFFSETS
	.align		4
        /*014c*/ 	.byte	0x04, 0x1c
        /*014e*/ 	.short	(.L_256 - .L_255)


	//   ....[0]....
.L_255:
        /*0150*/ 	.word	0x00000120


	//   ....[1]....
        /*0154*/ 	.word	0x00000b40


	//----- nvinfo : EIATTR_CRS_STACK_SIZE
	.align		4
.L_256:
        /*0158*/ 	.byte	0x04, 0x1e
        /*015a*/ 	.short	(.L_258 - .L_257)
.L_257:
        /*015c*/ 	.word	0x00000000


	//----- nvinfo : EIATTR_CBANK_PARAM_SIZE
	.align		4
.L_258:
        /*0160*/ 	.byte	0x03, 0x19
        /*0162*/ 	.short	0x006c


	//----- nvinfo : EIATTR_PARAM_CBANK
	.align		4
        /*0164*/ 	.byte	0x04, 0x0a
        /*0166*/ 	.short	(.L_260 - .L_259)
	.align		4
.L_259:
        /*0168*/ 	.word	index@(.nv.constant0._Z24computeResidual_z_kernelPfS_S_S_PKfS1_S1_S1_fffffiiiiii)
        /*016c*/ 	.short	0x0380
        /*016e*/ 	.short	0x006c


	//----- nvinfo : EIATTR_SW_WAR
	.align		4
.L_260:
        /*0170*/ 	.byte	0x04, 0x36
        /*0172*/ 	.short	(.L_262 - .L_261)
.L_261:
        /*0174*/ 	.word	0x00000008
.L_262:


//--------------------- .nv.info._Z24computeResidual_y_kernelPfS_S_S_PKfS1_S1_S1_fffffiiiiii --------------------------
	.section	.nv.info._Z24computeResidual_y_kernelPfS_S_S_PKfS1_S1_S1_fffffiiiiii,"",@"SHT_CUDA_INFO"
	.sectionflags	@""
	.align	4


	//----- nvinfo : EIATTR_CUDA_API_VERSION
	.align		4
        /*0000*/ 	.byte	0x04, 0x37
        /*0002*/ 	.short	(.L_264 - .L_263)
.L_263:
        /*0004*/ 	.word	0x00000082


	//----- nvinfo : EIATTR_KPARAM_INFO
	.align		4
.L_264:
        /*0008*/ 	.byte	0x04, 0x17
        /*000a*/ 	.short	(.L_266 - .L_265)
.L_265:
        /*000c*/ 	.word	0x00000000
        /*0010*/ 	.short	0x0012
        /*0012*/ 	.short	0x0068
        /*0014*/ 	.byte	0x00, 0xf0, 0x11, 0x00


	//----- nvinfo : EIATTR_KPARAM_INFO
	.align		4
.L_266:
        /*0018*/ 	.byte	0x04, 0x17
        /*001a*/ 	.short	(.L_268 - .L_267)
.L_267:
        /*001c*/ 	.word	0x00000000
        /*0020*/ 	.short	0x0011
        /*0022*/ 	.short	0x0064
        /*0024*/ 	.byte	0x00, 0xf0, 0x11, 0x00


	//----- nvinfo : EIATTR_KPARAM_INFO
	.align		4
.L_268:
        /*0028*/ 	.byte	0x04, 0x17
        /*002a*/ 	.short	(.L_270 - .L_269)
.L_269:
        /*002c*/ 	.word	0x00000000
        /*0030*/ 	.short	0x0010
        /*0032*/ 	.short	0x0060
        /*0034*/ 	.byte	0x00, 0xf0, 0x11, 0x00


	//----- nvinfo : EIATTR_KPARAM_INFO
	.align		4
.L_270:
        /*0038*/ 	.byte	0x04, 0x17
        /*003a*/ 	.short	(.L_272 - .L_271)
.L_271:
        /*003c*/ 	.word	0x00000000
        /*0040*/ 	.short	0x000f
        /*0042*/ 	.short	0x005c
        /*0044*/ 	.byte	0x00, 0xf0, 0x11, 0x00


	//----- nvinfo : EIATTR_KPARAM_INFO
	.align		4
.L_272:
        /*0048*/ 	.byte	0x04, 0x17
        /*004a*/ 	.short	(.L_274 - .L_273)
.L_273:
        /*004c*/ 	.word	0x00000000
        /*0050*/ 	.short	0x000e
        /*0052*/ 	.short	0x0058
        /*0054*/ 	.byte	0x00, 0xf0, 0x11, 0x00


	//----- nvinfo : EIATTR_KPARAM_INFO
	.align		4
.L_274:
        /*0058*/ 	.byte	0x04, 0x17
        /*005a*/ 	.short	(.L_276 - .L_275)
.L_275:
        /*005c*/ 	.word	0x00000000
        /*0060*/ 	.short	0x000d
        /*0062*/ 	.short	0x0054
        /*0064*/ 	.byte	0x00, 0xf0, 0x11, 0x00


	//----- nvinfo : EIATTR_KPARAM_INFO
	.align		4
.L_276:
        /*0068*/ 	.byte	0x04, 0x17
        /*006a*/ 	.short	(.L_278 - .L_277)
.L_277:
        /*006c*/ 	.word	0x00000000
        /*0070*/ 	.short	0x000c
        /*0072*/ 	.short	0x0050
        /*0074*/ 	.byte	0x00, 0xf0, 0x11, 0x00


	//----- nvinfo : EIATTR_KPARAM_INFO
	.align		4
.L_278:
        /*0078*/ 	.byte	0x04, 0x17
        /*007a*/ 	.short	(.L_280 - .L_279)
.L_279:
        /*007c*/ 	.word	0x00000000
        /*0080*/ 	.short	0x000b
        /*0082*/ 	.short	0x004c
        /*0084*/ 	.byte	0x00, 0xf0, 0x11, 0x00


	//----- nvinfo : EIATTR_KPARAM_INFO
	.align		4
.L_280:
        /*0088*/ 	.byte	0x04, 0x17
        /*008a*/ 	.short	(.L_282 - .L_281)
.L_281:
        /*008c*/ 	.word	0x00000000
        /*0090*/ 	.short	0x000a
        /*0092*/ 	.short	0x0048
        /*0094*/ 	.byte	0x00, 0xf0, 0x11, 0x00


	//----- nvinfo : EIATTR_KPARAM_INFO
	.align		4
.L_282:
        /*0098*/ 	.byte	0x04, 0x17
        /*009a*/ 	.short	(.L_284 - .L_283)
.L_283:
        /*009c*/ 	.word	0x00000000
        /*00a0*/ 	.short	0x0009
        /*00a2*/ 	.short	0x0044
        /*00a4*/ 	.byte	0x00, 0xf0, 0x11, 0x00


	//----- nvinfo : EIATTR_KPARAM_INFO
	.align		4
.L_284:
        /*00a8*/ 	.byte	0x04, 0x17
        /*00aa*/ 	.short	(.L_286 - .L_285)
.L_285:
        /*00ac*/ 	.word	0x00000000
        /*00b0*/ 	.short	0x0008
        /*00b2*/ 	.short	0x0040
        /*00b4*/ 	.byte	0x00, 0xf0, 0x11, 0x00


	//----- nvinfo : EIATTR_KPARAM_INFO
	.align		4
.L_286:
        /*00b8*/ 	.byte	0x04, 0x17
        /*00ba*/ 	.short	(.L_288 - .L_287)
.L_287:
        /*00bc*/ 	.word	0x00000000
        /*00c0*/ 	.short	0x0007
        /*00c2*/ 	.short	0x0038
        /*00c4*/ 	.byte	0x00, 0xf5, 0x21, 0x00


	//----- nvinfo : EIATTR_KPARAM_INFO
	.align		4
.L_288:
        /*00c8*/ 	.byte	0x04, 0x17
        /*00ca*/ 	.short	(.L_290 - .L_289)
.L_289:
        /*00cc*/ 	.word	0x00000000
        /*00d0*/ 	.short	0x0006
        /*00d2*/ 	.short	0x0030
        /*00d4*/ 	.byte	0x00, 0xf5, 0x21, 0x00


	//----- nvinfo : EIATTR_KPARAM_INFO
	.align		4
.L_290:
        /*00d8*/ 	.byte	0x04, 0x17
        /*00da*/ 	.short	(.L_292 - .L_291)
.L_291:
        /*00dc*/ 	.word	0x00000000
        /*00e0*/ 	.short	0x0005
        /*00e2*/ 	.short	0x0028
        /*00e4*/ 	.byte	0x00, 0xf5, 0x21, 0x00


	//----- nvinfo : EIATTR_KPARAM_INFO
	.align		4
.L_292:
        /*00e8*/ 	.byte	0x04, 0x17
        /*00ea*/ 	.short	(.L_294 - .L_293)
.L_293:
        /*00ec*/ 	.word	0x00000000
        /*00f0*/ 	.short	0x0004
        /*00f2*/ 	.short	0x0020
        /*00f4*/ 	.byte	0x00, 0xf5, 0x21, 0x00


	//----- nvinfo : EIATTR_KPARAM_INFO
	.align		4
.L_294:
        /*00f8*/ 	.byte	0x04, 0x17
        /*00fa*/ 	.short	(.L_296 - .L_295)
.L_295:
        /*00fc*/ 	.word	0x00000000
        /*0100*/ 	.short	0x0003
        /*0102*/ 	.short	0x0018
        /*0104*/ 	.byte	0x00, 0xf5, 0x21, 0x00


	//----- nvinfo : EIATTR_KPARAM_INFO
	.align		4
.L_296:
        /*0108*/ 	.byte	0x04, 0x17
        /*010a*/ 	.short	(.L_298 - .L_297)
.L_297:
        /*010c*/ 	.word	0x00000000
        /*0110*/ 	.short	0x0002
        /*0112*/ 	.short	0x0010
        /*0114*/ 	.byte	0x00, 0xf5, 0x21, 0x00


	//----- nvinfo : EIATTR_KPARAM_INFO
	.align		4
.L_298:
        /*0118*/ 	.byte	0x04, 0x17
        /*011a*/ 	.short	(.L_300 - .L_299)
.L_299:
        /*011c*/ 	.word	0x00000000
        /*0120*/ 	.short	0x0001
        /*0122*/ 	.short	0x0008
        /*0124*/ 	.byte	0x00, 0xf5, 0x21, 0x00


	//----- nvinfo : EIATTR_KPARAM_INFO
	.align		4
.L_300:
        /*0128*/ 	.byte	0x04, 0x17
        /*012a*/ 	.short	(.L_302 - .L_301)
.L_301:
        /*012c*/ 	.word	0x00000000
        /*0130*/ 	.short	0x0000
        /*0132*/ 	.short	0x0000
        /*0134*/ 	.byte	0x00, 0xf5, 0x21, 0x00


	//----- nvinfo : EIATTR_SPARSE_MMA_MASK
	.align		4
.L_302:
        /*0138*/ 	.byte	0x03, 0x50
        /*013a*/ 	.short	0x0000


	//----- nvinfo : EIATTR_MAXREG_COUNT
	.align		4
        /*013c*/ 	.byte	0x03, 0x1b
        /*013e*/ 	.short	0x00ff


	//----- nvinfo : EIATTR_NUM_BARRIERS
	.align		4
        /*0140*/ 	.byte	0x02, 0x4c
        /*0142*/ 	.byte	0x01
	.zero		1


	//----- nvinfo : EIATTR_MERCURY_ISA_VERSION
	.align		4
        /*0144*/ 	.byte	0x03, 0x5f
        /*0146*/ 	.short	0x0101


	//----- nvinfo : EIATTR_VRC_CTA_INIT_COUNT
	.align		4
        /*0148*/ 	.byte	0x02, 0x4a
	.zero		1
	.zero		1


	//----- nvinfo : EIATTR_EXIT_INSTR_OFFSETS
	.align		4
        /*014c*/ 	.byte	0x04, 0x1c
        /*014e*/ 	.short	(.L_304 - .L_303)


	//   ....[0]....
.L_303:
        /*0150*/ 	.word	0x00000110


	//   ....[1]....
        /*0154*/ 	.word	0x00000c80


	//----- nvinfo : EIATTR_CRS_STACK_SIZE
	.align		4
.L_304:
        /*0158*/ 	.byte	0x04, 0x1e
        /*015a*/ 	.short	(.L_306 - .L_305)
.L_305:
        /*015c*/ 	.word	0x00000000


	//----- nvinfo : EIATTR_CBANK_PARAM_SIZE
	.align		4
.L_306:
        /*0160*/ 	.byte	0x03, 0x19
        /*0162*/ 	.short	0x006c


	//----- nvinfo : EIATTR_PARAM_CBANK
	.align		4
        /*0164*/ 	.byte	0x04, 0x0a
        /*0166*/ 	.short	(.L_308 - .L_307)
	.align		4
.L_307:
        /*0168*/ 	.word	index@(.nv.constant0._Z24computeResidual_y_kernelPfS_S_S_PKfS1_S1_S1_fffffiiiiii)
        /*016c*/ 	.short	0x0380
        /*016e*/ 	.short	0x006c


	//----- nvinfo : EIATTR_SW_WAR
	.align		4
.L_308:
        /*0170*/ 	.byte	0x04, 0x36
        /*0172*/ 	.short	(.L_310 - .L_309)
.L_309:
        /*0174*/ 	.word	0x00000008
.L_310:


//--------------------- .nv.info._Z24computeResidual_x_kernelPfS_S_S_PKfS1_S1_S1_fffffiiiiii --------------------------
	.section	.nv.info._Z24computeResidual_x_kernelPfS_S_S_PKfS1_S1_S1_fffffiiiiii,"",@"SHT_CUDA_INFO"
	.sectionflags	@""
	.align	4


	//----- nvinfo : EIATTR_CUDA_API_VERSION
	.align		4
        /*0000*/ 	.byte	0x04, 0x37
        /*0002*/ 	.short	(.L_312 - .L_311)
.L_311:
        /*0004*/ 	.word	0x00000082


	//----- nvinfo : EIATTR_KPARAM_INFO
	.align		4
.L_312:
        /*0008*/ 	.byte	0x04, 0x17
        /*000a*/ 	.short	(.L_314 - .L_313)
.L_313:
        /*000c*/ 	.word	0x00000000
        /*0010*/ 	.short	0x0012
        /*0012*/ 	.short	0x0068
        /*0014*/ 	.byte	0x00, 0xf0, 0x11, 0x00


	//----- nvinfo : EIATTR_KPARAM_INFO
	.align		4
.L_314:
        /*0018*/ 	.byte	0x04, 0x17
        /*001a*/ 	.short	(.L_316 - .L_315)
.L_315:
        /*001c*/ 	.word	0x00000000
        /*0020*/ 	.short	0x0011
        /*0022*/ 	.short	0x0064
        /*0024*/ 	.byte	0x00, 0xf0, 0x11, 0x00


	//----- nvinfo : EIATTR_KPARAM_INFO
	.align		4
.L_316:
        /*0028*/ 	.byte	0x04, 0x17
        /*002a*/ 	.short	(.L_318 - .L_317)
.L_317:
        /*002c*/ 	.word	0x00000000
        /*0030*/ 	.short	0x0010
        /*0032*/ 	.short	0x0060
        /*0034*/ 	.byte	0x00, 0xf0, 0x11, 0x00


	//----- nvinfo : EIATTR_KPARAM_INFO
	.align		4
.L_318:
        /*0038*/ 	.byte	0x04, 0x17
        /*003a*/ 	.short	(.L_320 - .L_319)
.L_319:
        /*003c*/ 	.word	0x00000000
        /*0040*/ 	.short	0x000f
        /*0042*/ 	.short	0x005c
        /*0044*/ 	.byte	0x00, 0xf0, 0x11, 0x00


	//----- nvinfo : EIATTR_KPARAM_INFO
	.align		4
.L_320:
        /*0048*/ 	.byte	0x04, 0x17
        /*004a*/ 	.short	(.L_322 - .L_321)
.L_321:
        /*004c*/ 	.word	0x00000000
        /*0050*/ 	.short	0x000e
        /*0052*/ 	.short	0x0058
        /*0054*/ 	.byte	0x00, 0xf0, 0x11, 0x00


	//----- nvinfo : EIATTR_KPARAM_INFO
	.align		4
.L_322:
        /*0058*/ 	.byte	0x04, 0x17
        /*005a*/ 	.short	(.L_324 - .L_323)
.L_323:
        /*005c*/ 	.word	0x00000000
        /*0060*/ 	.short	0x000d
        /*0062*/ 	.short	0x0054
        /*0064*/ 	.byte	0x00, 0xf0, 0x11, 0x00


	//----- nvinfo : EIATTR_KPARAM_INFO
	.align		4
.L_324:
        /*0068*/ 	.byte	0x04, 0x17
        /*006a*/ 	.short	(.L_326 - .L_325)
.L_325:
        /*006c*/ 	.word	0x00000000
        /*0070*/ 	.short	0x000c
        /*0072*/ 	.short	0x0050
        /*0074*/ 	.byte	0x00, 0xf0, 0x11, 0x00


	//----- nvinfo : EIATTR_KPARAM_INFO
	.align		4
.L_326:
        /*0078*/ 	.byte	0x04, 0x17
        /*007a*/ 	.short	(.L_328 - .L_327)
.L_327:
        /*007c*/ 	.word	0x00000000
        /*0080*/ 	.short	0x000b
        /*0082*/ 	.short	0x004c
        /*0084*/ 	.byte	0x00, 0xf0, 0x11, 0x00


	//----- nvinfo : EIATTR_KPARAM_INFO
	.align		4
.L_328:
        /*0088*/ 	.byte	0x04, 0x17
        /*008a*/ 	.short	(.L_330 - .L_329)
.L_329:
        /*008c*/ 	.word	0x00000000
        /*0090*/ 	.short	0x000a
        /*0092*/ 	.short	0x0048
        /*0094*/ 	.byte	0x00, 0xf0, 0x11, 0x00


	//----- nvinfo : EIATTR_KPARAM_INFO
	.align		4
.L_330:
        /*0098*/ 	.byte	0x04, 0x17
        /*009a*/ 	.short	(.L_332 - .L_331)
.L_331:
        /*009c*/ 	.word	0x00000000
        /*00a0*/ 	.short	0x0009
        /*00a2*/ 	.short	0x0044
        /*00a4*/ 	.byte	0x00, 0xf0, 0x11, 0x00


	//----- nvinfo : EIATTR_KPARAM_INFO
	.align		4
.L_332:
        /*00a8*/ 	.byte	0x04, 0x17
        /*00aa*/ 	.short	(.L_334 - .L_333)
.L_333:
        /*00ac*/ 	.word	0x00000000
        /*00b0*/ 	.short	0x0008
        /*00b2*/ 	.short	0x0040
        /*00b4*/ 	.byte	0x00, 0xf0, 0x11, 0x00


	//----- nvinfo : EIATTR_KPARAM_INFO
	.align		4
.L_334:
        /*00b8*/ 	.byte	0x04, 0x17
        /*00ba*/ 	.short	(.L_336 - .L_335)
.L_335:
        /*00bc*/ 	.word	0x00000000
        /*00c0*/ 	.short	0x0007
        /*00c2*/ 	.short	0x0038
        /*00c4*/ 	.byte	0x00, 0xf5, 0x21, 0x00


	//----- nvinfo : EIATTR_KPARAM_INFO
	.align		4
.L_336:
        /*00c8*/ 	.byte	0x04, 0x17
        /*00ca*/ 	.short	(.L_338 - .L_337)
.L_337:
        /*00cc*/ 	.word	0x00000000
        /*00d0*/ 	.short	0x0006
        /*00d2*/ 	.short	0x0030
        /*00d4*/ 	.byte	0x00, 0xf5, 0x21, 0x00


	//----- nvinfo : EIATTR_KPARAM_INFO
	.align		4
.L_338:
        /*00d8*/ 	.byte	0x04, 0x17
        /*00da*/ 	.short	(.L_340 - .L_339)
.L_339:
        /*00dc*/ 	.word	0x00000000
        /*00e0*/ 	.short	0x0005
        /*00e2*/ 	.short	0x0028
        /*00e4*/ 	.byte	0x00, 0xf5, 0x21, 0x00


	//----- nvinfo : EIATTR_KPARAM_INFO
	.align		4
.L_340:
        /*00e8*/ 	.byte	0x04, 0x17
        /*00ea*/ 	.short	(.L_342 - .L_341)
.L_341:
        /*00ec*/ 	.word	0x00000000
        /*00f0*/ 	.short	0x0004
        /*00f2*/ 	.short	0x0020
        /*00f4*/ 	.byte	0x00, 0xf5, 0x21, 0x00


	//----- nvinfo : EIATTR_KPARAM_INFO
	.align		4
.L_342:
        /*00f8*/ 	.byte	0x04, 0x17
        /*00fa*/ 	.short	(.L_344 - .L_343)
.L_343:
        /*00fc*/ 	.word	0x00000000
        /*0100*/ 	.short	0x0003
        /*0102*/ 	.short	0x0018
        /*0104*/ 	.byte	0x00, 0xf5, 0x21, 0x00


	//----- nvinfo : EIATTR_KPARAM_INFO
	.align		4
.L_344:
        /*0108*/ 	.byte	0x04, 0x17
        /*010a*/ 	.short	(.L_346 - .L_345)
.L_345:
        /*010c*/ 	.word	0x00000000
        /*0110*/ 	.short	0x0002
        /*0112*/ 	.short	0x0010
        /*0114*/ 	.byte	0x00, 0xf5, 0x21, 0x00


	//----- nvinfo : EIATTR_KPARAM_INFO
	.align		4
.L_346:
        /*0118*/ 	.byte	0x04, 0x17
        /*011a*/ 	.short	(.L_348 - .L_347)
.L_347:
        /*011c*/ 	.word	0x00000000
        /*0120*/ 	.short	0x0001
        /*0122*/ 	.short	0x0008
        /*0124*/ 	.byte	0x00, 0xf5, 0x21, 0x00


	//----- nvinfo : EIATTR_KPARAM_INFO
	.align		4
.L_348:
        /*0128*/ 	.byte	0x04, 0x17
        /*012a*/ 	.short	(.L_350 - .L_349)
.L_349:
        /*012c*/ 	.word	0x00000000
        /*0130*/ 	.short	0x0000
        /*0132*/ 	.short	0x0000
        /*0134*/ 	.byte	0x00, 0xf5, 0x21, 0x00


	//----- nvinfo : EIATTR_SPARSE_MMA_MASK
	.align		4
.L_350:
        /*0138*/ 	.byte	0x03, 0x50
        /*013a*/ 	.short	0x0000


	//----- nvinfo : EIATTR_MAXREG_COUNT
	.align		4
        /*013c*/ 	.byte	0x03, 0x1b
        /*013e*/ 	.short	0x00ff


	//----- nvinfo : EIATTR_NUM_BARRIERS
	.align		4
        /*0140*/ 	.byte	0x02, 0x4c
        /*0142*/ 	.byte	0x01
	.zero		1


	//----- nvinfo : EIATTR_MERCURY_ISA_VERSION
	.align		4
        /*0144*/ 	.byte	0x03, 0x5f
        /*0146*/ 	.short	0x0101


	//----- nvinfo : EIATTR_VRC_CTA_INIT_COUNT
	.align		4
        /*0148*/ 	.byte	0x02, 0x4a
	.zero		1
	.zero		1


	//----- nvinfo : EIATTR_EXIT_INSTR_OFFSETS
	.align		4
        /*014c*/ 	.byte	0x04, 0x1c
        /*014e*/ 	.short	(.L_352 - .L_351)


	//   ....[0]....
.L_351:
        /*0150*/ 	.word	0x00000110


	//   ....[1]....
        /*0154*/ 	.word	0x00000c70


	//----- nvinfo : EIATTR_CRS_STACK_SIZE
	.align		4
.L_352:
        /*0158*/ 	.byte	0x04, 0x1e
        /*015a*/ 	.short	(.L_354 - .L_353)
.L_353:
        /*015c*/ 	.word	0x00000000


	//----- nvinfo : EIATTR_CBANK_PARAM_SIZE
	.align		4
.L_354:
        /*0160*/ 	.byte	0x03, 0x19
        /*0162*/ 	.short	0x006c


	//----- nvinfo : EIATTR_PARAM_CBANK
	.align		4
        /*0164*/ 	.byte	0x04, 0x0a
        /*0166*/ 	.short	(.L_356 - .L_355)
	.align		4
.L_355:
        /*0168*/ 	.word	index@(.nv.constant0._Z24computeResidual_x_kernelPfS_S_S_PKfS1_S1_S1_fffffiiiiii)
        /*016c*/ 	.short	0x0380
        /*016e*/ 	.short	0x006c


	//----- nvinfo : EIATTR_SW_WAR
	.align		4
.L_356:
        /*0170*/ 	.byte	0x04, 0x36
        /*0172*/ 	.short	(.L_358 - .L_357)
.L_357:
        /*0174*/ 	.word	0x00000008
.L_358:


//--------------------- .nv.info._Z19zeroResidual_kernelPfS_S_S_iiiiii --------------------------
	.section	.nv.info._Z19zeroResidual_kernelPfS_S_S_iiiiii,"",@"SHT_CUDA_INFO"
	.sectionflags	@""
	.align	4


	//----- nvinfo : EIATTR_CUDA_API_VERSION
	.align		4
        /*0000*/ 	.byte	0x04, 0x37
        /*0002*/ 	.short	(.L_360 - .L_359)
.L_359:
        /*0004*/ 	.word	0x00000082


	//----- nvinfo : EIATTR_KPARAM_INFO
	.align		4
.L_360:
        /*0008*/ 	.byte	0x04, 0x17
        /*000a*/ 	.short	(.L_362 - .L_361)
.L_361:
        /*000c*/ 	.word	0x00000000
        /*0010*/ 	.short	0x0009
        /*0012*/ 	.short	0x0034
        /*0014*/ 	.byte	0x00, 0xf0, 0x11, 0x00


	//----- nvinfo : EIATTR_KPARAM_INFO
	.align		4
.L_362:
        /*0018*/ 	.byte	0x04, 0x17
        /*001a*/ 	.short	(.L_364 - .L_363)
.L_363:
        /*001c*/ 	.word	0x00000000
        /*0020*/ 	.short	0x0008
        /*0022*/ 	.short	0x0030
        /*0024*/ 	.byte	0x00, 0xf0, 0x11, 0x00


	//----- nvinfo : EIATTR_KPARAM_INFO
	.align		4
.L_364:
        /*0028*/ 	.byte	0x04, 0x17
        /*002a*/ 	.short	(.L_366 - .L_365)
.L_365:
        /*002c*/ 	.word	0x00000000
        /*0030*/ 	.short	0x0007
        /*0032*/ 	.short	0x002c
        /*0034*/ 	.byte	0x00, 0xf0, 0x11, 0x00


	//----- nvinfo : EIATTR_KPARAM_INFO
	.align		4
.L_366:
        /*0038*/ 	.byte	0x04, 0x17
        /*003a*/ 	.short	(.L_368 - .L_367)
.L_367:
        /*003c*/ 	.word	0x00000000
        /*0040*/ 	.short	0x0006
        /*0042*/ 	.short	0x0028
        /*0044*/ 	.byte	0x00, 0xf0, 0x11, 0x00


	//----- nvinfo : EIATTR_KPARAM_INFO
	.align		4
.L_368:
        /*0048*/ 	.byte	0x04, 0x17
        /*004a*/ 	.short	(.L_370 - .L_369)
.L_369:
        /*004c*/ 	.word	0x00000000
        /*0050*/ 	.short	0x0005
        /*0052*/ 	.short	0x0024
        /*0054*/ 	.byte	0x00, 0xf0, 0x11, 0x00


	//----- nvinfo : EIATTR_KPARAM_INFO
	.align		4
.L_370:
        /*0058*/ 	.byte	0x04, 0x17
        /*005a*/ 	.short	(.L_372 - .L_371)
.L_371:
        /*005c*/ 	.word	0x00000000
        /*0060*/ 	.short	0x0004
        /*0062*/ 	.short	0x0020
        /*0064*/ 	.byte	0x00, 0xf0, 0x11, 0x00


	//----- nvinfo : EIATTR_KPARAM_INFO
	.align		4
.L_372:
        /*0068*/ 	.byte	0x04, 0x17
        /*006a*/ 	.short	(.L_374 - .L_373)
.L_373:
        /*006c*/ 	.word	0x00000000
        /*0070*/ 	.short	0x0003
        /*0072*/ 	.short	0x0018
        /*0074*/ 	.byte	0x00, 0xf5, 0x21, 0x00


	//----- nvinfo : EIATTR_KPARAM_INFO
	.align		4
.L_374:
        /*0078*/ 	.byte	0x04, 0x17
        /*007a*/ 	.short	(.L_376 - .L_375)
.L_375:
        /*007c*/ 	.word	0x00000000
        /*0080*/ 	.short	0x0002
        /*0082*/ 	.short	0x0010
        /*0084*/ 	.byte	0x00, 0xf5, 0x21, 0x00


	//----- nvinfo : EIATTR_KPARAM_INFO
	.align		4
.L_376:
        /*0088*/ 	.byte	0x04, 0x17
        /*008a*/ 	.short	(.L_378 - .L_377)
.L_377:
        /*008c*/ 	.word	0x00000000
        /*0090*/ 	.short	0x0001
        /*0092*/ 	.short	0x0008
        /*0094*/ 	.byte	0x00, 0xf5, 0x21, 0x00


	//----- nvinfo : EIATTR_KPARAM_INFO
	.align		4
.L_378:
        /*0098*/ 	.byte	0x04, 0x17
        /*009a*/ 	.short	(.L_380 - .L_379)
.L_379:
        /*009c*/ 	.word	0x00000000
        /*00a0*/ 	.short	0x0000
        /*00a2*/ 	.short	0x0000
        /*00a4*/ 	.byte	0x00, 0xf5, 0x21, 0x00


	//----- nvinfo : EIATTR_SPARSE_MMA_MASK
	.align		4
.L_380:
        /*00a8*/ 	.byte	0x03, 0x50
        /*00aa*/ 	.short	0x0000


	//----- nvinfo : EIATTR_MAXREG_COUNT
	.align		4
        /*00ac*/ 	.byte	0x03, 0x1b
        /*00ae*/ 	.short	0x00ff


	//----- nvinfo : EIATTR_MERCURY_ISA_VERSION
	.align		4
        /*00b0*/ 	.byte	0x03, 0x5f
        /*00b2*/ 	.short	0x0101


	//----- nvinfo : EIATTR_VRC_CTA_INIT_COUNT
	.align		4
        /*00b4*/ 	.byte	0x02, 0x4a
	.zero		1
	.zero		1


	//----- nvinfo : EIATTR_EXIT_INSTR_OFFSETS
	.align		4
        /*00b8*/ 	.byte	0x04, 0x1c
        /*00ba*/ 	.short	(.L_382 - .L_381)


	//   ....[0]....
.L_381:
        /*00bc*/ 	.word	0x00000030


	//   ....[1]....
        /*00c0*/ 	.word	0x00001c90


	//   ....[2]....
        /*00c4*/ 	.word	0x00001e50


	//   ....[3]....
        /*00c8*/ 	.word	0x00001f40


	//----- nvinfo : EIATTR_CBANK_PARAM_SIZE
	.align		4
.L_382:
        /*00cc*/ 	.byte	0x03, 0x19
        /*00ce*/ 	.short	0x0038


	//----- nvinfo : EIATTR_PARAM_CBANK
	.align		4
        /*00d0*/ 	.byte	0x04, 0x0a
        /*00d2*/ 	.short	(.L_384 - .L_383)
	.align		4
.L_383:
        /*00d4*/ 	.word	index@(.nv.constant0._Z19zeroResidual_kernelPfS_S_S_iiiiii)
        /*00d8*/ 	.short	0x0380
        /*00da*/ 	.short	0x0038


	//----- nvinfo : EIATTR_SW_WAR
	.align		4
.L_384:
        /*00dc*/ 	.byte	0x04, 0x36
        /*00de*/ 	.short	(.L_386 - .L_385)
.L_385:
        /*00e0*/ 	.word	0x00000008
.L_386:


//--------------------- .nv.info._Z19copyPeriodic_kernelPfS_S_S_iiiiii --------------------------
	.section	.nv.info._Z19copyPeriodic_kernelPfS_S_S_iiiiii,"",@"SHT_CUDA_INFO"
	.sectionflags	@""
	.align	4


	//----- nvinfo : EIATTR_CUDA_API_VERSION
	.align		4
        /*0000*/ 	.byte	0x04, 0x37
        /*0002*/ 	.short	(.L_388 - .L_387)
.L_387:
        /*0004*/ 	.word	0x00000082


	//----- nvinfo : EIATTR_KPARAM_INFO
	.align		4
.L_388:
        /*0008*/ 	.byte	0x04, 0x17
        /*000a*/ 	.short	(.L_390 - .L_389)
.L_389:
        /*000c*/ 	.word	0x00000000
        /*0010*/ 	.short	0x0009
        /*0012*/ 	.short	0x0034
        /*0014*/ 	.byte	0x00, 0xf0, 0x11, 0x00


	//----- nvinfo : EIATTR_KPARAM_INFO
	.align		4
.L_390:
        /*0018*/ 	.byte	0x04, 0x17
        /*001a*/ 	.short	(.L_392 - .L_391)
.L_391:
        /*001c*/ 	.word	0x00000000
        /*0020*/ 	.short	0x0008
        /*0022*/ 	.short	0x0030
        /*0024*/ 	.byte	0x00, 0xf0, 0x11, 0x00


	//----- nvinfo : EIATTR_KPARAM_INFO
	.align		4
.L_392:
        /*0028*/ 	.byte	0x04, 0x17
        /*002a*/ 	.short	(.L_394 - .L_393)
.L_393:
        /*002c*/ 	.word	0x00000000
        /*0030*/ 	.short	0x0007
        /*0032*/ 	.short	0x002c
        /*0034*/ 	.byte	0x00, 0xf0, 0x11, 0x00


	//----- nvinfo : EIATTR_KPARAM_INFO
	.align		4
.L_394:
        /*0038*/ 	.byte	0x04, 0x17
        /*003a*/ 	.short	(.L_396 - .L_395)
.L_395:
        /*003c*/ 	.word	0x00000000
        /*0040*/ 	.short	0x0006
        /*0042*/ 	.short	0x0028
        /*0044*/ 	.byte	0x00, 0xf0, 0x11, 0x00


	//----- nvinfo : EIATTR_KPARAM_INFO
	.align		4
.L_396:
        /*0048*/ 	.byte	0x04, 0x17
        /*004a*/ 	.short	(.L_398 - .L_397)
.L_397:
        /*004c*/ 	.word	0x00000000
        /*0050*/ 	.short	0x0005
        /*0052*/ 	.short	0x0024
        /*0054*/ 	.byte	0x00, 0xf0, 0x11, 0x00


	//----- nvinfo : EIATTR_KPARAM_INFO
	.align		4
.L_398:
        /*0058*/ 	.byte	0x04, 0x17
        /*005a*/ 	.short	(.L_400 - .L_399)
.L_399:
        /*005c*/ 	.word	0x00000000
        /*0060*/ 	.short	0x0004
        /*0062*/ 	.short	0x0020
        /*0064*/ 	.byte	0x00, 0xf0, 0x11, 0x00


	//----- nvinfo : EIATTR_KPARAM_INFO
	.align		4
.L_400:
        /*0068*/ 	.byte	0x04, 0x17
        /*006a*/ 	.short	(.L_402 - .L_401)
.L_401:
        /*006c*/ 	.word	0x00000000
        /*0070*/ 	.short	0x0003
        /*0072*/ 	.short	0x0018
        /*0074*/ 	.byte	0x00, 0xf5, 0x21, 0x00


	//----- nvinfo : EIATTR_KPARAM_INFO
	.align		4
.L_402:
        /*0078*/ 	.byte	0x04, 0x17
        /*007a*/ 	.short	(.L_404 - .L_403)
.L_403:
        /*007c*/ 	.word	0x00000000
        /*0080*/ 	.short	0x0002
        /*0082*/ 	.short	0x0010
        /*0084*/ 	.byte	0x00, 0xf5, 0x21, 0x00


	//----- nvinfo : EIATTR_KPARAM_INFO
	.align		4
.L_404:
        /*0088*/ 	.byte	0x04, 0x17
        /*008a*/ 	.short	(.L_406 - .L_405)
.L_405:
        /*008c*/ 	.word	0x00000000
        /*0090*/ 	.short	0x0001
        /*0092*/ 	.short	0x0008
        /*0094*/ 	.byte	0x00, 0xf5, 0x21, 0x00


	//----- nvinfo : EIATTR_KPARAM_INFO
	.align		4
.L_406:
        /*0098*/ 	.byte	0x04, 0x17
        /*009a*/ 	.short	(.L_408 - .L_407)
.L_407:
        /*009c*/ 	.word	0x00000000
        /*00a0*/ 	.short	0x0000
        /*00a2*/ 	.short	0x0000
        /*00a4*/ 	.byte	0x00, 0xf5, 0x21, 0x00


	//----- nvinfo : EIATTR_SPARSE_MMA_MASK
	.align		4
.L_408:
        /*00a8*/ 	.byte	0x03, 0x50
        /*00aa*/ 	.short	0x0000


	//----- nvinfo : EIATTR_MAXREG_COUNT
	.align		4
        /*00ac*/ 	.byte	0x03, 0x1b
        /*00ae*/ 	.short	0x00ff


	//----- nvinfo : EIATTR_MERCURY_ISA_VERSION
	.align		4
        /*00b0*/ 	.byte	0x03, 0x5f
        /*00b2*/ 	.short	0x0101


	//----- nvinfo : EIATTR_VRC_CTA_INIT_COUNT
	.align		4
        /*00b4*/ 	.byte	0x02, 0x4a
	.zero		1
	.zero		1


	//----- nvinfo : EIATTR_EXIT_INSTR_OFFSETS
	.align		4
        /*00b8*/ 	.byte	0x04, 0x1c
        /*00ba*/ 	.short	(.L_410 - .L_409)


	//   ....[0]....
.L_409:
        /*00bc*/ 	.word	0x00000d70


	//----- nvinfo : EIATTR_CBANK_PARAM_SIZE
	.align		4
.L_410:
        /*00c0*/ 	.byte	0x03, 0x19
        /*00c2*/ 	.short	0x0038


	//----- nvinfo : EIATTR_PARAM_CBANK
	.align		4
        /*00c4*/ 	.byte	0x04, 0x0a
        /*00c6*/ 	.short	(.L_412 - .L_411)
	.align		4
.L_411:
        /*00c8*/ 	.word	index@(.nv.constant0._Z19copyPeriodic_kernelPfS_S_S_iiiiii)
        /*00cc*/ 	.short	0x0380
        /*00ce*/ 	.short	0x0038


	//----- nvinfo : EIATTR_SW_WAR
	.align		4
.L_412:
        /*00d0*/ 	.byte	0x04, 0x36
        /*00d2*/ 	.short	(.L_414 - .L_413)
.L_413:
        /*00d4*/ 	.word	0x00000008
.L_414:


//--------------------- .nv.info._Z27setInitialConditions_kernelPfS_S_S_iiiiiif --------------------------
	.section	.nv.info._Z27setInitialConditions_kernelPfS_S_S_iiiiiif,"",@"SHT_CUDA_INFO"
	.sectionflags	@""
	.align	4


	//----- nvinfo : EIATTR_CUDA_API_VERSION
	.align		4
        /*0000*/ 	.byte	0x04, 0x37
        /*0002*/ 	.short	(.L_416 - .L_415)
.L_415:
        /*0004*/ 	.word	0x00000082


	//----- nvinfo : EIATTR_KPARAM_INFO
	.align		4
.L_416:
        /*0008*/ 	.byte	0x04, 0x17
        /*000a*/ 	.short	(.L_418 - .L_417)
.L_417:
        /*000c*/ 	.word	0x00000000
        /*0010*/ 	.short	0x000a
        /*0012*/ 	.short	0x0038
        /*0014*/ 	.byte	0x00, 0xf0, 0x11, 0x00


	//----- nvinfo : EIATTR_KPARAM_INFO
	.align		4
.L_418:
        /*0018*/ 	.byte	0x04, 0x17
        /*001a*/ 	.short	(.L_420 - .L_419)
.L_419:
        /*001c*/ 	.word	0x00000000
        /*0020*/ 	.short	0x0009
        /*0022*/ 	.short	0x0034
        /*0024*/ 	.byte	0x00, 0xf0, 0x11, 0x00


	//----- nvinfo : EIATTR_KPARAM_INFO
	.align		4
.L_420:
        /*0028*/ 	.byte	0x04, 0x17
        /*002a*/ 	.short	(.L_422 - .L_421)
.L_421:
        /*002c*/ 	.word	0x00000000
        /*0030*/ 	.short	0x0008
        /*0032*/ 	.short	0x0030
        /*0034*/ 	.byte	0x00, 0xf0, 0x11, 0x00


	//----- nvinfo : EIATTR_KPARAM_INFO
	.align		4
.L_422:
        /*0038*/ 	.byte	0x04, 0x17
        /*003a*/ 	.short	(.L_424 - .L_423)
.L_423:
        /*003c*/ 	.word	0x00000000
        /*0040*/ 	.short	0x0007
        /*0042*/ 	.short	0x002c
        /*0044*/ 	.byte	0x00, 0xf0, 0x11, 0x00


	//----- nvinfo : EIATTR_KPARAM_INFO
	.align		4
.L_424:
        /*0048*/ 	.byte	0x04, 0x17
        /*004a*/ 	.short	(.L_426 - .L_425)
.L_425:
        /*004c*/ 	.word	0x00000000
        /*0050*/ 	.short	0x0006
        /*0052*/ 	.short	0x0028
        /*0054*/ 	.byte	0x00, 0xf0, 0x11, 0x00


	//----- nvinfo : EIATTR_KPARAM_INFO
	.align		4
.L_426:
        /*0058*/ 	.byte	0x04, 0x17
        /*005a*/ 	.short	(.L_428 - .L_427)
.L_427:
        /*005c*/ 	.word	0x00000000
        /*0060*/ 	.short	0x0005
        /*0062*/ 	.short	0x0024
        /*0064*/ 	.byte	0x00, 0xf0, 0x11, 0x00


	//----- nvinfo : EIATTR_KPARAM_INFO
	.align		4
.L_428:
        /*0068*/ 	.byte	0x04, 0x17
        /*006a*/ 	.short	(.L_430 - .L_429)
.L_429:
        /*006c*/ 	.word	0x00000000
        /*0070*/ 	.short	0x0004
        /*0072*/ 	.short	0x0020
        /*0074*/ 	.byte	0x00, 0xf0, 0x11, 0x00


	//----- nvinfo : EIATTR_KPARAM_INFO
	.align		4
.L_430:
        /*0078*/ 	.byte	0x04, 0x17
        /*007a*/ 	.short	(.L_432 - .L_431)
.L_431:
        /*007c*/ 	.word	0x00000000
        /*0080*/ 	.short	0x0003
        /*0082*/ 	.short	0x0018
        /*0084*/ 	.byte	0x00, 0xf5, 0x21, 0x00


	//----- nvinfo : EIATTR_KPARAM_INFO
	.align		4
.L_432:
        /*0088*/ 	.byte	0x04, 0x17
        /*008a*/ 	.short	(.L_434 - .L_433)
.L_433:
        /*008c*/ 	.word	0x00000000
        /*0090*/ 	.short	0x0002
        /*0092*/ 	.short	0x0010
        /*0094*/ 	.byte	0x00, 0xf5, 0x21, 0x00


	//----- nvinfo : EIATTR_KPARAM_INFO
	.align		4
.L_434:
        /*0098*/ 	.byte	0x04, 0x17
        /*009a*/ 	.short	(.L_436 - .L_435)
.L_435:
        /*009c*/ 	.word	0x00000000
        /*00a0*/ 	.short	0x0001
        /*00a2*/ 	.short	0x0008
        /*00a4*/ 	.byte	0x00, 0xf5, 0x21, 0x00


	//----- nvinfo : EIATTR_KPARAM_INFO
	.align		4
.L_436:
        /*00a8*/ 	.byte	0x04, 0x17
        /*00aa*/ 	.short	(.L_438 - .L_437)
.L_437:
        /*00ac*/ 	.word	0x00000000
        /*00b0*/ 	.short	0x0000
        /*00b2*/ 	.short	0x0000
        /*00b4*/ 	.byte	0x00, 0xf5, 0x21, 0x00


	//----- nvinfo : EIATTR_SPARSE_MMA_MASK
	.align		4
.L_438:
        /*00b8*/ 	.byte	0x03, 0x50
        /*00ba*/ 	.short	0x0000


	//----- nvinfo : EIATTR_MAXREG_COUNT
	.align		4
        /*00bc*/ 	.byte	0x03, 0x1b
        /*00be*/ 	.short	0x00ff


	//----- nvinfo : EIATTR_MERCURY_ISA_VERSION
	.align		4
        /*00c0*/ 	.byte	0x03, 0x5f
        /*00c2*/ 	.short	0x0101


	//----- nvinfo : EIATTR_VRC_CTA_INIT_COUNT
	.align		4
        /*00c4*/ 	.byte	0x02, 0x4a
	.zero		1
	.zero		1


	//----- nvinfo : EIATTR_EXIT_INSTR_OFFSETS
	.align		4
        /*00c8*/ 	.byte	0x04, 0x1c
        /*00ca*/ 	.short	(.L_440 - .L_439)


	//   ....[0]....
.L_439:
        /*00cc*/ 	.word	0x000003e0


	//   ....[1]....
        /*00d0*/ 	.word	0x00002ee0


	//----- nvinfo : EIATTR_CRS_STACK_SIZE
	.align		4
.L_440:
        /*00d4*/ 	.byte	0x04, 0x1e
        /*00d6*/ 	.short	(.L_442 - .L_441)
.L_441:
        /*00d8*/ 	.word	0x00000000


	//----- nvinfo : EIATTR_CBANK_PARAM_SIZE
	.align		4
.L_442:
        /*00dc*/ 	.byte	0x03, 0x19
        /*00de*/ 	.short	0x003c


	//----- nvinfo : EIATTR_PARAM_CBANK
	.align		4
        /*00e0*/ 	.byte	0x04, 0x0a
        /*00e2*/ 	.short	(.L_444 - .L_443)
	.align		4
.L_443:
        /*00e4*/ 	.word	index@(.nv.constant0._Z27setInitialConditions_kernelPfS_S_S_iiiiiif)
        /*00e8*/ 	.short	0x0380
        /*00ea*/ 	.short	0x003c


	//----- nvinfo : EIATTR_SW_WAR
	.align		4
.L_444:
        /*00ec*/ 	.byte	0x04, 0x36
        /*00ee*/ 	.short	(.L_446 - .L_445)
.L_445:
        /*00f0*/ 	.word	0x00000008
.L_446:


//--------------------- .nv.callgraph             --------------------------
	.section	.nv.callgraph,"",@"SHT_CUDA_CALLGRAPH"
	.align	4
	.sectionentsize	8
	.align		4
        /*0000*/ 	.word	0x00000000
	.align		4
        /*0004*/ 	.word	0xffffffff
	.align		4
        /*0008*/ 	.word	0x00000000
	.align		4
        /*000c*/ 	.word	0xfffffffe
	.align		4
        /*0010*/ 	.word	0x00000000
	.align		4
        /*0014*/ 	.word	0xfffffffd
	.align		4
        /*0018*/ 	.word	0x00000000
	.align		4
        /*001c*/ 	.word	0xfffffffc


//--------------------- .nv.constant4             --------------------------
	.section	.nv.constant4,"a",@progbits
	.align	8
	.align		8
.nv.constant4:
        /*0000*/ 	.dword	__cudart_i2opi_f
	.align		8
        /*0008*/ 	.dword	__cudart_i2opi_d
	.align		8
        /*0010*/ 	.dword	__cudart_sin_cos_coeffs


//--------------------- .text._Z19weightedSum3_kernelPffPKffS1_fiiiiii --------------------------
	.section	.text._Z19weightedSum3_kernelPffPKffS1_fiiiiii,"ax",@progbits
	.align	128
        .global         _Z19weightedSum3_kernelPffPKffS1_fiiiiii
        .type           _Z19weightedSum3_kernelPffPKffS1_fiiiiii,@function
        .size           _Z19weightedSum3_kernelPffPKffS1_fiiiiii,(.L_x_205 - _Z19weightedSum3_kernelPffPKffS1_fiiiiii)
        .other          _Z19weightedSum3_kernelPffPKffS1_fiiiiii,@"STO_CUDA_ENTRY STV_DEFAULT"
_Z19weightedSum3_kernelPffPKffS1_fiiiiii:
.text._Z19weightedSum3_kernelPffPKffS1_fiiiiii:
[----:B------:R-:W-:Y:S08]  /*0000*/  LDC R1, c[0x0][0x37c] ;  /* 0x0000df00ff017b82 */ /* 0x000ff00000000800 */
[----:B------:R-:W0:Y:S02]  /*0010*/  LDC R0, c[0x0][0x3b0] ;  /* 0x0000ec00ff007b82 */ /* 0x000e240000000800 */
[----:B0-----:R-:W-:-:S13]  /*0020*/  ISETP.GE.AND P0, PT, R0, 0x1, PT ;  /* 0x000000010000780c */ /* 0x001fda0003f06270 */
[----:B------:R-:W-:Y:S05]  /*0030*/  @!P0 EXIT ;  /* 0x000000000000894d */ /* 0x000fea0003800000 */
[----:B------:R-:W0:Y:S01]  /*0040*/  S2R R3, SR_TID.X ;  /* 0x0000000000037919 */ /* 0x000e220000002100 */
[----:B------:R-:W0:Y:S01]  /*0050*/  LDC.64 R4, c[0x0][0x3b8] ;  /* 0x0000ee00ff047b82 */ /* 0x000e220000000a00 */
[C---:B------:R-:W-:Y:S02]  /*0060*/  ISETP.GE.U32.AND P1, PT, R0.reuse, 0x8, PT ;  /* 0x000000080000780c */ /* 0x040fe40003f26070 */
[----:B------:R-:W-:-:S04]  /*0070*/  LOP3.LUT R7, R0, 0x7, RZ, 0xc0, !PT ;  /* 0x0000000700077812 */ /* 0x000fc800078ec0ff */
[----:B------:R-:W-:Y:S01]  /*0080*/  ISETP.NE.AND P0, PT, R7, RZ, PT ;  /* 0x000000ff0700720c */ /* 0x000fe20003f05270 */
[----:B------:R-:W1:Y:S01]  /*0090*/  S2UR UR4, SR_CTAID.X ;  /* 0x00000000000479c3 */ /* 0x000e620000002500 */
[----:B0-----:R-:W-:Y:S01]  /*00a0*/  IADD3 R2, PT, PT, R3, R4, RZ ;  /* 0x0000000403027210 */ /* 0x001fe20007ffe0ff */
[----:B------:R-:W-:-:S04]  /*00b0*/  HFMA2 R3, -RZ, RZ, 0, 0 ;  /* 0x00000000ff037431 */ /* 0x000fc800000001ff */
[----:B-1----:R-:W-:Y:S01]  /*00c0*/  IMAD R2, R5, UR4, R2 ;  /* 0x0000000405027c24 */ /* 0x002fe2000f8e0202 */
[----:B------:R-:W0:Y:S01]  /*00d0*/  LDCU.64 UR4, c[0x0][0x358] ;  /* 0x00006b00ff0477ac */ /* 0x000e220008000a00 */
[----:B------:R-:W-:Y:S05]  /*00e0*/  @!P1 BRA `(.L_x_0) ;  /* 0x0000000400789947 */ /* 0x000fea0003800000 */
[----:B------:R-:W-:Y:S01]  /*00f0*/  LOP3.LUT R3, R0, 0x7ffffff8, RZ, 0xc0, !PT ;  /* 0x7ffffff800037812 */ /* 0x000fe200078ec0ff */
[----:B------:R-:W1:Y:S01]  /*0100*/  LDCU UR6, c[0x0][0x398] ;  /* 0x00007300ff0677ac */ /* 0x000e620008000800 */
[----:B------:R-:W-:Y:S02]  /*0110*/  MOV R4, R2 ;  /* 0x0000000200047202 */ /* 0x000fe40000000f00 */
[----:B------:R-:W-:Y:S01]  /*0120*/  IADD3 R6, PT, PT, -R3, RZ, RZ ;  /* 0x000000ff03067210 */ /* 0x000fe20007ffe1ff */
[----:B------:R-:W2:Y:S01]  /*0130*/  LDCU UR7, c[0x0][0x388] ;  /* 0x00007100ff0777ac */ /* 0x000ea20008000800 */
[----:B------:R-:W3:Y:S05]  /*0140*/  LDCU UR8, c[0x0][0x3a8] ;  /* 0x00007500ff0877ac */ /* 0x000eea0008000800 */
.L_x_1:
[----:B----4-:R-:W4:Y:S08]  /*0150*/  LDC.64 R8, c[0x0][0x3a0] ;  /* 0x0000e800ff087b82 */ /* 0x010f300000000a00 */
[----:B------:R-:W5:Y:S08]  /*0160*/  LDC.64 R12, c[0x0][0x390] ;  /* 0x0000e400ff0c7b82 */ /* 0x000f700000000a00 */
[----:B------:R-:W1:Y:S01]  /*0170*/  LDC.64 R10, c[0x0][0x380] ;  /* 0x0000e000ff0a7b82 */ /* 0x000e620000000a00 */
[----:B----4-:R-:W-:-:S07]  /*0180*/  IMAD.WIDE R8, R4, 0x4, R8 ;  /* 0x0000000404087825 */ /* 0x010fce00078e0208 */
[----:B------:R-:W4:Y:S01]  /*0190*/  LDC R5, c[0x0][0x3c0] ;  /* 0x0000f000ff057b82 */ /* 0x000f220000000800 */
[----:B0-----:R-:W2:Y:S01]  /*01a0*/  LDG.E R15, desc[UR4][R8.64] ;  /* 0x00000004080f7981 */ /* 0x001ea2000c1e1900 */
[----:B-----5:R-:W-:-:S05]  /*01b0*/  IMAD.WIDE R12, R4, 0x4, R12 ;  /* 0x00000004040c7825 */ /* 0x020fca00078e020c */
[----:B------:R-:W5:Y:S01]  /*01c0*/  LDG.E R14, desc[UR4][R12.64] ;  /* 0x000000040c0e7981 */ /* 0x000f62000c1e1900 */
[----:B-1----:R-:W-:-:S05]  /*01d0*/  IMAD.WIDE R10, R4, 0x4, R10 ;  /* 0x00000004040a7825 */ /* 0x002fca00078e020a */
[----:B------:R-:W3:Y:S01]  /*01e0*/  LDG.E R17, desc[UR4][R10.64] ;  /* 0x000000040a117981 */ /* 0x000ee2000c1e1900 */
[----:B--2---:R-:W-:-:S04]  /*01f0*/  FMUL R15, R15, UR6 ;  /* 0x000000060f0f7c20 */ /* 0x004fc80008400000 */
[----:B-----5:R-:W-:-:S04]  /*0200*/  FFMA R14, R14, UR7, R15 ;  /* 0x000000070e0e7c23 */ /* 0x020fc8000800000f */
[----:B---3--:R-:W-:Y:S01]  /*0210*/  FFMA R21, R17, UR8, R14 ;  /* 0x0000000811157c23 */ /* 0x008fe2000800000e */
[----:B----4-:R-:W-:-:S04]  /*0220*/  IMAD.WIDE R16, R5, 0x4, R8 ;  /* 0x0000000405107825 */ /* 0x010fc800078e0208 */
[C---:B------:R-:W-:Y:S01]  /*0230*/  IMAD.WIDE R14, R5.reuse, 0x4, R12 ;  /* 0x00000004050e7825 */ /* 0x040fe200078e020c */
[----:B------:R0:W-:Y:S04]  /*0240*/  STG.E desc[UR4][R10.64], R21 ;  /* 0x000000150a007986 */ /* 0x0001e8000c101904 */
[----:B------:R-:W2:Y:S01]  /*0250*/  LDG.E R18, desc[UR4][R16.64] ;  /* 0x0000000410127981 */ /* 0x000ea2000c1e1900 */
[----:B------:R-:W-:-:S03]  /*0260*/  IMAD.WIDE R8, R5, 0x4, R10 ;  /* 0x0000000405087825 */ /* 0x000fc600078e020a */
[----:B------:R-:W3:Y:S04]  /*0270*/  LDG.E R12, desc[UR4][R14.64] ;  /* 0x000000040e0c7981 */ /* 0x000ee8000c1e1900 */
[----:B------:R-:W4:Y:S01]  /*0280*/  LDG.E R19, desc[UR4][R8.64] ;  /* 0x0000000408137981 */ /* 0x000f22000c1e1900 */
[----:B0-----:R-:W-:-:S04]  /*0290*/  IMAD.WIDE R10, R5, 0x4, R8 ;  /* 0x00000004050a7825 */ /* 0x001fc800078e0208 */
[----:B--2---:R-:W-:-:S04]  /*02a0*/  FMUL R13, R18, UR6 ;  /* 0x00000006120d7c20 */ /* 0x004fc80008400000 */
[----:B---3--:R-:W-:-:S04]  /*02b0*/  FFMA R12, R12, UR7, R13 ;  /* 0x000000070c0c7c23 */ /* 0x008fc8000800000d */
[----:B----4-:R-:W-:Y:S01]  /*02c0*/  FFMA R23, R19, UR8, R12 ;  /* 0x0000000813177c23 */ /* 0x010fe2000800000c */
[----:B------:R-:W-:-:S04]  /*02d0*/  IMAD.WIDE R12, R5, 0x4, R16 ;  /* 0x00000004050c7825 */ /* 0x000fc800078e0210 */
[C---:B------:R-:W-:Y:S01]  /*02e0*/  IMAD.WIDE R18, R5.reuse, 0x4, R14 ;  /* 0x0000000405127825 */ /* 0x040fe200078e020e */
[----:B------:R0:W-:Y:S04]  /*02f0*/  STG.E desc[UR4][R8.64], R23 ;  /* 0x0000001708007986 */ /* 0x0001e8000c101904 */
[----:B------:R-:W2:Y:S04]  /*0300*/  LDG.E R20, desc[UR4][R12.64] ;  /* 0x000000040c147981 */ /* 0x000ea8000c1e1900 */
[----:B------:R-:W3:Y:S04]  /*0310*/  LDG.E R16, desc[UR4][R18.64] ;  /* 0x0000000412107981 */ /* 0x000ee8000c1e1900 */
[----:B------:R-:W4:Y:S01]  /*0320*/  LDG.E R14, desc[UR4][R10.64] ;  /* 0x000000040a0e7981 */ /* 0x000f22000c1e1900 */
[----:B0-----:R-:W-:-:S04]  /*0330*/  IMAD.WIDE R8, R5, 0x4, R10 ;  /* 0x0000000405087825 */ /* 0x001fc800078e020a */
[----:B--2---:R-:W-:-:S04]  /*0340*/  FMUL R15, R20, UR6 ;  /* 0x00000006140f7c20 */ /* 0x004fc80008400000 */
[----:B---3--:R-:W-:Y:S01]  /*0350*/  FFMA R15, R16, UR7, R15 ;  /* 0x00000007100f7c23 */ /* 0x008fe2000800000f */
[----:B------:R-:W-:-:S04]  /*0360*/  IMAD.WIDE R16, R5, 0x4, R12 ;  /* 0x0000000405107825 */ /* 0x000fc800078e020c */
[----:B----4-:R-:W-:Y:S01]  /*0370*/  FFMA R21, R14, UR8, R15 ;  /* 0x000000080e157c23 */ /* 0x010fe2000800000f */
[----:B------:R-:W-:-:S04]  /*0380*/  IMAD.WIDE R14, R5, 0x4, R18 ;  /* 0x00000004050e7825 */ /* 0x000fc800078e0212 */
[----:B------:R0:W-:Y:S04]  /*0390*/  STG.E desc[UR4][R10.64], R21 ;  /* 0x000000150a007986 */ /* 0x0001e8000c101904 */
[----:B------:R-:W2:Y:S04]  /*03a0*/  LDG.E R20, desc[UR4][R16.64] ;  /* 0x0000000410147981 */ /* 0x000ea8000c1e1900 */
        /* <DEDUP_REMOVED lines=41> */
[----:B------:R-:W5:Y:S01]  /*0640*/  LDG.E R12, desc[UR4][R8.64] ;  /* 0x00000004080c7981 */ /* 0x000f62000c1e1900 */
[----:B------:R-:W-:-:S04]  /*0650*/  IADD3 R6, PT, PT, R6, 0x8, RZ ;  /* 0x0000000806067810 */ /* 0x000fc80007ffe0ff */
[----:B------:R-:W-:Y:S02]  /*0660*/  ISETP.NE.AND P1, PT, R6, RZ, PT ;  /* 0x000000ff0600720c */ /* 0x000fe40003f25270 */
[----:B------:R-:W-:Y:S01]  /*0670*/  LEA R4, R5, R4, 0x3 ;  /* 0x0000000405047211 */ /* 0x000fe200078e18ff */
[----:B--2---:R-:W-:-:S04]  /*0680*/  FMUL R13, R16, UR6 ;  /* 0x00000006100d7c20 */ /* 0x004fc80008400000 */
[----:B---3--:R-:W-:-:S04]  /*0690*/  FFMA R13, R14, UR7, R13 ;  /* 0x000000070e0d7c23 */ /* 0x008fc8000800000d */
[----:B-----5:R-:W-:-:S05]  /*06a0*/  FFMA R13, R12, UR8, R13 ;  /* 0x000000080c0d7c23 */ /* 0x020fca000800000d */
[----:B------:R4:W-:Y:S01]  /*06b0*/  STG.E desc[UR4][R8.64], R13 ;  /* 0x0000000d08007986 */ /* 0x0009e2000c101904 */
[----:B------:R-:W-:Y:S05]  /*06c0*/  @P1 BRA `(.L_x_1) ;  /* 0xfffffff800a01947 */ /* 0x000fea000383ffff */
.L_x_0:
[----:B0-----:R-:W-:Y:S05]  /*06d0*/  @!P0 EXIT ;  /* 0x000000000000894d */ /* 0x001fea0003800000 */
[----:B------:R-:W-:Y:S02]  /*06e0*/  ISETP.GE.U32.AND P0, PT, R7, 0x4, PT ;  /* 0x000000040700780c */ /* 0x000fe40003f06070 */
[----:B------:R-:W-:-:S04]  /*06f0*/  LOP3.LUT R5, R0, 0x3, RZ, 0xc0, !PT ;  /* 0x0000000300057812 */ /* 0x000fc800078ec0ff */
[----:B------:R-:W-:-:S07]  /*0700*/  ISETP.NE.AND P1, PT, R5, RZ, PT ;  /* 0x000000ff0500720c */ /* 0x000fce0003f25270 */
[----:B------:R-:W-:Y:S06]  /*0710*/  @!P0 BRA `(.L_x_2) ;  /* 0x0000000000c48947 */ /* 0x000fec0003800000 */
[----:B------:R-:W0:Y:S01]  /*0720*/  LDC R4, c[0x0][0x3c0] ;  /* 0x0000f000ff047b82 */ /* 0x000e220000000800 */
[----:B------:R-:W1:Y:S01]  /*0730*/  LDCU UR6, c[0x0][0x398] ;  /* 0x00007300ff0677ac */ /* 0x000e620008000800 */
[----:B------:R-:W2:Y:S06]  /*0740*/  LDCU UR7, c[0x0][0x388] ;  /* 0x00007100ff0777ac */ /* 0x000eac0008000800 */
[----:B------:R-:W3:Y:S01]  /*0750*/  LDC.64 R6, c[0x0][0x3a0] ;  /* 0x0000e800ff067b82 */ /* 0x000ee20000000a00 */
[----:B------:R-:W5:Y:S07]  /*0760*/  LDCU UR8, c[0x0][0x3a8] ;  /* 0x00007500ff0877ac */ /* 0x000f6e0008000800 */
[----:B----4-:R-:W4:Y:S08]  /*0770*/  LDC.64 R8, c[0x0][0x390] ;  /* 0x0000e400ff087b82 */ /* 0x010f300000000a00 */
[----:B------:R-:W1:Y:S01]  /*0780*/  LDC.64 R10, c[0x0][0x380] ;  /* 0x0000e000ff0a7b82 */ /* 0x000e620000000a00 */
[----:B0-----:R-:W-:-:S04]  /*0790*/  IMAD R13, R3, R4, R2 ;  /* 0x00000004030d7224 */ /* 0x001fc800078e0202 */
[----:B---3--:R-:W-:-:S05]  /*07a0*/  IMAD.WIDE R6, R13, 0x4, R6 ;  /* 0x000000040d067825 */ /* 0x008fca00078e0206 */
[----:B------:R-:W3:Y:S01]  /*07b0*/  LDG.E R14, desc[UR4][R6.64] ;  /* 0x00000004060e7981 */ /* 0x000ee2000c1e1900 */
[----:B----4-:R-:W-:-:S05]  /*07c0*/  IMAD.WIDE R8, R13, 0x4, R8 ;  /* 0x000000040d087825 */ /* 0x010fca00078e0208 */
[----:B------:R-:W2:Y:S01]  /*07d0*/  LDG.E R12, desc[UR4][R8.64] ;  /* 0x00000004080c7981 */ /* 0x000ea2000c1e1900 */
[----:B-1----:R-:W-:-:S05]  /*07e0*/  IMAD.WIDE R10, R13, 0x4, R10 ;  /* 0x000000040d0a7825 */ /* 0x002fca00078e020a */
[----:B------:R-:W5:Y:S01]  /*07f0*/  LDG.E R15, desc[UR4][R10.64] ;  /* 0x000000040a0f7981 */ /* 0x000f62000c1e1900 */
[----:B---3--:R-:W-:-:S04]  /*0800*/  FMUL R13, R14, UR6 ;  /* 0x000000060e0d7c20 */ /* 0x008fc80008400000 */
[----:B--2---:R-:W-:-:S04]  /*0810*/  FFMA R12, R12, UR7, R13 ;  /* 0x000000070c0c7c23 */ /* 0x004fc8000800000d */
[----:B-----5:R-:W-:Y:S01]  /*0820*/  FFMA R19, R15, UR8, R12 ;  /* 0x000000080f137c23 */ /* 0x020fe2000800000c */
[----:B------:R-:W-:-:S04]  /*0830*/  IMAD.WIDE R12, R4, 0x4, R6 ;  /* 0x00000004040c7825 */ /* 0x000fc800078e0206 */
        /* <DEDUP_REMOVED lines=26> */
[----:B------:R-:W-:Y:S01]  /*09e0*/  IADD3 R3, PT, PT, R3, 0x4, RZ ;  /* 0x0000000403037810 */ /* 0x000fe20007ffe0ff */
[----:B--2---:R-:W-:-:S04]  /*09f0*/  FMUL R15, R12, UR6 ;  /* 0x000000060c0f7c20 */ /* 0x004fc80008400000 */
[----:B---3--:R-:W-:-:S04]  /*0a00*/  FFMA R15, R6, UR7, R15 ;  /* 0x00000007060f7c23 */ /* 0x008fc8000800000f */
[----:B----4-:R-:W-:-:S05]  /*0a10*/  FFMA R15, R4, UR8, R15 ;  /* 0x00000008040f7c23 */ /* 0x010fca000800000f */
[----:B------:R0:W-:Y:S02]  /*0a20*/  STG.E desc[UR4][R8.64], R15 ;  /* 0x0000000f08007986 */ /* 0x0001e4000c101904 */
.L_x_2:
[----:B------:R-:W-:Y:S05]  /*0a30*/  @!P1 EXIT ;  /* 0x000000000000994d */ /* 0x000fea0003800000 */
[----:B------:R-:W-:Y:S02]  /*0a40*/  ISETP.NE.AND P0, PT, R5, 0x1, PT ;  /* 0x000000010500780c */ /* 0x000fe40003f05270 */
[----:B------:R-:W-:-:S04]  /*0a50*/  LOP3.LUT R0, R0, 0x1, RZ, 0xc0, !PT ;  /* 0x0000000100007812 */ /* 0x000fc800078ec0ff */
[----:B------:R-:W-:-:S07]  /*0a60*/  ISETP.NE.U32.AND P1, PT, R0, 0x1, PT ;  /* 0x000000010000780c */ /* 0x000fce0003f25070 */
[----:B------:R-:W-:Y:S06]  /*0a70*/  @!P0 BRA `(.L_x_3) ;  /* 0x0000000000748947 */ /* 0x000fec0003800000 */
[----:B0-----:R-:W0:Y:S01]  /*0a80*/  LDC R15, c[0x0][0x3c0] ;  /* 0x0000f000ff0f7b82 */ /* 0x001e220000000800 */
        /* <DEDUP_REMOVED lines=14> */
[----:B--2---:R-:W-:Y:S01]  /*0b70*/  FFMA R0, R0, UR7, R11 ;  /* 0x0000000700007c23 */ /* 0x004fe2000800000b */
[----:B------:R-:W-:-:S04]  /*0b80*/  IMAD.WIDE R10, R15, 0x4, R6 ;  /* 0x000000040f0a7825 */ /* 0x000fc800078e0206 */
[----:B-----5:R-:W-:Y:S01]  /*0b90*/  FFMA R13, R13, UR8, R0 ;  /* 0x000000080d0d7c23 */ /* 0x020fe20008000000 */
[----:B------:R-:W-:-:S04]  /*0ba0*/  IMAD.WIDE R6, R15, 0x4, R8 ;  /* 0x000000040f067825 */ /* 0x000fc800078e0208 */
[----:B------:R1:W-:Y:S01]  /*0bb0*/  STG.E desc[UR4][R4.64], R13 ;  /* 0x0000000d04007986 */ /* 0x0003e2000c101904 */
[----:B------:R-:W-:-:S03]  /*0bc0*/  IMAD.WIDE R8, R15, 0x4, R4 ;  /* 0x000000040f087825 */ /* 0x000fc600078e0204 */
        /* <DEDUP_REMOVED lines=8> */
.L_x_3:
[----:B------:R-:W-:Y:S05]  /*0c50*/  @P1 EXIT ;  /* 0x000000000000194d */ /* 0x000fea0003800000 */
[----:B-1----:R-:W1:Y:S01]  /*0c60*/  LDC.64 R4, c[0x0][0x3a0] ;  /* 0x0000e800ff047b82 */ /* 0x002e620000000a00 */
[----:B------:R-:W2:Y:S01]  /*0c70*/  LDCU UR6, c[0x0][0x3c0] ;  /* 0x00007800ff0677ac */ /* 0x000ea20008000800 */
[----:B------:R-:W3:Y:S06]  /*0c80*/  LDCU UR7, c[0x0][0x388] ;  /* 0x00007100ff0777ac */ /* 0x000eec0008000800 */
[----:B------:R-:W5:Y:S01]  /*0c90*/  LDC.64 R6, c[0x0][0x390] ;  /* 0x0000e400ff067b82 */ /* 0x000f620000000a00 */
[----:B------:R-:W3:Y:S07]  /*0ca0*/  LDCU UR8, c[0x0][0x3a8] ;  /* 0x00007500ff0877ac */ /* 0x000eee0008000800 */
[----:B0---4-:R-:W0:Y:S01]  /*0cb0*/  LDC.64 R8, c[0x0][0x380] ;  /* 0x0000e000ff087b82 */ /* 0x011e220000000a00 */
[----:B--2---:R-:W-:Y:S01]  /*0cc0*/  IMAD R11, R3, UR6, R2 ;  /* 0x00000006030b7c24 */ /* 0x004fe2000f8e0202 */
[----:B------:R-:W2:Y:S03]  /*0cd0*/  LDCU UR6, c[0x0][0x398] ;  /* 0x00007300ff0677ac */ /* 0x000ea60008000800 */
[----:B-1----:R-:W-:-:S06]  /*0ce0*/  IMAD.WIDE R4, R11, 0x4, R4 ;  /* 0x000000040b047825 */ /* 0x002fcc00078e0204 */
[----:B------:R-:W2:Y:S01]  /*0cf0*/  LDG.E R4, desc[UR4][R4.64] ;  /* 0x0000000404047981 */ /* 0x000ea2000c1e1900 */
[----:B-----5:R-:W-:-:S06]  /*0d00*/  IMAD.WIDE R2, R11, 0x4, R6 ;  /* 0x000000040b027825 */ /* 0x020fcc00078e0206 */
[----:B------:R-:W3:Y:S01]  /*0d10*/  LDG.E R2, desc[UR4][R2.64] ;  /* 0x0000000402027981 */ /* 0x000ee2000c1e1900 */
[----:B0-----:R-:W-:-:S05]  /*0d20*/  IMAD.WIDE R6, R11, 0x4, R8 ;  /* 0x000000040b067825 */ /* 0x001fca00078e0208 */
[----:B------:R-:W4:Y:S01]  /*0d30*/  LDG.E R0, desc[UR4][R6.64] ;  /* 0x0000000406007981 */ /* 0x000f22000c1e1900 */
[----:B--2---:R-:W-:-:S04]  /*0d40*/  FMUL R9, R4, UR6 ;  /* 0x0000000604097c20 */ /* 0x004fc80008400000 */
[----:B---3--:R-:W-:-:S04]  /*0d50*/  FFMA R9, R2, UR7, R9 ;  /* 0x0000000702097c23 */ /* 0x008fc80008000009 */
[----:B----4-:R-:W-:-:S05]  /*0d60*/  FFMA R9, R0, UR8, R9 ;  /* 0x0000000800097c23 */ /* 0x010fca0008000009 */
[----:B------:R-:W-:Y:S01]  /*0d70*/  STG.E desc[UR4][R6.64], R9 ;  /* 0x0000000906007986 */ /* 0x000fe2000c101904 */
[----:B------:R-:W-:Y:S05]  /*0d80*/  EXIT ;  /* 0x000000000000794d */ /* 0x000fea0003800000 */
.L_x_4:
[----:B------:R-:W-:-:S00]  /*0d90*/  BRA `(.L_x_4) ;  /* 0xfffffffc00fc7947 */ /* 0x000fc0000383ffff */
[----:B------:R-:W-:-:S00]  /*0da0*/  NOP ;  /* 0x0000000000007918 */ /* 0x000fc00000000000 */
        /* <DEDUP_REMOVED lines=13> */
.L_x_205:


//--------------------- .text._Z9sumKernelPf      --------------------------
	.section	.text._Z9sumKernelPf,"ax",@progbits
	.align	128
        .global         _Z9sumKernelPf
        .type           _Z9sumKernelPf,@function
        .size           _Z9sumKernelPf,(.L_x_206 - _Z9sumKernelPf)
        .other          _Z9sumKernelPf,@"STO_CUDA_ENTRY STV_DEFAULT"
_Z9sumKernelPf:
.text._Z9sumKernelPf:
[----:B------:R-:W-:Y:S01]  /*0000*/  LDC R1, c[0x0][0x37c] ;  /* 0x0000df00ff017b82 */ /* 0x000fe20000000800 */
[----:B------:R-:W0:Y:S07]  /*0010*/  S2R R6, SR_TID.X ;  /* 0x0000000000067919 */ /* 0x000e2e0000002100 */
[----:B------:R-:W1:Y:S01]  /*0020*/  LDC.64 R2, c[0x0][0x380] ;  /* 0x0000e000ff027b82 */ /* 0x000e620000000a00 */
[----:B------:R-:W0:Y:S01]  /*0030*/  LDCU UR8, c[0x0][0x360] ;  /* 0x00006c00ff0877ac */ /* 0x000e220008000800 */
[----:B------:R-:W0:Y:S01]  /*0040*/  S2R R7, SR_CTAID.X ;  /* 0x0000000000077919 */ /* 0x000e220000002500 */
[----:B------:R-:W2:Y:S01]  /*0050*/  LDCU.64 UR6, c[0x0][0x358] ;  /* 0x00006b00ff0677ac */ /* 0x000ea20008000a00 */
[----:B0-----:R-:W-:-:S04]  /*0060*/  IMAD R5, R7, UR8, R6 ;  /* 0x0000000807057c24 */ /* 0x001fc8000f8e0206 */
[----:B-1----:R-:W-:-:S06]  /*0070*/  IMAD.WIDE.U32 R2, R5, 0x4, R2 ;  /* 0x0000000405027825 */ /* 0x002fcc00078e0002 */
[----:B--2---:R-:W2:Y:S01]  /*0080*/  LDG.E R2, desc[UR6][R2.64] ;  /* 0x0000000602027981 */ /* 0x004ea2000c1e1900 */
[----:B------:R-:W0:Y:S01]  /*0090*/  S2UR UR5, SR_CgaCtaId ;  /* 0x00000000000579c3 */ /* 0x000e220000008800 */
[----:B------:R-:W-:Y:S01]  /*00a0*/  UMOV UR4, 0x400 ;  /* 0x0000040000047882 */ /* 0x000fe20000000000 */
[----:B------:R-:W-:Y:S01]  /*00b0*/  UISETP.GE.U32.AND UP0, UPT, UR8, 0x3, UPT ;  /* 0x000000030800788c */ /* 0x000fe2000bf06070 */
[----:B------:R-:W-:Y:S01]  /*00c0*/  ISETP.NE.AND P0, PT, R6, RZ, PT ;  /* 0x000000ff0600720c */ /* 0x000fe20003f05270 */
[----:B0-----:R-:W-:-:S06]  /*00d0*/  ULEA UR4, UR5, UR4, 0x18 ;  /* 0x0000000405047291 */ /* 0x001fcc000f8ec0ff */
[----:B------:R-:W-:-:S05]  /*00e0*/  LEA R5, R6, UR4, 0x2 ;  /* 0x0000000406057c11 */ /* 0x000fca000f8e10ff */
[----:B--2---:R0:W-:Y:S01]  /*00f0*/  STS [R5], R2 ;  /* 0x0000000205007388 */ /* 0x0041e20000000800 */
[----:B------:R-:W-:Y:S05]  /*0100*/  BRA.U !UP0, `(.L_x_5) ;  /* 0x0000000108307547 */ /* 0x000fea000b800000 */
[----:B------:R-:W-:-:S07]  /*0110*/  MOV R0, UR8 ;  /* 0x0000000800007c02 */ /* 0x000fce0008000f00 */
.L_x_6:
[----:B------:R-:W-:Y:S01]  /*0120*/  BAR.SYNC.DEFER_BLOCKING 0x0 ;  /* 0x0000000000007b1d */ /* 0x000fe20000010000 */
[----:B------:R-:W-:-:S04]  /*0130*/  SHF.R.U32.HI R8, RZ, 0x1, R0 ;  /* 0x00000001ff087819 */ /* 0x000fc80000011600 */
[----:B------:R-:W-:-:S13]  /*0140*/  ISETP.GE.U32.AND P1, PT, R6, R8, PT ;  /* 0x000000080600720c */ /* 0x000fda0003f26070 */
[----:B0-----:R-:W-:Y:S01]  /*0150*/  @!P1 LEA R2, R8, R5, 0x2 ;  /* 0x0000000508029211 */ /* 0x001fe200078e10ff */
[----:B------:R-:W-:Y:S05]  /*0160*/  @!P1 LDS R3, [R5] ;  /* 0x0000000005039984 */ /* 0x000fea0000000800 */
[----:B------:R-:W0:Y:S02]  /*0170*/  @!P1 LDS R2, [R2] ;  /* 0x0000000002029984 */ /* 0x000e240000000800 */
[----:B0-----:R-:W-:-:S05]  /*0180*/  @!P1 FADD R4, R2, R3 ;  /* 0x0000000302049221 */ /* 0x001fca0000000000 */
[----:B------:R1:W-:Y:S01]  /*0190*/  @!P1 STS [R5], R4 ;  /* 0x0000000405009388 */ /* 0x0003e20000000800 */
[----:B------:R-:W-:Y:S02]  /*01a0*/  ISETP.GT.U32.AND P1, PT, R0, 0x5, PT ;  /* 0x000000050000780c */ /* 0x000fe40003f24070 */
[----:B------:R-:W-:-:S11]  /*01b0*/  MOV R0, R8 ;  /* 0x0000000800007202 */ /* 0x000fd60000000f00 */
[----:B-1----:R-:W-:Y:S05]  /*01c0*/  @P1 BRA `(.L_x_6) ;  /* 0xfffffffc00d41947 */ /* 0x002fea000383ffff */
.L_x_5:
[----:B------:R-:W-:Y:S06]  /*01d0*/  BAR.SYNC.DEFER_BLOCKING 0x0 ;  /* 0x0000000000007b1d */ /* 0x000fec0000010000 */
[----:B------:R-:W-:Y:S05]  /*01e0*/  @P0 EXIT ;  /* 0x000000000000094d */ /* 0x000fea0003800000 */
[----:B------:R-:W1:Y:S01]  /*01f0*/  S2UR UR5, SR_CgaCtaId ;  /* 0x00000000000579c3 */ /* 0x000e620000008800 */
[----:B------:R-:W-:-:S07]  /*0200*/  UMOV UR4, 0x400 ;  /* 0x0000040000047882 */ /* 0x000fce0000000000 */
[----:B0-----:R-:W0:Y:S01]  /*0210*/  LDC.64 R2, c[0x0][0x380] ;  /* 0x0000e000ff027b82 */ /* 0x001e220000000a00 */
[----:B-1----:R-:W-:Y:S01]  /*0220*/  ULEA UR4, UR5, UR4, 0x18 ;  /* 0x0000000405047291 */ /* 0x002fe2000f8ec0ff */
[----:B0-----:R-:W-:-:S08]  /*0230*/  IMAD.WIDE.U32 R2, R7, 0x4, R2 ;  /* 0x0000000407027825 */ /* 0x001fd000078e0002 */
[----:B------:R-:W0:Y:S02]  /*0240*/  LDS.64 R4, [UR4] ;  /* 0x00000004ff047984 */ /* 0x000e240008000a00 */
[----:B0-----:R-:W-:-:S05]  /*0250*/  FADD R5, R4, R5 ;  /* 0x0000000504057221 */ /* 0x001fca0000000000 */
[----:B------:R-:W-:Y:S01]  /*0260*/  STG.E desc[UR6][R2.64], R5 ;  /* 0x0000000502007986 */ /* 0x000fe2000c101906 */
[----:B------:R-:W-:Y:S05]  /*0270*/  EXIT ;  /* 0x000000000000794d */ /* 0x000fea0003800000 */
.L_x_7:
        /* <DEDUP_REMOVED lines=16> */
.L_x_206:


//--------------------- .text._Z29integrateKineticEnergy_kernelPfPKfS1_S1_fffiiiiii --------------------------
	.section	.text._Z29integrateKineticEnergy_kernelPfPKfS1_S1_fffiiiiii,"ax",@progbits
	.align	128
        .global         _Z29integrateKineticEnergy_kernelPfPKfS1_S1_fffiiiiii
        .type           _Z29integrateKineticEnergy_kernelPfPKfS1_S1_fffiiiiii,@function
        .size           _Z29integrateKineticEnergy_kernelPfPKfS1_S1_fffiiiiii,(.L_x_207 - _Z29integrateKineticEnergy_kernelPfPKfS1_S1_fffiiiiii)
        .other          _Z29integrateKineticEnergy_kernelPfPKfS1_S1_fffiiiiii,@"STO_CUDA_ENTRY STV_DEFAULT"
_Z29integrateKineticEnergy_kernelPfPKfS1_S1_fffiiiiii:
.text._Z29integrateKineticEnergy_kernelPfPKfS1_S1_fffiiiiii:
[----:B------:R-:W-:Y:S01]  /*0000*/  LDC R1, c[0x0][0x37c] ;  /* 0x0000df00ff017b82 */ /* 0x000fe20000000800 */
[----:B------:R-:W0:Y:S07]  /*0010*/  LDCU UR5, c[0x0][0x3b0] ;  /* 0x00007600ff0577ac */ /* 0x000e2e0008000800 */
[----:B------:R-:W1:Y:S01]  /*0020*/  LDC.64 R4, c[0x0][0x3a0] ;  /* 0x0000e800ff047b82 */ /* 0x000e620000000a00 */
[----:B------:R-:W2:Y:S01]  /*0030*/  S2R R3, SR_TID.X ;  /* 0x0000000000037919 */ /* 0x000ea20000002100 */
[----:B------:R-:W-:Y:S01]  /*0040*/  HFMA2 R21, -RZ, RZ, 0, 0 ;  /* 0x00000000ff157431 */ /* 0x000fe200000001ff */
[----:B------:R-:W3:Y:S01]  /*0050*/  LDCU UR4, c[0x0][0x3a8] ;  /* 0x00007500ff0477ac */ /* 0x000ee20008000800 */
[----:B------:R-:W4:Y:S04]  /*0060*/  LDCU.64 UR8, c[0x0][0x358] ;  /* 0x00006b00ff0877ac */ /* 0x000f280008000a00 */
[----:B------:R-:W1:Y:S01]  /*0070*/  S2UR UR10, SR_CTAID.X ;  /* 0x00000000000a79c3 */ /* 0x000e620000002500 */
[----:B0-----:R-:W-:Y:S01]  /*0080*/  UISETP.GE.AND UP0, UPT, UR5, 0x1, UPT ;  /* 0x000000010500788c */ /* 0x001fe2000bf06270 */
[----:B-1----:R-:W-:-:S04]  /*0090*/  FMUL R0, R4, R5 ;  /* 0x0000000504007220 */ /* 0x002fc80000400000 */
[----:B---3--:R-:W-:-:S04]  /*00a0*/  FMUL R2, R0, UR4 ;  /* 0x0000000400027c20 */ /* 0x008fc80008400000 */
[----:B--2-4-:R-:W-:Y:S05]  /*00b0*/  BRA.U !UP0, `(.L_x_8) ;  /* 0x0000000d08647547 */ /* 0x014fea000b800000 */
[----:B------:R-:W0:Y:S01]  /*00c0*/  LDC.64 R4, c[0x0][0x3b8] ;  /* 0x0000ee00ff047b82 */ /* 0x000e220000000a00 */
[----:B------:R-:W1:Y:S01]  /*00d0*/  F2F.F64.F32 R12, R2 ;  /* 0x00000002000c7310 */ /* 0x000e620000201800 */
[----:B------:R-:W-:Y:S01]  /*00e0*/  UISETP.GE.U32.AND UP1, UPT, UR5, 0x8, UPT ;  /* 0x000000080500788c */ /* 0x000fe2000bf26070 */
[----:B------:R-:W-:Y:S01]  /*00f0*/  CS2R R20, SRZ ;  /* 0x0000000000147805 */ /* 0x000fe2000001ff00 */
[----:B------:R-:W-:Y:S01]  /*0100*/  ULOP3.LUT UR6, UR5, 0x7, URZ, 0xc0, !UPT ;  /* 0x0000000705067892 */ /* 0x000fe2000f8ec0ff */
[----:B------:R-:W-:-:S03]  /*0110*/  UMOV UR4, URZ ;  /* 0x000000ff00047c82 */ /* 0x000fc60008000000 */
[----:B------:R-:W-:Y:S01]  /*0120*/  UISETP.NE.AND UP0, UPT, UR6, URZ, UPT ;  /* 0x000000ff0600728c */ /* 0x000fe2000bf05270 */
[----:B-1----:R-:W-:Y:S01]  /*0130*/  DMUL R12, R12, 0.5 ;  /* 0x3fe000000c0c7828 */ /* 0x002fe20000000000 */
[----:B0-----:R-:W-:-:S05]  /*0140*/  IADD3 R0, PT, PT, R3, R4, RZ ;  /* 0x0000000403007210 */ /* 0x001fca0007ffe0ff */
[----:B------:R-:W-:Y:S01]  /*0150*/  IMAD R0, R5, UR10, R0 ;  /* 0x0000000a05007c24 */ /* 0x000fe2000f8e0200 */
[----:B------:R-:W-:Y:S06]  /*0160*/  BRA.U !UP1, `(.L_x_9) ;  /* 0x0000000509907547 */ /* 0x000fec000b800000 */
[----:B------:R-:W-:Y:S01]  /*0170*/  ULOP3.LUT UR4, UR5, 0x7ffffff8, URZ, 0xc0, !UPT ;  /* 0x7ffffff805047892 */ /* 0x000fe2000f8ec0ff */
[----:B------:R-:W-:Y:S02]  /*0180*/  MOV R2, R0 ;  /* 0x0000000000027202 */ /* 0x000fe40000000f00 */
[----:B------:R-:W-:Y:S01]  /*0190*/  CS2R R20, SRZ ;  /* 0x0000000000147805 */ /* 0x000fe2000001ff00 */
[----:B------:R-:W-:-:S12]  /*01a0*/  UIADD3 UR7, UPT, UPT, -UR4, URZ, URZ ;  /* 0x000000ff04077290 */ /* 0x000fd8000fffe1ff */
.L_x_10:
[----:B------:R-:W0:Y:S08]  /*01b0*/  LDC.64 R8, c[0x0][0x390] ;  /* 0x0000e400ff087b82 */ /* 0x000e300000000a00 */
[----:B------:R-:W1:Y:S08]  /*01c0*/  LDC.64 R28, c[0x0][0x388] ;  /* 0x0000e200ff1c7b82 */ /* 0x000e700000000a00 */
[----:B------:R-:W2:Y:S01]  /*01d0*/  LDC.64 R26, c[0x0][0x398] ;  /* 0x0000e600ff1a7b82 */ /* 0x000ea20000000a00 */
[----:B0-----:R-:W-:-:S07]  /*01e0*/  IMAD.WIDE R8, R2, 0x4, R8 ;  /* 0x0000000402087825 */ /* 0x001fce00078e0208 */
[----:B------:R-:W0:Y:S01]  /*01f0*/  LDC R5, c[0x0][0x3c0] ;  /* 0x0000f000ff057b82 */ /* 0x000e220000000800 */
[----:B------:R3:W4:Y:S01]  /*0200*/  LDG.E R7, desc[UR8][R8.64] ;  /* 0x0000000808077981 */ /* 0x000722000c1e1900 */
[----:B-1----:R-:W-:-:S05]  /*0210*/  IMAD.WIDE R28, R2, 0x4, R28 ;  /* 0x00000004021c7825 */ /* 0x002fca00078e021c */
[----:B------:R-:W5:Y:S01]  /*0220*/  LDG.E R10, desc[UR8][R28.64] ;  /* 0x000000081c0a7981 */ /* 0x000f62000c1e1900 */
[----:B--2---:R-:W-:-:S05]  /*0230*/  IMAD.WIDE R26, R2, 0x4, R26 ;  /* 0x00000004021a7825 */ /* 0x004fca00078e021a */
[----:B------:R-:W2:Y:S01]  /*0240*/  LDG.E R22, desc[UR8][R26.64] ;  /* 0x000000081a167981 */ /* 0x000ea2000c1e1900 */
[----:B0-----:R-:W-:-:S04]  /*0250*/  IMAD.WIDE R16, R5, 0x4, R8 ;  /* 0x0000000405107825 */ /* 0x001fc800078e0208 */
[C---:B------:R-:W-:Y:S01]  /*0260*/  IMAD.WIDE R14, R5.reuse, 0x4, R28 ;  /* 0x00000004050e7825 */ /* 0x040fe200078e021c */
[----:B------:R0:W2:Y:S03]  /*0270*/  LDG.E R6, desc[UR8][R16.64] ;  /* 0x0000000810067981 */ /* 0x0000a6000c1e1900 */
[C---:B------:R-:W-:Y:S01]  /*0280*/  IMAD.WIDE R18, R5.reuse, 0x4, R26 ;  /* 0x0000000405127825 */ /* 0x040fe200078e021a */
[----:B------:R-:W2:Y:S03]  /*0290*/  LDG.E R23, desc[UR8][R14.64] ;  /* 0x000000080e177981 */ /* 0x000ea6000c1e1900 */
[C---:B---3--:R-:W-:Y:S01]  /*02a0*/  IMAD.WIDE R8, R5.reuse, 0x4, R14 ;  /* 0x0000000405087825 */ /* 0x048fe200078e020e */
[----:B------:R1:W3:Y:S03]  /*02b0*/  LDG.E R11, desc[UR8][R18.64] ;  /* 0x00000008120b7981 */ /* 0x0002e6000c1e1900 */
[C---:B0-----:R-:W-:Y:S01]  /*02c0*/  IMAD.WIDE R16, R5.reuse, 0x4, R16 ;  /* 0x0000000405107825 */ /* 0x041fe200078e0210 */
[----:B------:R0:W3:Y:S04]  /*02d0*/  LDG.E R4, desc[UR8][R8.64] ;  /* 0x0000000808047981 */ /* 0x0000e8000c1e1900 */
[----:B------:R0:W3:Y:S01]  /*02e0*/  LDG.E R24, desc[UR8][R16.64] ;  /* 0x0000000810187981 */ /* 0x0000e2000c1e1900 */
[----:B-1----:R-:W-:-:S05]  /*02f0*/  IMAD.WIDE R18, R5, 0x4, R18 ;  /* 0x0000000405127825 */ /* 0x002fca00078e0212 */
[----:B------:R1:W3:Y:S01]  /*0300*/  LDG.E R26, desc[UR8][R18.64] ;  /* 0x00000008121a7981 */ /* 0x0002e2000c1e1900 */
[----:B0-----:R-:W-:-:S04]  /*0310*/  IMAD.WIDE R8, R5, 0x4, R8 ;  /* 0x0000000405087825 */ /* 0x001fc800078e0208 */
[----:B------:R-:W-:-:S04]  /*0320*/  IMAD.WIDE R28, R5, 0x4, R8 ;  /* 0x00000004051c7825 */ /* 0x000fc800078e0208 */
[C---:B------:R-:W-:Y:S01]  /*0330*/  IMAD.WIDE R16, R5.reuse, 0x4, R16 ;  /* 0x0000000405107825 */ /* 0x040fe200078e0210 */
[----:B------:R0:W3:Y:S03]  /*0340*/  LDG.E R25, desc[UR8][R28.64] ;  /* 0x000000081c197981 */ /* 0x0000e6000c1e1900 */
[----:B-1----:R-:W-:-:S04]  /*0350*/  IMAD.WIDE R18, R5, 0x4, R18 ;  /* 0x0000000405127825 */ /* 0x002fc800078e0212 */
[----:B----4-:R-:W-:-:S04]  /*0360*/  FMUL R7, R7, R7 ;  /* 0x0000000707077220 */ /* 0x010fc80000400000 */
[----:B-----5:R-:W-:-:S04]  /*0370*/  FFMA R7, R10, R10, R7 ;  /* 0x0000000a0a077223 */ /* 0x020fc80000000007 */
[----:B--2---:R-:W-:Y:S02]  /*0380*/  FFMA R10, R22, R22, R7 ;  /* 0x00000016160a7223 */ /* 0x004fe40000000007 */
[----:B------:R-:W2:Y:S02]  /*0390*/  LDG.E R7, desc[UR8][R8.64] ;  /* 0x0000000808077981 */ /* 0x000ea4000c1e1900 */
[----:B------:R-:W1:Y:S02]  /*03a0*/  F2F.F64.F32 R14, R10 ;  /* 0x0000000a000e7310 */ /* 0x000e640000201800 */
[----:B------:R-:W4:Y:S01]  /*03b0*/  LDG.E R8, desc[UR8][R16.64] ;  /* 0x0000000810087981 */ /* 0x000f22000c1e1900 */
[----:B-1----:R-:W-:Y:S01]  /*03c0*/  DFMA R14, R12, R14, R20 ;  /* 0x0000000e0c0e722b */ /* 0x002fe20000000014 */
[----:B------:R-:W-:-:S05]  /*03d0*/  IMAD.WIDE R20, R5, 0x4, R28 ;  /* 0x0000000405147825 */ /* 0x000fca00078e021c */
[----:B------:R1:W5:Y:S01]  /*03e0*/  LDG.E R22, desc[UR8][R20.64] ;  /* 0x0000000814167981 */ /* 0x000362000c1e1900 */
[----:B0-----:R-:W-:-:S04]  /*03f0*/  IMAD.WIDE R28, R5, 0x4, R20 ;  /* 0x00000004051c7825 */ /* 0x001fc800078e0214 */
[----:B------:R-:W-:Y:S02]  /*0400*/  FMUL R27, R6, R6 ;  /* 0x00000006061b7220 */ /* 0x000fe40000400000 */
[----:B------:R0:W5:Y:S01]  /*0410*/  LDG.E R6, desc[UR8][R18.64] ;  /* 0x0000000812067981 */ /* 0x000162000c1e1900 */
[----:B-1----:R-:W-:-:S03]  /*0420*/  IMAD.WIDE R20, R5, 0x4, R28 ;  /* 0x0000000405147825 */ /* 0x002fc600078e021c */
[----:B------:R-:W5:Y:S04]  /*0430*/  LDG.E R10, desc[UR8][R28.64] ;  /* 0x000000081c0a7981 */ /* 0x000f68000c1e1900 */
[----:B------:R1:W5:Y:S01]  /*0440*/  LDG.E R9, desc[UR8][R20.64] ;  /* 0x0000000814097981 */ /* 0x000362000c1e1900 */
[----:B------:R-:W-:Y:S01]  /*0450*/  FFMA R27, R23, R23, R27 ;  /* 0x00000017171b7223 */ /* 0x000fe2000000001b */
[----:B0-----:R-:W-:-:S04]  /*0460*/  IMAD.WIDE R18, R5, 0x4, R18 ;  /* 0x0000000405127825 */ /* 0x001fc800078e0212 */
[----:B-1----:R-:W-:-:S04]  /*0470*/  IMAD.WIDE R20, R5, 0x4, R16 ;  /* 0x0000000405147825 */ /* 0x002fc800078e0210 */
[----:B---3--:R-:W-:Y:S01]  /*0480*/  FMUL R17, R24, R24 ;  /* 0x0000001818117220 */ /* 0x008fe20000400000 */
[----:B------:R-:W-:Y:S01]  /*0490*/  FFMA R11, R11, R11, R27 ;  /* 0x0000000b0b0b7223 */ /* 0x000fe2000000001b */
[----:B------:R0:W3:Y:S04]  /*04a0*/  LDG.E R24, desc[UR8][R18.64] ;  /* 0x0000000812187981 */ /* 0x0000e8000c1e1900 */
[----:B------:R1:W3:Y:S01]  /*04b0*/  LDG.E R23, desc[UR8][R20.64] ;  /* 0x0000000814177981 */ /* 0x0002e2000c1e1900 */
[----:B------:R-:W-:-:S04]  /*04c0*/  IMAD.WIDE R28, R5, 0x4, R20 ;  /* 0x00000004051c7825 */ /* 0x000fc800078e0214 */
[----:B------:R-:W-:Y:S02]  /*04d0*/  FFMA R27, R4, R4, R17 ;  /* 0x00000004041b7223 */ /* 0x000fe40000000011 */
[----:B------:R-:W3:Y:S01]  /*04e0*/  LDG.E R4, desc[UR8][R28.64] ;  /* 0x000000081c047981 */ /* 0x000ee2000c1e1900 */
[----:B0-----:R-:W-:-:S04]  /*04f0*/  IMAD.WIDE R18, R5, 0x4, R18 ;  /* 0x0000000405127825 */ /* 0x001fc800078e0212 */
[----:B------:R-:W-:-:S04]  /*0500*/  IMAD.WIDE R16, R5, 0x4, R28 ;  /* 0x0000000405107825 */ /* 0x000fc800078e021c */
[----:B------:R-:W-:Y:S01]  /*0510*/  FFMA R26, R26, R26, R27 ;  /* 0x0000001a1a1a7223 */ /* 0x000fe2000000001b */
[----:B------:R-:W3:Y:S04]  /*0520*/  LDG.E R28, desc[UR8][R18.64] ;  /* 0x00000008121c7981 */ /* 0x000ee8000c1e1900 */
[----:B------:R0:W3:Y:S01]  /*0530*/  LDG.E R27, desc[UR8][R16.64] ;  /* 0x00000008101b7981 */ /* 0x0000e2000c1e1900 */
[----:B-1----:R-:W-:-:S05]  /*0540*/  IMAD.WIDE R20, R5, 0x4, R18 ;  /* 0x0000000405147825 */ /* 0x002fca00078e0212 */
[----:B------:R1:W3:Y:S01]  /*0550*/  LDG.E R29, desc[UR8][R20.64] ;  /* 0x00000008141d7981 */ /* 0x0002e2000c1e1900 */
[----:B0-----:R-:W-:-:S06]  /*0560*/  IMAD.WIDE R16, R5, 0x4, R16 ;  /* 0x0000000405107825 */ /* 0x001fcc00078e0210 */
[----:B------:R0:W3:Y:S01]  /*0570*/  LDG.E R16, desc[UR8][R16.64] ;  /* 0x0000000810107981 */ /* 0x0000e2000c1e1900 */
[----:B-1----:R-:W-:-:S06]  /*0580*/  IMAD.WIDE R20, R5, 0x4, R20 ;  /* 0x0000000405147825 */ /* 0x002fcc00078e0214 */
[----:B------:R-:W3:Y:S01]  /*0590*/  LDG.E R20, desc[UR8][R20.64] ;  /* 0x0000000814147981 */ /* 0x000ee2000c1e1900 */
[----:B------:R-:W1:Y:S02]  /*05a0*/  F2F.F64.F32 R18, R11 ;  /* 0x0000000b00127310 */ /* 0x000e640000201800 */
[----:B-1----:R-:W-:Y:S01]  /*05b0*/  DFMA R14, R12, R18, R14 ;  /* 0x000000120c0e722b */ /* 0x002fe2000000000e */
[----:B------:R-:W-:-:S04]  /*05c0*/  UIADD3 UR7, UPT, UPT, UR7, 0x8, URZ ;  /* 0x0000000807077890 */ /* 0x000fc8000fffe0ff */
[----:B------:R-:W-:Y:S01]  /*05d0*/  UISETP.NE.AND UP1, UPT, UR7, URZ, UPT ;  /* 0x000000ff0700728c */ /* 0x000fe2000bf25270 */
[----:B------:R-:W-:Y:S01]  /*05e0*/  LEA R2, R5, R2, 0x3 ;  /* 0x0000000205027211 */ /* 0x000fe200078e18ff */
[----:B----4-:R-:W-:-:S04]  /*05f0*/  FMUL R8, R8, R8 ;  /* 0x0000000808087220 */ /* 0x010fc80000400000 */
[----:B--2---:R-:W-:-:S04]  /*0600*/  FFMA R7, R7, R7, R8 ;  /* 0x0000000707077223 */ /* 0x004fc80000000008 */
[----:B-----5:R-:W-:Y:S02]  /*0610*/  FFMA R8, R6, R6, R7 ;  /* 0x0000000606087223 */ /* 0x020fe40000000007 */
[----:B------:R-:W1:Y:S08]  /*0620*/  F2F.F64.F32 R6, R26 ;  /* 0x0000001a00067310 */ /* 0x000e700000201800 */
[----:B------:R-:W2:Y:S01]  /*0630*/  F2F.F64.F32 R18, R8 ;  /* 0x0000000800127310 */ /* 0x000ea20000201800 */
[----:B-1----:R-:W-:Y:S01]  /*0640*/  DFMA R14, R12, R6, R14 ;  /* 0x000000060c0e722b */ /* 0x002fe2000000000e */
[----:B---3--:R-:W-:-:S04]  /*0650*/  FMUL R23, R23, R23 ;  /* 0x0000001717177220 */ /* 0x008fc80000400000 */
[----:B------:R-:W-:Y:S01]  /*0660*/  FFMA R23, R25, R25, R23 ;  /* 0x0000001919177223 */ /* 0x000fe20000000017 */
[----:B0-----:R-:W-:-:S03]  /*0670*/  FMUL R17, R4, R4 ;  /* 0x0000000404117220 */ /* 0x001fc60000400000 */
[----:B------:R-:W-:Y:S01]  /*0680*/  FFMA R23, R24, R24, R23 ;  /* 0x0000001818177223 */ /* 0x000fe20000000017 */
[----:B------:R-:W-:-:S03]  /*0690*/  FFMA R17, R22, R22, R17 ;  /* 0x0000001616117223 */ /* 0x000fc60000000011 */
[----:B------:R-:W0:Y:S01]  /*06a0*/  F2F.F64.F32 R6, R23 ;  /* 0x0000001700067310 */ /* 0x000e220000201800 */
[----:B------:R-:W-:Y:S01]  /*06b0*/  FFMA R11, R28, R28, R17 ;  /* 0x0000001c1c0b7223 */ /* 0x000fe20000000011 */
[----:B--2---:R-:W-:Y:S01]  /*06c0*/  DFMA R14, R12, R18, R14 ;  /* 0x000000120c0e722b */ /* 0x004fe2000000000e */
[----:B------:R-:W-:-:S04]  /*06d0*/  FMUL R27, R27, R27 ;  /* 0x0000001b1b1b7220 */ /* 0x000fc80000400000 */
[----:B------:R-:W-:Y:S02]  /*06e0*/  FFMA R4, R10, R10, R27 ;  /* 0x0000000a0a047223 */ /* 0x000fe4000000001b */
[----:B------:R-:W1:Y:S02]  /*06f0*/  F2F.F64.F32 R10, R11 ;  /* 0x0000000b000a7310 */ /* 0x000e640000201800 */
[----:B------:R-:W-:Y:S01]  /*0700*/  FFMA R4, R29, R29, R4 ;  /* 0x0000001d1d047223 */ /* 0x000fe20000000004 */
[----:B0-----:R-:W-:Y:S01]  /*0710*/  DFMA R6, R12, R6, R14 ;  /* 0x000000060c06722b */ /* 0x001fe2000000000e */
[----:B------:R-:W-:-:S04]  /*0720*/  FMUL R16, R16, R16 ;  /* 0x0000001010107220 */ /* 0x000fc80000400000 */
[----:B------:R-:W-:Y:S02]  /*0730*/  FFMA R15, R9, R9, R16 ;  /* 0x00000009090f7223 */ /* 0x000fe40000000010 */
[----:B------:R-:W0:Y:S02]  /*0740*/  F2F.F64.F32 R8, R4 ;  /* 0x0000000400087310 */ /* 0x000e240000201800 */
[----:B------:R-:W-:Y:S01]  /*0750*/  FFMA R15, R20, R20, R15 ;  /* 0x00000014140f7223 */ /* 0x000fe2000000000f */
[----:B-1----:R-:W-:-:S05]  /*0760*/  DFMA R6, R12, R10, R6 ;  /* 0x0000000a0c06722b */ /* 0x002fca0000000006 */
[----:B------:R-:W1:Y:S03]  /*0770*/  F2F.F64.F32 R20, R15 ;  /* 0x0000000f00147310 */ /* 0x000e660000201800 */
[----:B0-----:R-:W-:-:S08]  /*0780*/  DFMA R6, R12, R8, R6 ;  /* 0x000000080c06722b */ /* 0x001fd00000000006 */
[----:B-1----:R-:W-:Y:S01]  /*0790*/  DFMA R20, R12, R20, R6 ;  /* 0x000000140c14722b */ /* 0x002fe20000000006 */
[----:B------:R-:W-:Y:S10]  /*07a0*/  BRA.U UP1, `(.L_x_10) ;  /* 0xfffffff901807547 */ /* 0x000ff4000b83ffff */
.L_x_9:
[----:B------:R-:W-:Y:S05]  /*07b0*/  BRA.U !UP0, `(.L_x_11) ;  /* 0x0000000508a07547 */ /* 0x000fea000b800000 */
[----:B------:R-:W-:Y:S02]  /*07c0*/  UISETP.GE.U32.AND UP0, UPT, UR6, 0x4, UPT ;  /* 0x000000040600788c */ /* 0x000fe4000bf06070 */
[----:B------:R-:W-:-:S04]  /*07d0*/  ULOP3.LUT UR7, UR5, 0x3, URZ, 0xc0, !UPT ;  /* 0x0000000305077892 */ /* 0x000fc8000f8ec0ff */
[----:B------:R-:W-:-:S03]  /*07e0*/  UISETP.NE.AND UP1, UPT, UR7, URZ, UPT ;  /* 0x000000ff0700728c */ /* 0x000fc6000bf25270 */
[----:B------:R-:W-:Y:S08]  /*07f0*/  BRA.U !UP0, `(.L_x_12) ;  /* 0x0000000108c87547 */ /* 0x000ff0000b800000 */
[----:B------:R-:W0:Y:S08]  /*0800*/  LDC R23, c[0x0][0x3c0] ;  /* 0x0000f000ff177b82 */ /* 0x000e300000000800 */
[----:B------:R-:W1:Y:S08]  /*0810*/  LDC.64 R10, c[0x0][0x390] ;  /* 0x0000e400ff0a7b82 */ /* 0x000e700000000a00 */
[----:B------:R-:W2:Y:S08]  /*0820*/  LDC.64 R6, c[0x0][0x388] ;  /* 0x0000e200ff067b82 */ /* 0x000eb00000000a00 */
[----:B------:R-:W3:Y:S01]  /*0830*/  LDC.64 R16, c[0x0][0x398] ;  /* 0x0000e600ff107b82 */ /* 0x000ee20000000a00 */
[----:B0-----:R-:W-:-:S04]  /*0840*/  IMAD R5, R23, UR4, R0 ;  /* 0x0000000417057c24 */ /* 0x001fc8000f8e0200 */
[----:B-1----:R-:W-:-:S05]  /*0850*/  IMAD.WIDE R10, R5, 0x4, R10 ;  /* 0x00000004050a7825 */ /* 0x002fca00078e020a */
[----:B------:R-:W4:Y:S01]  /*0860*/  LDG.E R2, desc[UR8][R10.64] ;  /* 0x000000080a027981 */ /* 0x000f22000c1e1900 */
[----:B--2---:R-:W-:-:S04]  /*0870*/  IMAD.WIDE R6, R5, 0x4, R6 ;  /* 0x0000000405067825 */ /* 0x004fc800078e0206 */
[----:B------:R-:W-:Y:S01]  /*0880*/  IMAD.WIDE R8, R23, 0x4, R10 ;  /* 0x0000000417087825 */ /* 0x000fe200078e020a */
[----:B------:R-:W2:Y:S03]  /*0890*/  LDG.E R18, desc[UR8][R6.64] ;  /* 0x0000000806127981 */ /* 0x000ea6000c1e1900 */
[----:B---3--:R-:W-:Y:S01]  /*08a0*/  IMAD.WIDE R16, R5, 0x4, R16 ;  /* 0x0000000405107825 */ /* 0x008fe200078e0210 */
[----:B------:R0:W3:Y:S03]  /*08b0*/  LDG.E R22, desc[UR8][R8.64] ;  /* 0x0000000808167981 */ /* 0x0000e6000c1e1900 */
[C---:B------:R-:W-:Y:S01]  /*08c0*/  IMAD.WIDE R28, R23.reuse, 0x4, R6 ;  /* 0x00000004171c7825 */ /* 0x040fe200078e0206 */
[----:B------:R1:W5:Y:S03]  /*08d0*/  LDG.E R19, desc[UR8][R16.64] ;  /* 0x0000000810137981 */ /* 0x000366000c1e1900 */
[C---:B------:R-:W-:Y:S01]  /*08e0*/  IMAD.WIDE R14, R23.reuse, 0x4, R16 ;  /* 0x00000004170e7825 */ /* 0x040fe200078e0210 */
[----:B------:R1:W5:Y:S03]  /*08f0*/  LDG.E R24, desc[UR8][R28.64] ;  /* 0x000000081c187981 */ /* 0x000366000c1e1900 */
[C---:B0-----:R-:W-:Y:S01]  /*0900*/  IMAD.WIDE R8, R23.reuse, 0x4, R8 ;  /* 0x0000000417087825 */ /* 0x041fe200078e0208 */
[----:B------:R-:W5:Y:S03]  /*0910*/  LDG.E R26, desc[UR8][R14.64] ;  /* 0x000000080e1a7981 */ /* 0x000f66000c1e1900 */
[C---:B------:R-:W-:Y:S01]  /*0920*/  IMAD.WIDE R4, R23.reuse, 0x4, R28 ;  /* 0x0000000417047825 */ /* 0x040fe200078e021c */
[----:B------:R4:W5:Y:S03]  /*0930*/  LDG.E R25, desc[UR8][R8.64] ;  /* 0x0000000808197981 */ /* 0x000966000c1e1900 */
[C---:B------:R-:W-:Y:S01]  /*0940*/  IMAD.WIDE R10, R23.reuse, 0x4, R8 ;  /* 0x00000004170a7825 */ /* 0x040fe200078e0208 */
[----:B------:R-:W5:Y:S03]  /*0950*/  LDG.E R27, desc[UR8][R4.64] ;  /* 0x00000008041b7981 */ /* 0x000f66000c1e1900 */
[----:B------:R-:W-:-:S02]  /*0960*/  IMAD.WIDE R6, R23, 0x4, R14 ;  /* 0x0000000417067825 */ /* 0x000fc400078e020e */
[----:B------:R-:W5:Y:S02]  /*0970*/  LDG.E R10, desc[UR8][R10.64] ;  /* 0x000000080a0a7981 */ /* 0x000f64000c1e1900 */
[C---:B-1----:R-:W-:Y:S02]  /*0980*/  IMAD.WIDE R16, R23.reuse, 0x4, R4 ;  /* 0x0000000417107825 */ /* 0x042fe400078e0204 */
[----:B------:R0:W5:Y:S02]  /*0990*/  LDG.E R4, desc[UR8][R6.64] ;  /* 0x0000000806047981 */ /* 0x000164000c1e1900 */
[----:B------:R-:W-:Y:S02]  /*09a0*/  IMAD.WIDE R28, R23, 0x4, R6 ;  /* 0x00000004171c7825 */ /* 0x000fe400078e0206 */
[----:B------:R-:W5:Y:S04]  /*09b0*/  LDG.E R16, desc[UR8][R16.64] ;  /* 0x0000000810107981 */ /* 0x000f68000c1e1900 */
[----:B------:R-:W5:Y:S01]  /*09c0*/  LDG.E R28, desc[UR8][R28.64] ;  /* 0x000000081c1c7981 */ /* 0x000f62000c1e1900 */
[----:B------:R-:W-:Y:S01]  /*09d0*/  UIADD3 UR4, UPT, UPT, UR4, 0x4, URZ ;  /* 0x0000000404047890 */ /* 0x000fe2000fffe0ff */
[----:B----4-:R-:W-:-:S04]  /*09e0*/  FMUL R9, R2, R2 ;  /* 0x0000000202097220 */ /* 0x010fc80000400000 */
[----:B--2---:R-:W-:Y:S01]  /*09f0*/  FFMA R18, R18, R18, R9 ;  /* 0x0000001212127223 */ /* 0x004fe20000000009 */
[----:B---3--:R-:W-:-:S03]  /*0a00*/  FMUL R15, R22, R22 ;  /* 0x00000016160f7220 */ /* 0x008fc60000400000 */
[----:B-----5:R-:W-:-:S04]  /*0a10*/  FFMA R18, R19, R19, R18 ;  /* 0x0000001313127223 */ /* 0x020fc80000000012 */
[----:B------:R-:W1:Y:S01]  /*0a20*/  F2F.F64.F32 R8, R18 ;  /* 0x0000001200087310 */ /* 0x000e620000201800 */
[----:B------:R-:W-:-:S04]  /*0a30*/  FFMA R15, R24, R24, R15 ;  /* 0x00000018180f7223 */ /* 0x000fc8000000000f */
[----:B------:R-:W-:Y:S01]  /*0a40*/  FFMA R15, R26, R26, R15 ;  /* 0x0000001a1a0f7223 */ /* 0x000fe2000000000f */
[----:B------:R-:W-:-:S03]  /*0a50*/  FMUL R2, R25, R25 ;  /* 0x0000001919027220 */ /* 0x000fc60000400000 */
[----:B0-----:R-:W0:Y:S01]  /*0a60*/  F2F.F64.F32 R6, R15 ;  /* 0x0000000f00067310 */ /* 0x001e220000201800 */
[----:B------:R-:W-:Y:S01]  /*0a70*/  FFMA R27, R27, R27, R2 ;  /* 0x0000001b1b1b7223 */ /* 0x000fe20000000002 */
[----:B------:R-:W-:Y:S01]  /*0a80*/  FMUL R5, R10, R10 ;  /* 0x0000000a0a057220 */ /* 0x000fe20000400000 */
[----:B-1----:R-:W-:Y:S02]  /*0a90*/  DFMA R8, R12, R8, R20 ;  /* 0x000000080c08722b */ /* 0x002fe40000000014 */
[----:B------:R-:W-:Y:S01]  /*0aa0*/  FFMA R27, R4, R4, R27 ;  /* 0x00000004041b7223 */ /* 0x000fe2000000001b */
[----:B------:R-:W-:-:S03]  /*0ab0*/  FFMA R11, R16, R16, R5 ;  /* 0x00000010100b7223 */ /* 0x000fc60000000005 */
[----:B------:R-:W1:Y:S01]  /*0ac0*/  F2F.F64.F32 R4, R27 ;  /* 0x0000001b00047310 */ /* 0x000e620000201800 */
[----:B------:R-:W-:Y:S01]  /*0ad0*/  FFMA R11, R28, R28, R11 ;  /* 0x0000001c1c0b7223 */ /* 0x000fe2000000000b */
[----:B0-----:R-:W-:-:S06]  /*0ae0*/  DFMA R6, R12, R6, R8 ;  /* 0x000000060c06722b */ /* 0x001fcc0000000008 */
[----:B------:R-:W0:Y:S02]  /*0af0*/  F2F.F64.F32 R20, R11 ;  /* 0x0000000b00147310 */ /* 0x000e240000201800 */
[----:B-1----:R-:W-:-:S08]  /*0b00*/  DFMA R4, R12, R4, R6 ;  /* 0x000000040c04722b */ /* 0x002fd00000000006 */
[----:B0-----:R-:W-:-:S11]  /*0b10*/  DFMA R20, R12, R20, R4 ;  /* 0x000000140c14722b */ /* 0x001fd60000000004 */
.L_x_12:
[----:B------:R-:W-:Y:S05]  /*0b20*/  BRA.U !UP1, `(.L_x_11) ;  /* 0x0000000109c47547 */ /* 0x000fea000b800000 */
[----:B------:R-:W-:Y:S02]  /*0b30*/  UISETP.NE.AND UP0, UPT, UR7, 0x1, UPT ;  /* 0x000000010700788c */ /* 0x000fe4000bf05270 */
[----:B------:R-:W-:-:S04]  /*0b40*/  ULOP3.LUT UR5, UR5, 0x1, URZ, 0xc0, !UPT ;  /* 0x0000000105057892 */ /* 0x000fc8000f8ec0ff */
[----:B------:R-:W-:-:S03]  /*0b50*/  UISETP.NE.U32.AND UP1, UPT, UR5, 0x1, UPT ;  /* 0x000000010500788c */ /* 0x000fc6000bf25070 */
        /* <DEDUP_REMOVED lines=8> */
[----:B------:R-:W-:-:S04]  /*0be0*/  IMAD.WIDE R14, R17, 0x4, R6 ;  /* 0x00000004110e7825 */ /* 0x000fc800078e0206 */
[C---:B--2---:R-:W-:Y:S02]  /*0bf0*/  IMAD.WIDE R4, R11.reuse, 0x4, R4 ;  /* 0x000000040b047825 */ /* 0x044fe400078e0204 */
[----:B------:R-:W2:Y:S02]  /*0c00*/  LDG.E R14, desc[UR8][R14.64] ;  /* 0x000000080e0e7981 */ /* 0x000ea4000c1e1900 */
[----:B---3--:R-:W-:Y:S02]  /*0c10*/  IMAD.WIDE R8, R11, 0x4, R8 ;  /* 0x000000040b087825 */ /* 0x008fe400078e0208 */
[----:B------:R-:W3:Y:S02]  /*0c20*/  LDG.E R2, desc[UR8][R4.64] ;  /* 0x0000000804027981 */ /* 0x000ee4000c1e1900 */
[C---:B------:R-:W-:Y:S02]  /*0c30*/  IMAD.WIDE R10, R17.reuse, 0x4, R4 ;  /* 0x00000004110a7825 */ /* 0x040fe400078e0204 */
[----:B------:R-:W5:Y:S02]  /*0c40*/  LDG.E R22, desc[UR8][R8.64] ;  /* 0x0000000808167981 */ /* 0x000f64000c1e1900 */
[----:B------:R-:W-:-:S02]  /*0c50*/  IMAD.WIDE R16, R17, 0x4, R8 ;  /* 0x0000000411107825 */ /* 0x000fc400078e0208 */
[----:B------:R-:W5:Y:S04]  /*0c60*/  LDG.E R10, desc[UR8][R10.64] ;  /* 0x000000080a0a7981 */ /* 0x000f68000c1e1900 */
[----:B------:R-:W5:Y:S01]  /*0c70*/  LDG.E R16, desc[UR8][R16.64] ;  /* 0x0000000810107981 */ /* 0x000f62000c1e1900 */
[----:B------:R-:W-:Y:S01]  /*0c80*/  UIADD3 UR4, UPT, UPT, UR4, 0x2, URZ ;  /* 0x0000000204047890 */ /* 0x000fe2000fffe0ff */
[----:B----4-:R-:W-:Y:S01]  /*0c90*/  FMUL R19, R18, R18 ;  /* 0x0000001212137220 */ /* 0x010fe20000400000 */
[----:B--2---:R-:W-:-:S03]  /*0ca0*/  FMUL R7, R14, R14 ;  /* 0x0000000e0e077220 */ /* 0x004fc60000400000 */
[----:B---3--:R-:W-:-:S04]  /*0cb0*/  FFMA R19, R2, R2, R19 ;  /* 0x0000000202137223 */ /* 0x008fc80000000013 */
[----:B-----5:R-:W-:Y:S01]  /*0cc0*/  FFMA R19, R22, R22, R19 ;  /* 0x0000001616137223 */ /* 0x020fe20000000013 */
[----:B------:R-:W-:-:S03]  /*0cd0*/  FFMA R7, R10, R10, R7 ;  /* 0x0000000a0a077223 */ /* 0x000fc60000000007 */
[----:B------:R-:W0:Y:S01]  /*0ce0*/  F2F.F64.F32 R4, R19 ;  /* 0x0000001300047310 */ /* 0x000e220000201800 */
[----:B------:R-:W-:-:S07]  /*0cf0*/  FFMA R7, R16, R16, R7 ;  /* 0x0000001010077223 */ /* 0x000fce0000000007 */
[----:B------:R-:W1:Y:S01]  /*0d00*/  F2F.F64.F32 R6, R7 ;  /* 0x0000000700067310 */ /* 0x000e620000201800 */
[----:B0-----:R-:W-:-:S08]  /*0d10*/  DFMA R4, R12, R4, R20 ;  /* 0x000000040c04722b */ /* 0x001fd00000000014 */
[----:B-1----:R-:W-:-:S11]  /*0d20*/  DFMA R20, R12, R6, R4 ;  /* 0x000000060c14722b */ /* 0x002fd60000000004 */
.L_x_13:
[----:B------:R-:W-:Y:S05]  /*0d30*/  BRA.U UP1, `(.L_x_11) ;  /* 0x0000000101407547 */ /* 0x000fea000b800000 */
[----:B------:R-:W0:Y:S08]  /*0d40*/  LDC R11, c[0x0][0x3c0] ;  /* 0x0000f000ff0b7b82 */ /* 0x000e300000000800 */
[----:B------:R-:W1:Y:S08]  /*0d50*/  LDC.64 R6, c[0x0][0x390] ;  /* 0x0000e400ff067b82 */ /* 0x000e700000000a00 */
[----:B------:R-:W2:Y:S08]  /*0d60*/  LDC.64 R4, c[0x0][0x388] ;  /* 0x0000e200ff047b82 */ /* 0x000eb00000000a00 */
[----:B------:R-:W3:Y:S01]  /*0d70*/  LDC.64 R8, c[0x0][0x398] ;  /* 0x0000e600ff087b82 */ /* 0x000ee20000000a00 */
[----:B0-----:R-:W-:-:S04]  /*0d80*/  IMAD R11, R11, UR4, R0 ;  /* 0x000000040b0b7c24 */ /* 0x001fc8000f8e0200 */
[----:B-1----:R-:W-:-:S06]  /*0d90*/  IMAD.WIDE R6, R11, 0x4, R6 ;  /* 0x000000040b067825 */ /* 0x002fcc00078e0206 */
[----:B------:R-:W4:Y:S01]  /*0da0*/  LDG.E R6, desc[UR8][R6.64] ;  /* 0x0000000806067981 */ /* 0x000f22000c1e1900 */
[----:B--2---:R-:W-:-:S06]  /*0db0*/  IMAD.WIDE R4, R11, 0x4, R4 ;  /* 0x000000040b047825 */ /* 0x004fcc00078e0204 */
[----:B------:R-:W2:Y:S01]  /*0dc0*/  LDG.E R4, desc[UR8][R4.64] ;  /* 0x0000000804047981 */ /* 0x000ea2000c1e1900 */
[----:B---3--:R-:W-:-:S06]  /*0dd0*/  IMAD.WIDE R8, R11, 0x4, R8 ;  /* 0x000000040b087825 */ /* 0x008fcc00078e0208 */
[----:B------:R-:W3:Y:S01]  /*0de0*/  LDG.E R8, desc[UR8][R8.64] ;  /* 0x0000000808087981 */ /* 0x000ee2000c1e1900 */
[----:B----4-:R-:W-:-:S04]  /*0df0*/  FMUL R11, R6, R6 ;  /* 0x00000006060b7220 */ /* 0x010fc80000400000 */
[----:B--2---:R-:W-:-:S04]  /*0e00*/  FFMA R11, R4, R4, R11 ;  /* 0x00000004040b7223 */ /* 0x004fc8000000000b */
[----:B---3--:R-:W-:-:S06]  /*0e10*/  FFMA R11, R8, R8, R11 ;  /* 0x00000008080b7223 */ /* 0x008fcc000000000b */
[----:B------:R-:W0:Y:S02]  /*0e20*/  F2F.F64.F32 R10, R11 ;  /* 0x0000000b000a7310 */ /* 0x000e240000201800 */
[----:B0-----:R-:W-:-:S11]  /*0e30*/  DFMA R20, R12, R10, R20 ;  /* 0x0000000a0c14722b */ /* 0x001fd60000000014 */
.L_x_11:
[----:B------:R0:W1:Y:S02]  /*0e40*/  F2F.F32.F64 R21, R20 ;  /* 0x0000001400157310 */ /* 0x0000640000301000 */
.L_x_8:
[----:B------:R-:W2:Y:S08]  /*0e50*/  LDC R0, c[0x0][0x3b4] ;  /* 0x0000ed00ff007b82 */ /* 0x000eb00000000800 */
[----:B------:R-:W3:Y:S01]  /*0e60*/  LDC.64 R4, c[0x0][0x380] ;  /* 0x0000e000ff047b82 */ /* 0x000ee20000000a00 */
[----:B--2---:R-:W-:-:S04]  /*0e70*/  IMAD R3, R0, UR10, R3 ;  /* 0x0000000a00037c24 */ /* 0x004fc8000f8e0203 */
[----:B---3--:R-:W-:-:S05]  /*0e80*/  IMAD.WIDE R2, R3, 0x4, R4 ;  /* 0x0000000403027825 */ /* 0x008fca00078e0204 */
[----:B-1----:R-:W-:Y:S01]  /*0e90*/  STG.E desc[UR8][R2.64], R21 ;  /* 0x0000001502007986 */ /* 0x002fe2000c101908 */
[----:B------:R-:W-:Y:S05]  /*0ea0*/  EXIT ;  /* 0x000000000000794d */ /* 0x000fea0003800000 */
.L_x_14:
        /* <DEDUP_REMOVED lines=13> */
.L_x_207:


//--------------------- .text._Z9minKernelPf      --------------------------
	.section	.text._Z9minKernelPf,"ax",@progbits
	.align	128
        .global         _Z9minKernelPf
        .type           _Z9minKernelPf,@function
        .size           _Z9minKernelPf,(.L_x_208 - _Z9minKernelPf)
        .other          _Z9minKernelPf,@"STO_CUDA_ENTRY STV_DEFAULT"
_Z9minKernelPf:
.text._Z9minKernelPf:
        /* <DEDUP_REMOVED lines=17> */
[----:B------:R-:W-:-:S07]  /*0110*/  IMAD.U32 R0, RZ, RZ, UR8 ;  /* 0x00000008ff007e24 */ /* 0x000fce000f8e00ff */
.L_x_16:
[----:B------:R-:W-:Y:S01]  /*0120*/  BAR.SYNC.DEFER_BLOCKING 0x0 ;  /* 0x0000000000007b1d */ /* 0x000fe20000010000 */
[----:B------:R-:W-:-:S04]  /*0130*/  SHF.R.U32.HI R6, RZ, 0x1, R0 ;  /* 0x00000001ff067819 */ /* 0x000fc80000011600 */
[----:B------:R-:W-:-:S13]  /*0140*/  ISETP.GE.U32.AND P1, PT, R4, R6, PT ;  /* 0x000000060400720c */ /* 0x000fda0003f26070 */
[----:B------:R-:W-:Y:S01]  /*0150*/  @!P1 IMAD R3, R6, 0x4, R5 ;  /* 0x0000000406039824 */ /* 0x000fe200078e0205 */
[----:B0-----:R-:W-:Y:S05]  /*0160*/  @!P1 LDS R2, [R5] ;  /* 0x0000000005029984 */ /* 0x001fea0000000800 */
[----:B------:R-:W0:Y:S02]  /*0170*/  @!P1 LDS R3, [R3] ;  /* 0x0000000003039984 */ /* 0x000e240000000800 */
[----:B0-----:R-:W-:-:S05]  /*0180*/  @!P1 FMNMX R2, R2, R3, PT ;  /* 0x0000000302029209 */ /* 0x001fca0003800000 */
[----:B------:R1:W-:Y:S01]  /*0190*/  @!P1 STS [R5], R2 ;  /* 0x0000000205009388 */ /* 0x0003e20000000800 */
[----:B------:R-:W-:Y:S01]  /*01a0*/  ISETP.GT.U32.AND P1, PT, R0, 0x5, PT ;  /* 0x000000050000780c */ /* 0x000fe20003f24070 */
[----:B------:R-:W-:-:S12]  /*01b0*/  IMAD.MOV.U32 R0, RZ, RZ, R6 ;  /* 0x000000ffff007224 */ /* 0x000fd800078e0006 */
[----:B-1----:R-:W-:Y:S05]  /*01c0*/  @P1 BRA `(.L_x_16) ;  /* 0xfffffffc00d41947 */ /* 0x002fea000383ffff */
.L_x_15:
        /* <DEDUP_REMOVED lines=8> */
[----:B0-----:R-:W-:-:S05]  /*0250*/  FMNMX R5, R4, R5, PT ;  /* 0x0000000504057209 */ /* 0x001fca0003800000 */
[----:B------:R-:W-:Y:S01]  /*0260*/  STG.E desc[UR6][R2.64], R5 ;  /* 0x0000000502007986 */ /* 0x000fe2000c101906 */
[----:B------:R-:W-:Y:S05]  /*0270*/  EXIT ;  /* 0x000000000000794d */ /* 0x000fea0003800000 */
.L_x_17:
        /* <DEDUP_REMOVED lines=16> */
.L_x_208:


//--------------------- .text._Z28computeStableTimestep_kernelPfPKfS1_S1_ffffffiiiiii --------------------------
	.section	.text._Z28computeStableTimestep_kernelPfPKfS1_S1_ffffffiiiiii,"ax",@progbits
	.align	128
        .global         _Z28computeStableTimestep_kernelPfPKfS1_S1_ffffffiiiiii
        .type           _Z28computeStableTimestep_kernelPfPKfS1_S1_ffffffiiiiii,@function
        .size           _Z28computeStableTimestep_kernelPfPKfS1_S1_ffffffiiiiii,(.L_x_199 - _Z28computeStableTimestep_kernelPfPKfS1_S1_ffffffiiiiii)
        .other          _Z28computeStableTimestep_kernelPfPKfS1_S1_ffffffiiiiii,@"STO_CUDA_ENTRY STV_DEFAULT"
_Z28computeStableTimestep_kernelPfPKfS1_S1_ffffffiiiiii:
.text._Z28computeStableTimestep_kernelPfPKfS1_S1_ffffffiiiiii:
[----:B------:R-:W-:Y:S01]  /*0000*/  LDC R1, c[0x0][0x37c] ;  /* 0x0000df00ff017b82 */ /* 0x000fe20000000800 */
[----:B------:R-:W0:Y:S01]  /*0010*/  LDCU UR4, c[0x0][0x3bc] ;  /* 0x00007780ff0477ac */ /* 0x000e220008000800 */
[----:B------:R-:W1:Y:S06]  /*0020*/  S2R R12, SR_TID.X ;  /* 0x00000000000c7919 */ /* 0x000e6c0000002100 */
[----:B------:R-:W2:Y:S01]  /*0030*/  S2UR UR7, SR_CTAID.X ;  /* 0x00000000000779c3 */ /* 0x000ea20000002500 */
[----:B------:R-:W-:Y:S01]  /*0040*/  IMAD.MOV.U32 R8, RZ, RZ, 0x7149f2ca ;  /* 0x7149f2caff087424 */ /* 0x000fe200078e00ff */
[----:B------:R-:W3:Y:S01]  /*0050*/  LDCU.64 UR8, c[0x0][0x358] ;  /* 0x00006b00ff0877ac */ /* 0x000ee20008000a00 */
[----:B0-----:R-:W-:-:S09]  /*0060*/  UISETP.GE.AND UP0, UPT, UR4, 0x1, UPT ;  /* 0x000000010400788c */ /* 0x001fd2000bf06270 */
[----:B---3--:R-:W-:Y:S05]  /*0070*/  BRA.U !UP0, `(.L_x_18) ;  /* 0x00000025088c7547 */ /* 0x008fea000b800000 */
[----:B------:R-:W0:Y:S01]  /*0080*/  LDCU UR4, c[0x0][0x3ac] ;  /* 0x00007580ff0477ac */ /* 0x000e220008000800 */
[----:B------:R-:W2:Y:S01]  /*0090*/  LDC R0, c[0x0][0x3c8] ;  /* 0x0000f200ff007b82 */ /* 0x000ea20000000800 */
[----:B0-----:R-:W0:Y:S01]  /*00a0*/  F2F.F64.F32 R4, UR4 ;  /* 0x0000000400047d10 */ /* 0x001e220008201800 */
[----:B------:R-:W1:Y:S07]  /*00b0*/  LDCU UR4, c[0x0][0x3c4] ;  /* 0x00007880ff0477ac */ /* 0x000e6e0008000800 */
[----:B0-----:R-:W0:Y:S01]  /*00c0*/  MUFU.RCP64H R3, R5 ;  /* 0x0000000500037308 */ /* 0x001e220000001800 */
[----:B------:R-:W-:Y:S01]  /*00d0*/  VIADD R2, R5, 0x300402 ;  /* 0x0030040205027836 */ /* 0x000fe20000000000 */
[----:B-1----:R-:W-:-:S04]  /*00e0*/  IADD3 R11, PT, PT, R12, UR4, RZ ;  /* 0x000000040c0b7c10 */ /* 0x002fc8000fffe0ff */
[----:B------:R-:W-:Y:S01]  /*00f0*/  FSETP.GEU.AND P0, PT, |R2|, 5.8789094863358348022e-39, PT ;  /* 0x004004020200780b */ /* 0x000fe20003f0e200 */
[----:B--2---:R-:W-:Y:S01]  /*0100*/  IMAD R11, R0, UR7, R11 ;  /* 0x00000007000b7c24 */ /* 0x004fe2000f8e020b */
[----:B0-----:R-:W-:-:S08]  /*0110*/  DFMA R6, -R4, R2, 1 ;  /* 0x3ff000000406742b */ /* 0x001fd00000000102 */
[----:B------:R-:W-:-:S08]  /*0120*/  DFMA R6, R6, R6, R6 ;  /* 0x000000060606722b */ /* 0x000fd00000000006 */
[----:B------:R-:W-:-:S08]  /*0130*/  DFMA R6, R2, R6, R2 ;  /* 0x000000060206722b */ /* 0x000fd00000000002 */
[----:B------:R-:W-:-:S08]  /*0140*/  DFMA R8, -R4, R6, 1 ;  /* 0x3ff000000408742b */ /* 0x000fd00000000106 */
[----:B------:R-:W-:Y:S01]  /*0150*/  DFMA R2, R6, R8, R6 ;  /* 0x000000080602722b */ /* 0x000fe20000000006 */
[----:B------:R-:W-:Y:S10]  /*0160*/  @P0 BRA `(.L_x_19) ;  /* 0x0000000000180947 */ /* 0x000ff40003800000 */
[----:B------:R-:W-:-:S05]  /*0170*/  LOP3.LUT R0, R5, 0x7fffffff, RZ, 0xc0, !PT ;  /* 0x7fffffff05007812 */ /* 0x000fca00078ec0ff */
[----:B------:R-:W-:Y:S01]  /*0180*/  VIADD R8, R0, 0xfff00000 ;  /* 0xfff0000000087836 */ /* 0x000fe20000000000 */
[----:B------:R-:W-:-:S07]  /*0190*/  MOV R0, 0x1b0 ;  /* 0x000001b000007802 */ /* 0x000fce0000000f00 */
[----:B------:R-:W-:Y:S05]  /*01a0*/  CALL.REL.NOINC `($__internal_0_$__cuda_sm20_dblrcp_rn_slowpath_v3) ;  /* 0x0000002400587944 */ /* 0x000fea0003c00000 */
[----:B------:R-:W-:Y:S01]  /*01b0*/  MOV R2, R6 ;  /* 0x0000000600027202 */ /* 0x000fe20000000f00 */
[----:B------:R-:W-:-:S07]  /*01c0*/  IMAD.MOV.U32 R3, RZ, RZ, R7 ;  /* 0x000000ffff037224 */ /* 0x000fce00078e0007 */
.L_x_19:
[----:B------:R-:W0:Y:S02]  /*01d0*/  LDCU UR4, c[0x0][0x3b0] ;  /* 0x00007600ff0477ac */ /* 0x000e240008000800 */
[----:B0-----:R-:W0:Y:S08]  /*01e0*/  F2F.F64.F32 R4, UR4 ;  /* 0x0000000400047d10 */ /* 0x001e300008201800 */
[----:B0-----:R-:W0:Y:S01]  /*01f0*/  MUFU.RCP64H R7, R5 ;  /* 0x0000000500077308 */ /* 0x001e220000001800 */
[----:B------:R-:W-:-:S04]  /*0200*/  IADD3 R6, PT, PT, R5, 0x300402, RZ ;  /* 0x0030040205067810 */ /* 0x000fc80007ffe0ff */
[----:B------:R-:W-:Y:S02]  /*0210*/  FSETP.GEU.AND P0, PT, |R6|, 5.8789094863358348022e-39, PT ;  /* 0x004004020600780b */ /* 0x000fe40003f0e200 */
        /* <DEDUP_REMOVED lines=12> */
.L_x_20:
[----:B------:R-:W0:Y:S01]  /*02e0*/  LDCU UR4, c[0x0][0x3b4] ;  /* 0x00007680ff0477ac */ /* 0x000e220008000800 */
[----:B------:R-:W-:Y:S01]  /*02f0*/  DADD R20, R20, R2 ;  /* 0x0000000014147229 */ /* 0x000fe20000000002 */
        /* <DEDUP_REMOVED lines=14> */
.L_x_21:
[----:B------:R-:W0:Y:S01]  /*03e0*/  LDCU.64 UR4, c[0x0][0x3a8] ;  /* 0x00007500ff0477ac */ /* 0x000e220008000a00 */
[----:B------:R-:W1:Y:S01]  /*03f0*/  LDC.64 R8, c[0x0][0x3b0] ;  /* 0x0000ec00ff087b82 */ /* 0x000e620000000a00 */
[----:B------:R-:W-:Y:S01]  /*0400*/  MOV R14, 0x1 ;  /* 0x00000001000e7802 */ /* 0x000fe20000000f00 */
[----:B------:R-:W-:Y:S01]  /*0410*/  DADD R20, R20, R6 ;  /* 0x0000000014147229 */ /* 0x000fe20000000006 */
[----:B0-----:R-:W0:Y:S01]  /*0420*/  F2F.F64.F32 R4, UR4 ;  /* 0x0000000400047d10 */ /* 0x001e220008201800 */
[----:B------:R-:W2:Y:S01]  /*0430*/  LDCU UR4, c[0x0][0x3a0] ;  /* 0x00007400ff0477ac */ /* 0x000ea20008000800 */
[----:B-1----:R-:W-:Y:S01]  /*0440*/  FMNMX3 R0, R8, UR5, R9, PT ;  /* 0x0000000508007c76 */ /* 0x002fe2000b800009 */
[----:B------:R-:W-:-:S05]  /*0450*/  UMOV UR5, 0x3fc99999 ;  /* 0x3fc9999900057882 */ /* 0x000fca0000000000 */
[----:B------:R-:W-:Y:S08]  /*0460*/  F2F.F64.F32 R8, R0 ;  /* 0x0000000000087310 */ /* 0x000ff00000201800 */
[----:B0-----:R-:W0:Y:S08]  /*0470*/  MUFU.RCP64H R15, R5 ;  /* 0x00000005000f7308 */ /* 0x001e300000001800 */
[----:B--2---:R-:W1:Y:S01]  /*0480*/  F2F.F64.F32 R2, UR4 ;  /* 0x0000000400027d10 */ /* 0x004e620008201800 */
[----:B------:R-:W-:Y:S01]  /*0490*/  UMOV UR4, 0x9999999a ;  /* 0x9999999a00047882 */ /* 0x000fe20000000000 */
[----:B0-----:R-:W-:-:S02]  /*04a0*/  DFMA R16, -R4, R14, 1 ;  /* 0x3ff000000410742b */ /* 0x001fc4000000010e */
[----:B-1----:R-:W-:-:S06]  /*04b0*/  DMUL R2, R2, UR4 ;  /* 0x0000000402027c28 */ /* 0x002fcc0008000000 */
[----:B------:R-:W-:Y:S02]  /*04c0*/  DFMA R16, R16, R16, R16 ;  /* 0x000000101010722b */ /* 0x000fe40000000010 */
[----:B------:R-:W-:-:S06]  /*04d0*/  DMUL R2, R2, R8 ;  /* 0x0000000802027228 */ /* 0x000fcc0000000000 */
[----:B------:R-:W-:Y:S02]  /*04e0*/  DFMA R16, R14, R16, R14 ;  /* 0x000000100e10722b */ /* 0x000fe4000000000e */
[----:B------:R-:W-:-:S06]  /*04f0*/  DMUL R8, R8, R2 ;  /* 0x0000000208087228 */ /* 0x000fcc0000000000 */
[----:B------:R-:W-:-:S08]  /*0500*/  DFMA R14, -R4, R16, 1 ;  /* 0x3ff00000040e742b */ /* 0x000fd00000000110 */
[----:B------:R-:W-:Y:S01]  /*0510*/  DFMA R14, R16, R14, R16 ;  /* 0x0000000e100e722b */ /* 0x000fe20000000010 */
[----:B------:R-:W-:-:S07]  /*0520*/  FSETP.GEU.AND P1, PT, |R9|, 6.5827683646048100446e-37, PT ;  /* 0x036000000900780b */ /* 0x000fce0003f2e200 */
[----:B------:R-:W-:-:S08]  /*0530*/  DMUL R2, R8, R14 ;  /* 0x0000000e08027228 */ /* 0x000fd00000000000 */
[----:B------:R-:W-:-:S08]  /*0540*/  DFMA R16, -R4, R2, R8 ;  /* 0x000000020410722b */ /* 0x000fd00000000108 */
[----:B------:R-:W-:-:S10]  /*0550*/  DFMA R2, R14, R16, R2 ;  /* 0x000000100e02722b */ /* 0x000fd40000000002 */
[----:B------:R-:W-:-:S05]  /*0560*/  FFMA R0, RZ, R5, R3 ;  /* 0x00000005ff007223 */ /* 0x000fca0000000003 */
[----:B------:R-:W-:-:S13]  /*0570*/  FSETP.GT.AND P0, PT, |R0|, 1.469367938527859385e-39, PT ;  /* 0x001000000000780b */ /* 0x000fda0003f04200 */
[----:B------:R-:W-:Y:S05]  /*0580*/  @P0 BRA P1, `(.L_x_22) ;  /* 0x0000000000100947 */ /* 0x000fea0000800000 */
[----:B------:R-:W-:-:S07]  /*0590*/  MOV R0, 0x5b0 ;  /* 0x000005b000007802 */ /* 0x000fce0000000f00 */
[----:B------:R-:W-:Y:S05]  /*05a0*/  CALL.REL.NOINC `($__internal_1_$__cuda_sm20_div_rn_f64_full) ;  /* 0x0000002000f07944 */ /* 0x000fea0003c00000 */
[----:B------:R-:W-:Y:S01]  /*05b0*/  IMAD.MOV.U32 R2, RZ, RZ, R16 ;  /* 0x000000ffff027224 */ /* 0x000fe200078e0010 */
[----:B------:R-:W-:-:S07]  /*05c0*/  MOV R3, R17 ;  /* 0x0000001100037202 */ /* 0x000fce0000000f00 */
.L_x_22:
[----:B------:R-:W0:Y:S01]  /*05d0*/  LDCU UR5, c[0x0][0x3bc] ;  /* 0x00007780ff0577ac */ /* 0x000e220008000800 */
[----:B------:R-:W1:Y:S01]  /*05e0*/  LDC R0, c[0x0][0x3a0] ;  /* 0x0000e800ff007b82 */ /* 0x000e620000000800 */
[----:B------:R-:W-:Y:S01]  /*05f0*/  IMAD.MOV.U32 R8, RZ, RZ, 0x7149f2ca ;  /* 0x7149f2caff087424 */ /* 0x000fe200078e00ff */
[----:B------:R-:W-:Y:S01]  /*0600*/  UMOV UR4, URZ ;  /* 0x000000ff00047c82 */ /* 0x000fe20008000000 */
[----:B0-----:R-:W-:Y:S02]  /*0610*/  UISETP.GE.U32.AND UP0, UPT, UR5, 0x4, UPT ;  /* 0x000000040500788c */ /* 0x001fe4000bf06070 */
[----:B------:R-:W-:-:S07]  /*0620*/  ULOP3.LUT UR6, UR5, 0x3, URZ, 0xc0, !UPT ;  /* 0x0000000305067892 */ /* 0x000fce000f8ec0ff */
[----:B------:R-:W-:Y:S05]  /*0630*/  BRA.U !UP0, `(.L_x_23) ;  /* 0x0000001108847547 */ /* 0x000fea000b800000 */
[----:B------:R-:W0:Y:S01]  /*0640*/  LDC R10, c[0x0][0x3cc] ;  /* 0x0000f300ff0a7b82 */ /* 0x000e220000000800 */
[----:B------:R-:W-:Y:S01]  /*0650*/  HFMA2 R8, -RZ, RZ, 10824, -13904 ;  /* 0x7149f2caff087431 */ /* 0x000fe200000001ff */
[----:B------:R-:W-:Y:S01]  /*0660*/  ULOP3.LUT UR4, UR5, 0x7ffffffc, URZ, 0xc0, !UPT ;  /* 0x7ffffffc05047892 */ /* 0x000fe2000f8ec0ff */
[----:B------:R-:W-:Y:S01]  /*0670*/  IMAD.MOV.U32 R9, RZ, RZ, R11 ;  /* 0x000000ffff097224 */ /* 0x000fe200078e000b */
[----:B------:R-:W2:Y:S04]  /*0680*/  LDCU UR11, c[0x0][0x3a0] ;  /* 0x00007400ff0b77ac */ /* 0x000ea80008000800 */
[----:B------:R-:W3:Y:S01]  /*0690*/  LDC.64 R18, c[0x0][0x388] ;  /* 0x0000e200ff127b82 */ /* 0x000ee20000000a00 */
[----:B------:R-:W4:Y:S01]  /*06a0*/  LDCU UR10, c[0x0][0x3a4] ;  /* 0x00007480ff0a77ac */ /* 0x000f220008000800 */
[----:B------:R-:W-:-:S06]  /*06b0*/  UIADD3 UR5, UPT, UPT, -UR4, URZ, URZ ;  /* 0x000000ff04057290 */ /* 0x000fcc000fffe1ff */
[----:B------:R-:W0:Y:S08]  /*06c0*/  LDC.64 R16, c[0x0][0x390] ;  /* 0x0000e400ff107b82 */ /* 0x000e300000000a00 */
[----:B--2---:R-:W0:Y:S02]  /*06d0*/  LDC.64 R14, c[0x0][0x398] ;  /* 0x0000e600ff0e7b82 */ /* 0x004e240000000a00 */
.L_x_56:
[----:B---3--:R-:W-:-:S04]  /*06e0*/  IMAD.WIDE R24, R9, 0x4, R18 ;  /* 0x0000000409187825 */ /* 0x008fc800078e0212 */
[C---:B0-----:R-:W-:Y:S01]  /*06f0*/  IMAD.WIDE R26, R9.reuse, 0x4, R16 ;  /* 0x00000004091a7825 */ /* 0x041fe200078e0210 */
[----:B--2---:R-:W2:Y:S03]  /*0700*/  LDG.E R4, desc[UR8][R24.64] ;  /* 0x0000000818047981 */ /* 0x004ea6000c1e1900 */
[----:B------:R-:W-:Y:S01]  /*0710*/  IMAD.WIDE R22, R9, 0x4, R14 ;  /* 0x0000000409167825 */ /* 0x000fe200078e020e */
[----:B------:R-:W3:Y:S04]  /*0720*/  LDG.E R5, desc[UR8][R26.64] ;  /* 0x000000081a057981 */ /* 0x000ee8000c1e1900 */
[----:B------:R-:W5:Y:S01]  /*0730*/  LDG.E R6, desc[UR8][R22.64] ;  /* 0x0000000816067981 */ /* 0x000f62000c1e1900 */
[----:B------:R-:W-:Y:S01]  /*0740*/  UIADD3 UR5, UPT, UPT, UR5, 0x4, URZ ;  /* 0x0000000405057890 */ /* 0x000fe2000fffe0ff */
[----:B------:R-:W-:Y:S03]  /*0750*/  BSSY.RECONVERGENT B0, `(.L_x_24) ;  /* 0x0000013000007945 */ /* 0x000fe60003800200 */
[----:B------:R-:W-:Y:S01]  /*0760*/  UISETP.NE.AND UP0, UPT, UR5, URZ, UPT ;  /* 0x000000ff0500728c */ /* 0x000fe2000bf05270 */
[----:B--2---:R-:W-:Y:S01]  /*0770*/  FMUL R31, R4, R4 ;  /* 0x00000004041f7220 */ /* 0x004fe20000400000 */
[----:B---3--:R-:W-:Y:S01]  /*0780*/  FMUL R4, R5, R5 ;  /* 0x0000000505047220 */ /* 0x008fe20000400000 */
[----:B-----5:R-:W-:-:S05]  /*0790*/  FMUL R6, R6, R6 ;  /* 0x0000000606067220 */ /* 0x020fca0000400000 */
[----:B------:R-:W-:-:S05]  /*07a0*/  FMNMX3 R31, R4, R6, R31, !PT ;  /* 0x00000006041f7276 */ /* 0x000fca000780001f */
[----:B----4-:R-:W-:-:S05]  /*07b0*/  FADD R5, R31, UR10 ;  /* 0x0000000a1f057e21 */ /* 0x010fca0008000000 */
[----:B------:R-:W-:Y:S01]  /*07c0*/  IADD3 R4, PT, PT, R5, -0xd000000, RZ ;  /* 0xf300000005047810 */ /* 0x000fe20007ffe0ff */
[----:B------:R0:W2:Y:S03]  /*07d0*/  MUFU.RSQ R6, R5 ;  /* 0x0000000500067308 */ /* 0x0000a60000001400 */
[----:B------:R-:W-:-:S13]  /*07e0*/  ISETP.GT.U32.AND P0, PT, R4, 0x727fffff, PT ;  /* 0x727fffff0400780c */ /* 0x000fda0003f04070 */
[----:B0-----:R-:W-:Y:S05]  /*07f0*/  @!P0 BRA `(.L_x_25) ;  /* 0x0000000000108947 */ /* 0x001fea0003800000 */
[----:B------:R-:W-:-:S07]  /*0800*/  MOV R4, 0x820 ;  /* 0x0000082000047802 */ /* 0x000fce0000000f00 */
[----:B-12---:R-:W-:Y:S05]  /*0810*/  CALL.REL.NOINC `($__internal_2_$__cuda_sm20_sqrt_rn_f32_slowpath) ;  /* 0x0000002400c07944 */ /* 0x006fea0003c00000 */
[----:B------:R-:W-:Y:S01]  /*0820*/  IMAD.MOV.U32 R32, RZ, RZ, R7 ;  /* 0x000000ffff207224 */ /* 0x000fe200078e0007 */
[----:B------:R-:W-:Y:S06]  /*0830*/  BRA `(.L_x_26) ;  /* 0x0000000000107947 */ /* 0x000fec0003800000 */
.L_x_25:
[----:B--2---:R-:W-:Y:S01]  /*0840*/  FMUL.FTZ R32, R5, R6 ;  /* 0x0000000605207220 */ /* 0x004fe20000410000 */
[----:B------:R-:W-:-:S03]  /*0850*/  FMUL.FTZ R4, R6, 0.5 ;  /* 0x3f00000006047820 */ /* 0x000fc60000410000 */
[----:B------:R-:W-:-:S04]  /*0860*/  FFMA R5, -R32, R32, R5 ;  /* 0x0000002020057223 */ /* 0x000fc80000000105 */
[----:B------:R-:W-:-:S07]  /*0870*/  FFMA R32, R5, R4, R32 ;  /* 0x0000000405207223 */ /* 0x000fce0000000020 */
.L_x_26:
[----:B------:R-:W-:Y:S05]  /*0880*/  BSYNC.RECONVERGENT B0 ;  /* 0x0000000000007941 */ /* 0x000fea0003800200 */
.L_x_24:
[----:B------:R-:W-:Y:S01]  /*0890*/  IADD3 R4, PT, PT, R31, -0xd000000, RZ ;  /* 0xf30000001f047810 */ /* 0x000fe20007ffe0ff */
[----:B------:R0:W2:Y:S01]  /*08a0*/  MUFU.RSQ R6, R31 ;  /* 0x0000001f00067308 */ /* 0x0000a20000001400 */
[----:B------:R-:W-:Y:S02]  /*08b0*/  BSSY.RECONVERGENT B0, `(.L_x_27) ;  /* 0x000000b000007945 */ /* 0x000fe40003800200 */
[----:B------:R-:W-:-:S13]  /*08c0*/  ISETP.GT.U32.AND P0, PT, R4, 0x727fffff, PT ;  /* 0x727fffff0400780c */ /* 0x000fda0003f04070 */
[----:B0-----:R-:W-:Y:S05]  /*08d0*/  @!P0 BRA `(.L_x_28) ;  /* 0x0000000000108947 */ /* 0x001fea0003800000 */
[----:B------:R-:W-:Y:S01]  /*08e0*/  IMAD.MOV.U32 R5, RZ, RZ, R31 ;  /* 0x000000ffff057224 */ /* 0x000fe200078e001f */
[----:B------:R-:W-:-:S07]  /*08f0*/  MOV R4, 0x910 ;  /* 0x0000091000047802 */ /* 0x000fce0000000f00 */
[----:B-12---:R-:W-:Y:S05]  /*0900*/  CALL.REL.NOINC `($__internal_2_$__cuda_sm20_sqrt_rn_f32_slowpath) ;  /* 0x0000002400847944 */ /* 0x006fea0003c00000 */
[----:B------:R-:W-:Y:S05]  /*0910*/  BRA `(.L_x_29) ;  /* 0x0000000000107947 */ /* 0x000fea0003800000 */
.L_x_28:
[----:B--2---:R-:W-:Y:S01]  /*0920*/  FMUL.FTZ R4, R31, R6 ;  /* 0x000000061f047220 */ /* 0x004fe20000410000 */
[----:B------:R-:W-:-:S03]  /*0930*/  FMUL.FTZ R5, R6, 0.5 ;  /* 0x3f00000006057820 */ /* 0x000fc60000410000 */
[----:B------:R-:W-:-:S04]  /*0940*/  FFMA R7, -R4, R4, R31 ;  /* 0x0000000404077223 */ /* 0x000fc8000000011f */
[----:B------:R-:W-:-:S07]  /*0950*/  FFMA R7, R7, R5, R4 ;  /* 0x0000000507077223 */ /* 0x000fce0000000004 */
.L_x_29:
[----:B------:R-:W-:Y:S05]  /*0960*/  BSYNC.RECONVERGENT B0 ;  /* 0x0000000000007941 */ /* 0x000fea0003800200 */
.L_x_27:
[----:B------:R-:W-:Y:S01]  /*0970*/  FADD R5, R7, R32 ;  /* 0x0000002007057221 */ /* 0x000fe20000000000 */
[----:B------:R-:W-:Y:S01]  /*0980*/  MOV R29, UR11 ;  /* 0x0000000b001d7c02 */ /* 0x000fe20008000f00 */
[----:B------:R-:W-:Y:S04]  /*0990*/  BSSY.RECONVERGENT B0, `(.L_x_30) ;  /* 0x000000f000007945 */ /* 0x000fe80003800200 */
[----:B------:R-:W0:Y:S02]  /*09a0*/  F2F.F64.F32 R4, R5 ;  /* 0x0000000500047310 */ /* 0x000e240000201800 */
[----:B0-----:R-:W-:-:S10]  /*09b0*/  DMUL R6, R20, R4 ;  /* 0x0000000414067228 */ /* 0x001fd40000000000 */
[----:B------:R-:W0:Y:S08]  /*09c0*/  F2F.F32.F64 R6, R6 ;  /* 0x0000000600067310 */ /* 0x000e300000301000 */
[----:B0-----:R-:W0:Y:S08]  /*09d0*/  MUFU.RCP R4, R6 ;  /* 0x0000000600047308 */ /* 0x001e300000001000 */
[----:B------:R-:W2:Y:S01]  /*09e0*/  FCHK P0, R29, R6 ;  /* 0x000000061d007302 */ /* 0x000ea20000000000 */
[----:B0-----:R-:W-:-:S04]  /*09f0*/  FFMA R13, -R6, R4, 1 ;  /* 0x3f800000060d7423 */ /* 0x001fc80000000104 */
[----:B------:R-:W-:-:S04]  /*0a00*/  FFMA R4, R4, R13, R4 ;  /* 0x0000000d04047223 */ /* 0x000fc80000000004 */
[----:B------:R-:W-:-:S04]  /*0a10*/  FFMA R13, R4, UR11, RZ ;  /* 0x0000000b040d7c23 */ /* 0x000fc800080000ff */
[----:B------:R-:W-:-:S04]  /*0a20*/  FFMA R28, -R6, R13, UR11 ;  /* 0x0000000b061c7e23 */ /* 0x000fc8000800010d */
[----:B------:R-:W-:Y:S01]  /*0a30*/  FFMA R4, R4, R28, R13 ;  /* 0x0000001c04047223 */ /* 0x000fe2000000000d */
[----:B--2---:R-:W-:Y:S06]  /*0a40*/  @!P0 BRA `(.L_x_31) ;  /* 0x00000000000c8947 */ /* 0x004fec0003800000 */
[----:B------:R-:W-:Y:S01]  /*0a50*/  IMAD.MOV.U32 R5, RZ, RZ, R6 ;  /* 0x000000ffff057224 */ /* 0x000fe200078e0006 */
[----:B------:R-:W-:-:S07]  /*0a60*/  MOV R28, 0xa80 ;  /* 0x00000a80001c7802 */ /* 0x000fce0000000f00 */
[----:B-1----:R-:W-:Y:S05]  /*0a70*/  CALL.REL.NOINC `($__internal_3_$__cuda_sm3x_div_rn_noftz_f32_slowpath) ;  /* 0x00000024007c7944 */ /* 0x002fea0003c00000 */
.L_x_31:
[----:B------:R-:W-:Y:S05]  /*0a80*/  BSYNC.RECONVERGENT B0 ;  /* 0x0000000000007941 */ /* 0x000fea0003800200 */
.L_x_30:
[----:B------:R-:W-:-:S04]  /*0a90*/  IMAD.WIDE R24, R10, 0x4, R24 ;  /* 0x000000040a187825 */ /* 0x000fc800078e0218 */
[C---:B------:R-:W-:Y:S01]  /*0aa0*/  IMAD.WIDE R26, R10.reuse, 0x4, R26 ;  /* 0x000000040a1a7825 */ /* 0x040fe200078e021a */
[----:B------:R-:W2:Y:S03]  /*0ab0*/  LDG.E R6, desc[UR8][R24.64] ;  /* 0x0000000818067981 */ /* 0x000ea6000c1e1900 */
[----:B------:R-:W-:Y:S01]  /*0ac0*/  IMAD.WIDE R22, R10, 0x4, R22 ;  /* 0x000000040a167825 */ /* 0x000fe200078e0216 */
[----:B------:R-:W3:Y:S04]  /*0ad0*/  LDG.E R7, desc[UR8][R26.64] ;  /* 0x000000081a077981 */ /* 0x000ee8000c1e1900 */
[----:B------:R-:W4:Y:S01]  /*0ae0*/  LDG.E R13, desc[UR8][R22.64] ;  /* 0x00000008160d7981 */ /* 0x000f22000c1e1900 */
[----:B------:R-:W-:-:S06]  /*0af0*/  FMNMX R4, R4, R8, PT ;  /* 0x0000000804047209 */ /* 0x000fcc0003800000 */
[----:B------:R-:W0:Y:S01]  /*0b00*/  F2F.F64.F32 R4, R4 ;  /* 0x0000000400047310 */ /* 0x000e220000201800 */
[----:B------:R-:W-:Y:S01]  /*0b10*/  IMAD.MOV.U32 R8, RZ, RZ, R3 ;  /* 0x000000ffff087224 */ /* 0x000fe200078e0003 */
[----:B0-----:R-:W-:Y:S01]  /*0b20*/  DSETP.MIN.AND P0, P1, R4, R2, PT ;  /* 0x000000020400722a */ /* 0x001fe20003900000 */
[----:B------:R-:W-:Y:S01]  /*0b30*/  BSSY.RECONVERGENT B0, `(.L_x_32) ;  /* 0x000001a000007945 */ /* 0x000fe20003800200 */
[----:B--2---:R-:W-:Y:S01]  /*0b40*/  FMUL R31, R6, R6 ;  /* 0x00000006061f7220 */ /* 0x004fe20000400000 */
[----:B---3--:R-:W-:Y:S01]  /*0b50*/  FMUL R6, R7, R7 ;  /* 0x0000000707067220 */ /* 0x008fe20000400000 */
[----:B----4-:R-:W-:-:S05]  /*0b60*/  FMUL R13, R13, R13 ;  /* 0x0000000d0d0d7220 */ /* 0x010fca0000400000 */
[----:B------:R-:W-:Y:S02]  /*0b70*/  FMNMX3 R31, R6, R13, R31, !PT ;  /* 0x0000000d061f7276 */ /* 0x000fe4000780001f */
[----:B------:R-:W-:Y:S02]  /*0b80*/  FSEL R13, R5, R8, P0 ;  /* 0x00000008050d7208 */ /* 0x000fe40000000000 */
[----:B------:R-:W-:Y:S01]  /*0b90*/  MOV R6, R4 ;  /* 0x0000000400067202 */ /* 0x000fe20000000f00 */
[----:B------:R-:W-:Y:S01]  /*0ba0*/  FADD R7, R31, UR10 ;  /* 0x0000000a1f077e21 */ /* 0x000fe20008000000 */
[----:B------:R-:W-:Y:S02]  /*0bb0*/  MOV R5, R2 ;  /* 0x0000000200057202 */ /* 0x000fe40000000f00 */
[----:B------:R-:W-:Y:S02]  /*0bc0*/  @P1 LOP3.LUT R13, R8, 0x80000, RZ, 0xfc, !PT ;  /* 0x00080000080d1812 */ /* 0x000fe400078efcff */
[----:B------:R-:W-:Y:S01]  /*0bd0*/  SEL R4, R6, R5, P0 ;  /* 0x0000000506047207 */ /* 0x000fe20000000000 */
[----:B------:R-:W-:Y:S01]  /*0be0*/  VIADD R6, R7, 0xf3000000 ;  /* 0xf300000007067836 */ /* 0x000fe20000000000 */
[----:B------:R-:W-:Y:S01]  /*0bf0*/  MOV R5, R13 ;  /* 0x0000000d00057202 */ /* 0x000fe20000000f00 */
[----:B------:R0:W2:Y:S03]  /*0c00*/  MUFU.RSQ R28, R7 ;  /* 0x00000007001c7308 */ /* 0x0000a60000001400 */
[----:B------:R-:W-:-:S05]  /*0c10*/  ISETP.GT.U32.AND P0, PT, R6, 0x727fffff, PT ;  /* 0x727fffff0600780c */ /* 0x000fca0003f04070 */
[----:B------:R0:W3:Y:S08]  /*0c20*/  F2F.F32.F64 R8, R4 ;  /* 0x0000000400087310 */ /* 0x0000f00000301000 */
[----:B------:R-:W-:Y:S05]  /*0c30*/  @!P0 BRA `(.L_x_33) ;  /* 0x0000000000148947 */ /* 0x000fea0003800000 */
[----:B0-----:R-:W-:Y:S01]  /*0c40*/  IMAD.MOV.U32 R5, RZ, RZ, R7 ;  /* 0x000000ffff057224 */ /* 0x001fe200078e0007 */
[----:B------:R-:W-:-:S07]  /*0c50*/  MOV R4, 0xc70 ;  /* 0x00000c7000047802 */ /* 0x000fce0000000f00 */
[----:B-123--:R-:W-:Y:S05]  /*0c60*/  CALL.REL.NOINC `($__internal_2_$__cuda_sm20_sqrt_rn_f32_slowpath) ;  /* 0x0000002000ac7944 */ /* 0x00efea0003c00000 */
[----:B------:R-:W-:Y:S01]  /*0c70*/  MOV R32, R7 ;  /* 0x0000000700207202 */ /* 0x000fe20000000f00 */
[----:B------:R-:W-:Y:S06]  /*0c80*/  BRA `(.L_x_34) ;  /* 0x0000000000107947 */ /* 0x000fec0003800000 */
.L_x_33:
[----:B--2---:R-:W-:Y:S01]  /*0c90*/  FMUL.FTZ R32, R7, R28 ;  /* 0x0000001c07207220 */ /* 0x004fe20000410000 */
[----:B0-----:R-:W-:-:S03]  /*0ca0*/  FMUL.FTZ R4, R28, 0.5 ;  /* 0x3f0000001c047820 */ /* 0x001fc60000410000 */
[----:B------:R-:W-:-:S04]  /*0cb0*/  FFMA R5, -R32, R32, R7 ;  /* 0x0000002020057223 */ /* 0x000fc80000000107 */
[----:B------:R-:W-:-:S07]  /*0cc0*/  FFMA R32, R5, R4, R32 ;  /* 0x0000000405207223 */ /* 0x000fce0000000020 */
.L_x_34:
[----:B------:R-:W-:Y:S05]  /*0cd0*/  BSYNC.RECONVERGENT B0 ;  /* 0x0000000000007941 */ /* 0x000fea0003800200 */
.L_x_32:
[----:B------:R-:W-:Y:S01]  /*0ce0*/  VIADD R4, R31, 0xf3000000 ;  /* 0xf30000001f047836 */ /* 0x000fe20000000000 */
[----:B------:R0:W2:Y:S01]  /*0cf0*/  MUFU.RSQ R6, R31 ;  /* 0x0000001f00067308 */ /* 0x0000a20000001400 */
[----:B------:R-:W-:Y:S03]  /*0d00*/  BSSY.RECONVERGENT B0, `(.L_x_35) ;  /* 0x000000b000007945 */ /* 0x000fe60003800200 */
[----:B------:R-:W-:-:S13]  /*0d10*/  ISETP.GT.U32.AND P0, PT, R4, 0x727fffff, PT ;  /* 0x727fffff0400780c */ /* 0x000fda0003f04070 */
[----:B0-2---:R-:W-:Y:S05]  /*0d20*/  @!P0 BRA `(.L_x_36) ;  /* 0x0000000000108947 */ /* 0x005fea0003800000 */
[----:B------:R-:W-:Y:S02]  /*0d30*/  MOV R5, R31 ;  /* 0x0000001f00057202 */ /* 0x000fe40000000f00 */
[----:B------:R-:W-:-:S07]  /*0d40*/  MOV R4, 0xd60 ;  /* 0x00000d6000047802 */ /* 0x000fce0000000f00 */
[----:B-1-3--:R-:W-:Y:S05]  /*0d50*/  CALL.REL.NOINC `($__internal_2_$__cuda_sm20_sqrt_rn_f32_slowpath) ;  /* 0x0000002000707944 */ /* 0x00afea0003c00000 */
[----:B------:R-:W-:Y:S05]  /*0d60*/  BRA `(.L_x_37) ;  /* 0x0000000000107947 */ /* 0x000fea0003800000 */
.L_x_36:
[----:B------:R-:W-:Y:S01]  /*0d70*/  FMUL.FTZ R4, R31, R6 ;  /* 0x000000061f047220 */ /* 0x000fe20000410000 */
[----:B------:R-:W-:-:S03]  /*0d80*/  FMUL.FTZ R5, R6, 0.5 ;  /* 0x3f00000006057820 */ /* 0x000fc60000410000 */
[----:B------:R-:W-:-:S04]  /*0d90*/  FFMA R7, -R4, R4, R31 ;  /* 0x0000000404077223 */ /* 0x000fc8000000011f */
[----:B------:R-:W-:-:S07]  /*0da0*/  FFMA R7, R7, R5, R4 ;  /* 0x0000000507077223 */ /* 0x000fce0000000004 */
.L_x_37:
[----:B------:R-:W-:Y:S05]  /*0db0*/  BSYNC.RECONVERGENT B0 ;  /* 0x0000000000007941 */ /* 0x000fea0003800200 */
.L_x_35:
[----:B------:R-:W-:Y:S01]  /*0dc0*/  FADD R5, R7, R32 ;  /* 0x0000002007057221 */ /* 0x000fe20000000000 */
[----:B------:R-:W-:Y:S01]  /*0dd0*/  IMAD.U32 R29, RZ, RZ, UR11 ;  /* 0x0000000bff1d7e24 */ /* 0x000fe2000f8e00ff */
        /* <DEDUP_REMOVED lines=12> */
[----:B------:R-:W-:Y:S02]  /*0ea0*/  MOV R5, R6 ;  /* 0x0000000600057202 */ /* 0x000fe40000000f00 */
[----:B------:R-:W-:-:S07]  /*0eb0*/  MOV R28, 0xed0 ;  /* 0x00000ed0001c7802 */ /* 0x000fce0000000f00 */
[----:B-1-3--:R-:W-:Y:S05]  /*0ec0*/  CALL.REL.NOINC `($__internal_3_$__cuda_sm3x_div_rn_noftz_f32_slowpath) ;  /* 0x0000002000687944 */ /* 0x00afea0003c00000 */
.L_x_39:
[----:B------:R-:W-:Y:S05]  /*0ed0*/  BSYNC.RECONVERGENT B0 ;  /* 0x0000000000007941 */ /* 0x000fea0003800200 */
.L_x_38:
[----:B------:R-:W-:-:S04]  /*0ee0*/  IMAD.WIDE R24, R10, 0x4, R24 ;  /* 0x000000040a187825 */ /* 0x000fc800078e0218 */
[C---:B------:R-:W-:Y:S01]  /*0ef0*/  IMAD.WIDE R26, R10.reuse, 0x4, R26 ;  /* 0x000000040a1a7825 */ /* 0x040fe200078e021a */
[----:B------:R-:W2:Y:S03]  /*0f00*/  LDG.E R6, desc[UR8][R24.64] ;  /* 0x0000000818067981 */ /* 0x000ea6000c1e1900 */
[----:B------:R-:W-:Y:S01]  /*0f10*/  IMAD.WIDE R22, R10, 0x4, R22 ;  /* 0x000000040a167825 */ /* 0x000fe200078e0216 */
[----:B------:R-:W4:Y:S04]  /*0f20*/  LDG.E R7, desc[UR8][R26.64] ;  /* 0x000000081a077981 */ /* 0x000f28000c1e1900 */
[----:B------:R-:W5:Y:S01]  /*0f30*/  LDG.E R13, desc[UR8][R22.64] ;  /* 0x00000008160d7981 */ /* 0x000f62000c1e1900 */
[----:B---3--:R-:W-:-:S06]  /*0f40*/  FMNMX R4, R8, R4, PT ;  /* 0x0000000408047209 */ /* 0x008fcc0003800000 */
[----:B------:R-:W0:Y:S01]  /*0f50*/  F2F.F64.F32 R4, R4 ;  /* 0x0000000400047310 */ /* 0x000e220000201800 */
[----:B------:R-:W-:Y:S01]  /*0f60*/  MOV R8, R3 ;  /* 0x0000000300087202 */ /* 0x000fe20000000f00 */
[----:B0-----:R-:W-:Y:S01]  /*0f70*/  DSETP.MIN.AND P0, P1, R4, R2, PT ;  /* 0x000000020400722a */ /* 0x001fe20003900000 */
[----:B------:R-:W-:Y:S01]  /*0f80*/  BSSY.RECONVERGENT B0, `(.L_x_40) ;  /* 0x000001a000007945 */ /* 0x000fe20003800200 */
[----:B--2---:R-:W-:Y:S01]  /*0f90*/  FMUL R31, R6, R6 ;  /* 0x00000006061f7220 */ /* 0x004fe20000400000 */
[----:B----4-:R-:W-:Y:S01]  /*0fa0*/  FMUL R6, R7, R7 ;  /* 0x0000000707067220 */ /* 0x010fe20000400000 */
[----:B-----5:R-:W-:-:S05]  /*0fb0*/  FMUL R13, R13, R13 ;  /* 0x0000000d0d0d7220 */ /* 0x020fca0000400000 */
[----:B------:R-:W-:Y:S01]  /*0fc0*/  FMNMX3 R31, R6, R13, R31, !PT ;  /* 0x0000000d061f7276 */ /* 0x000fe2000780001f */
[----:B------:R-:W-:Y:S01]  /*0fd0*/  IMAD.MOV.U32 R6, RZ, RZ, R4 ;  /* 0x000000ffff067224 */ /* 0x000fe200078e0004 */
[----:B------:R-:W-:Y:S01]  /*0fe0*/  FSEL R13, R5, R8, P0 ;  /* 0x00000008050d7208 */ /* 0x000fe20000000000 */
[----:B------:R-:W-:Y:S02]  /*0ff0*/  IMAD.MOV.U32 R5, RZ, RZ, R2 ;  /* 0x000000ffff057224 */ /* 0x000fe400078e0002 */
[----:B------:R-:W-:Y:S01]  /*1000*/  FADD R7, R31, UR10 ;  /* 0x0000000a1f077e21 */ /* 0x000fe20008000000 */
[----:B------:R-:W-:Y:S02]  /*1010*/  @P1 LOP3.LUT R13, R8, 0x80000, RZ, 0xfc, !PT ;  /* 0x00080000080d1812 */ /* 0x000fe400078efcff */
[----:B------:R-:W-:Y:S02]  /*1020*/  SEL R4, R6, R5, P0 ;  /* 0x0000000506047207 */ /* 0x000fe40000000000 */
[----:B------:R-:W-:Y:S01]  /*1030*/  IADD3 R6, PT, PT, R7, -0xd000000, RZ ;  /* 0xf300000007067810 */ /* 0x000fe20007ffe0ff */
[----:B------:R-:W-:-:S03]  /*1040*/  IMAD.MOV.U32 R5, RZ, RZ, R13 ;  /* 0x000000ffff057224 */ /* 0x000fc600078e000d */
[----:B------:R-:W-:Y:S01]  /*1050*/  ISETP.GT.U32.AND P0, PT, R6, 0x727fffff, PT ;  /* 0x727fffff0600780c */ /* 0x000fe20003f04070 */
[----:B------:R0:W2:Y:S08]  /*1060*/  MUFU.RSQ R28, R7 ;  /* 0x00000007001c7308 */ /* 0x0000b00000001400 */
[----:B------:R0:W3:Y:S04]  /*1070*/  F2F.F32.F64 R8, R4 ;  /* 0x0000000400087310 */ /* 0x0000e80000301000 */
[----:B------:R-:W-:Y:S05]  /*1080*/  @!P0 BRA `(.L_x_41) ;  /* 0x0000000000148947 */ /* 0x000fea0003800000 */
[----:B0-----:R-:W-:Y:S02]  /*1090*/  MOV R5, R7 ;  /* 0x0000000700057202 */ /* 0x001fe40000000f00 */
[----:B------:R-:W-:-:S07]  /*10a0*/  MOV R4, 0x10c0 ;  /* 0x000010c000047802 */ /* 0x000fce0000000f00 */
[----:B-123--:R-:W-:Y:S05]  /*10b0*/  CALL.REL.NOINC `($__internal_2_$__cuda_sm20_sqrt_rn_f32_slowpath) ;  /* 0x0000001c00987944 */ /* 0x00efea0003c00000 */
[----:B------:R-:W-:Y:S01]  /*10c0*/  IMAD.MOV.U32 R32, RZ, RZ, R7 ;  /* 0x000000ffff207224 */ /* 0x000fe200078e0007 */
[----:B------:R-:W-:Y:S06]  /*10d0*/  BRA `(.L_x_42) ;  /* 0x0000000000107947 */ /* 0x000fec0003800000 */
.L_x_41:
[----:B--2---:R-:W-:Y:S01]  /*10e0*/  FMUL.FTZ R32, R7, R28 ;  /* 0x0000001c07207220 */ /* 0x004fe20000410000 */
[----:B0-----:R-:W-:-:S03]  /*10f0*/  FMUL.FTZ R4, R28, 0.5 ;  /* 0x3f0000001c047820 */ /* 0x001fc60000410000 */
[----:B------:R-:W-:-:S04]  /*1100*/  FFMA R5, -R32, R32, R7 ;  /* 0x0000002020057223 */ /* 0x000fc80000000107 */
[----:B------:R-:W-:-:S07]  /*1110*/  FFMA R32, R5, R4, R32 ;  /* 0x0000000405207223 */ /* 0x000fce0000000020 */
.L_x_42:
[----:B------:R-:W-:Y:S05]  /*1120*/  BSYNC.RECONVERGENT B0 ;  /* 0x0000000000007941 */ /* 0x000fea0003800200 */
.L_x_40:
[----:B------:R-:W-:Y:S01]  /*1130*/  IADD3 R4, PT, PT, R31, -0xd000000, RZ ;  /* 0xf30000001f047810 */ /* 0x000fe20007ffe0ff */
[----:B------:R0:W2:Y:S01]  /*1140*/  MUFU.RSQ R6, R31 ;  /* 0x0000001f00067308 */ /* 0x0000a20000001400 */
[----:B------:R-:W-:Y:S02]  /*1150*/  BSSY.RECONVERGENT B0, `(.L_x_43) ;  /* 0x000000b000007945 */ /* 0x000fe40003800200 */
[----:B------:R-:W-:-:S13]  /*1160*/  ISETP.GT.U32.AND P0, PT, R4, 0x727fffff, PT ;  /* 0x727fffff0400780c */ /* 0x000fda0003f04070 */
[----:B0-----:R-:W-:Y:S05]  /*1170*/  @!P0 BRA `(.L_x_44) ;  /* 0x0000000000108947 */ /* 0x001fea0003800000 */
[----:B------:R-:W-:Y:S01]  /*1180*/  IMAD.MOV.U32 R5, RZ, RZ, R31 ;  /* 0x000000ffff057224 */ /* 0x000fe200078e001f */
[----:B------:R-:W-:-:S07]  /*1190*/  MOV R4, 0x11b0 ;  /* 0x000011b000047802 */ /* 0x000fce0000000f00 */
[----:B-123--:R-:W-:Y:S05]  /*11a0*/  CALL.REL.NOINC `($__internal_2_$__cuda_sm20_sqrt_rn_f32_slowpath) ;  /* 0x0000001c005c7944 */ /* 0x00efea0003c00000 */
[----:B------:R-:W-:Y:S05]  /*11b0*/  BRA `(.L_x_45) ;  /* 0x0000000000107947 */ /* 0x000fea0003800000 */
.L_x_44:
[----:B--2---:R-:W-:Y:S01]  /*11c0*/  FMUL.FTZ R4, R31, R6 ;  /* 0x000000061f047220 */ /* 0x004fe20000410000 */
[----:B------:R-:W-:-:S03]  /*11d0*/  FMUL.FTZ R5, R6, 0.5 ;  /* 0x3f00000006057820 */ /* 0x000fc60000410000 */
[----:B------:R-:W-:-:S04]  /*11e0*/  FFMA R7, -R4, R4, R31 ;  /* 0x0000000404077223 */ /* 0x000fc8000000011f */
[----:B------:R-:W-:-:S07]  /*11f0*/  FFMA R7, R7, R5, R4 ;  /* 0x0000000507077223 */ /* 0x000fce0000000004 */
.L_x_45:
[----:B------:R-:W-:Y:S05]  /*1200*/  BSYNC.RECONVERGENT B0 ;  /* 0x0000000000007941 */ /* 0x000fea0003800200 */
.L_x_43:
        /* <DEDUP_REMOVED lines=16> */
[----:B-1-3--:R-:W-:Y:S05]  /*1310*/  CALL.REL.NOINC `($__internal_3_$__cuda_sm3x_div_rn_noftz_f32_slowpath) ;  /* 0x0000001c00547944 */ /* 0x00afea0003c00000 */
.L_x_47:
[----:B------:R-:W-:Y:S05]  /*1320*/  BSYNC.RECONVERGENT B0 ;  /* 0x0000000000007941 */ /* 0x000fea0003800200 */
.L_x_46:
[----:B------:R-:W-:-:S04]  /*1330*/  IMAD.WIDE R24, R10, 0x4, R24 ;  /* 0x000000040a187825 */ /* 0x000fc800078e0218 */
[C---:B------:R-:W-:Y:S02]  /*1340*/  IMAD.WIDE R26, R10.reuse, 0x4, R26 ;  /* 0x000000040a1a7825 */ /* 0x040fe400078e021a */
[----:B------:R-:W2:Y:S02]  /*1350*/  LDG.E R24, desc[UR8][R24.64] ;  /* 0x0000000818187981 */ /* 0x000ea4000c1e1900 */
[----:B------:R-:W-:Y:S02]  /*1360*/  IMAD.WIDE R6, R10, 0x4, R22 ;  /* 0x000000040a067825 */ /* 0x000fe400078e0216 */
[----:B------:R-:W4:Y:S04]  /*1370*/  LDG.E R26, desc[UR8][R26.64] ;  /* 0x000000081a1a7981 */ /* 0x000f28000c1e1900 */
[----:B------:R-:W5:Y:S01]  /*1380*/  LDG.E R6, desc[UR8][R6.64] ;  /* 0x0000000806067981 */ /* 0x000f62000c1e1900 */
[----:B---3--:R-:W-:-:S06]  /*1390*/  FMNMX R4, R8, R4, PT ;  /* 0x0000000408047209 */ /* 0x008fcc0003800000 */
[----:B------:R-:W0:Y:S02]  /*13a0*/  F2F.F64.F32 R4, R4 ;  /* 0x0000000400047310 */ /* 0x000e240000201800 */
[----:B0-----:R-:W-:Y:S01]  /*13b0*/  DSETP.MIN.AND P0, P1, R4, R2, PT ;  /* 0x000000020400722a */ /* 0x001fe20003900000 */
[----:B------:R-:W-:Y:S01]  /*13c0*/  BSSY.RECONVERGENT B0, `(.L_x_48) ;  /* 0x000001b000007945 */ /* 0x000fe20003800200 */
[----:B--2---:R-:W-:Y:S01]  /*13d0*/  FMUL R22, R24, R24 ;  /* 0x0000001818167220 */ /* 0x004fe20000400000 */
[----:B----4-:R-:W-:Y:S01]  /*13e0*/  FMUL R13, R26, R26 ;  /* 0x0000001a1a0d7220 */ /* 0x010fe20000400000 */
[----:B-----5:R-:W-:Y:S01]  /*13f0*/  FMUL R8, R6, R6 ;  /* 0x0000000606087220 */ /* 0x020fe20000400000 */
[----:B------:R-:W-:-:S04]  /*1400*/  IMAD.MOV.U32 R6, RZ, RZ, R3 ;  /* 0x000000ffff067224 */ /* 0x000fc800078e0003 */
[----:B------:R-:W-:Y:S02]  /*1410*/  FMNMX3 R22, R13, R8, R22, !PT ;  /* 0x000000080d167276 */ /* 0x000fe40007800016 */
[----:B------:R-:W-:-:S03]  /*1420*/  FSEL R13, R5, R6, P0 ;  /* 0x00000006050d7208 */ /* 0x000fc60000000000 */
[----:B------:R-:W-:Y:S01]  /*1430*/  FADD R24, R22, UR10 ;  /* 0x0000000a16187e21 */ /* 0x000fe20008000000 */
[----:B------:R-:W-:Y:S02]  /*1440*/  MOV R8, R4 ;  /* 0x0000000400087202 */ /* 0x000fe40000000f00 */
[----:B------:R-:W-:Y:S02]  /*1450*/  MOV R5, R2 ;  /* 0x0000000200057202 */ /* 0x000fe40000000f00 */
[----:B------:R-:W-:Y:S01]  /*1460*/  @P1 LOP3.LUT R13, R6, 0x80000, RZ, 0xfc, !PT ;  /* 0x00080000060d1812 */ /* 0x000fe200078efcff */
[----:B------:R-:W-:Y:S01]  /*1470*/  VIADD R6, R24, 0xf3000000 ;  /* 0xf300000018067836 */ /* 0x000fe20000000000 */
[----:B------:R-:W-:Y:S02]  /*1480*/  SEL R4, R8, R5, P0 ;  /* 0x0000000508047207 */ /* 0x000fe40000000000 */
[----:B------:R-:W-:Y:S02]  /*1490*/  MOV R5, R13 ;  /* 0x0000000d00057202 */ /* 0x000fe40000000f00 */
[----:B------:R-:W-:Y:S01]  /*14a0*/  ISETP.GT.U32.AND P0, PT, R6, 0x727fffff, PT ;  /* 0x727fffff0600780c */ /* 0x000fe20003f04070 */
[----:B------:R0:W2:Y:S08]  /*14b0*/  MUFU.RSQ R7, R24 ;  /* 0x0000001800077308 */ /* 0x0000b00000001400 */
[----:B------:R0:W3:Y:S04]  /*14c0*/  F2F.F32.F64 R8, R4 ;  /* 0x0000000400087310 */ /* 0x0000e80000301000 */
[----:B------:R-:W-:Y:S05]  /*14d0*/  @!P0 BRA `(.L_x_49) ;  /* 0x0000000000148947 */ /* 0x000fea0003800000 */
[----:B0-----:R-:W-:Y:S01]  /*14e0*/  IMAD.MOV.U32 R5, RZ, RZ, R24 ;  /* 0x000000ffff057224 */ /* 0x001fe200078e0018 */
[----:B------:R-:W-:-:S07]  /*14f0*/  MOV R4, 0x1510 ;  /* 0x0000151000047802 */ /* 0x000fce0000000f00 */
[----:B-123--:R-:W-:Y:S05]  /*1500*/  CALL.REL.NOINC `($__internal_2_$__cuda_sm20_sqrt_rn_f32_slowpath) ;  /* 0x0000001800847944 */ /* 0x00efea0003c00000 */
[----:B------:R-:W-:Y:S01]  /*1510*/  MOV R23, R7 ;  /* 0x0000000700177202 */ /* 0x000fe20000000f00 */
[----:B------:R-:W-:Y:S06]  /*1520*/  BRA `(.L_x_50) ;  /* 0x0000000000107947 */ /* 0x000fec0003800000 */
.L_x_49:
[----:B--2---:R-:W-:Y:S01]  /*1530*/  FMUL.FTZ R23, R24, R7 ;  /* 0x0000000718177220 */ /* 0x004fe20000410000 */
[----:B0-----:R-:W-:-:S03]  /*1540*/  FMUL.FTZ R5, R7, 0.5 ;  /* 0x3f00000007057820 */ /* 0x001fc60000410000 */
[----:B------:R-:W-:-:S04]  /*1550*/  FFMA R4, -R23, R23, R24 ;  /* 0x0000001717047223 */ /* 0x000fc80000000118 */
[----:B------:R-:W-:-:S07]  /*1560*/  FFMA R23, R4, R5, R23 ;  /* 0x0000000504177223 */ /* 0x000fce0000000017 */
.L_x_50:
[----:B------:R-:W-:Y:S05]  /*1570*/  BSYNC.RECONVERGENT B0 ;  /* 0x0000000000007941 */ /* 0x000fea0003800200 */
.L_x_48:
        /* <DEDUP_REMOVED lines=9> */
.L_x_52:
[----:B------:R-:W-:Y:S01]  /*1610*/  FMUL.FTZ R7, R22, R5 ;  /* 0x0000000516077220 */ /* 0x000fe20000410000 */
[----:B------:R-:W-:-:S03]  /*1620*/  FMUL.FTZ R4, R5, 0.5 ;  /* 0x3f00000005047820 */ /* 0x000fc60000410000 */
[----:B------:R-:W-:-:S04]  /*1630*/  FFMA R22, -R7, R7, R22 ;  /* 0x0000000707167223 */ /* 0x000fc80000000116 */
[----:B------:R-:W-:-:S07]  /*1640*/  FFMA R7, R22, R4, R7 ;  /* 0x0000000416077223 */ /* 0x000fce0000000007 */
.L_x_53:
[----:B------:R-:W-:Y:S05]  /*1650*/  BSYNC.RECONVERGENT B0 ;  /* 0x0000000000007941 */ /* 0x000fea0003800200 */
.L_x_51:
        /* <DEDUP_REMOVED lines=17> */
.L_x_55:
[----:B------:R-:W-:Y:S05]  /*1770*/  BSYNC.RECONVERGENT B0 ;  /* 0x0000000000007941 */ /* 0x000fea0003800200 */
.L_x_54:
[----:B---3--:R-:W-:Y:S01]  /*1780*/  FMNMX R6, R8, R4, PT ;  /* 0x0000000408067209 */ /* 0x008fe20003800000 */
[----:B------:R-:W-:Y:S02]  /*1790*/  IMAD.MOV.U32 R8, RZ, RZ, R3 ;  /* 0x000000ffff087224 */ /* 0x000fe400078e0003 */
[----:B------:R-:W-:Y:S01]  /*17a0*/  IMAD R9, R10, 0x4, R9 ;  /* 0x000000040a097824 */ /* 0x000fe200078e0209 */
[----:B------:R-:W0:Y:S02]  /*17b0*/  F2F.F64.F32 R4, R6 ;  /* 0x0000000600047310 */ /* 0x000e240000201800 */
[----:B0-----:R-:W-:Y:S01]  /*17c0*/  DSETP.MIN.AND P0, P1, R4, R2, PT ;  /* 0x000000020400722a */ /* 0x001fe20003900000 */
[----:B------:R-:W-:-:S05]  /*17d0*/  MOV R7, R5 ;  /* 0x0000000500077202 */ /* 0x000fca0000000f00 */
[----:B------:R-:W-:Y:S01]  /*17e0*/  FSEL R13, R7, R8, P0 ;  /* 0x00000008070d7208 */ /* 0x000fe20000000000 */
[----:B------:R-:W-:-:S05]  /*17f0*/  IMAD.MOV.U32 R7, RZ, RZ, R2 ;  /* 0x000000ffff077224 */ /* 0x000fca00078e0002 */
[----:B------:R-:W-:Y:S02]  /*1800*/  SEL R4, R4, R7, P0 ;  /* 0x0000000704047207 */ /* 0x000fe40000000000 */
[----:B------:R-:W-:-:S04]  /*1810*/  @P1 LOP3.LUT R13, R8, 0x80000, RZ, 0xfc, !PT ;  /* 0x00080000080d1812 */ /* 0x000fc800078efcff */
[----:B------:R-:W-:-:S04]  /*1820*/  MOV R5, R13 ;  /* 0x0000000d00057202 */ /* 0x000fc80000000f00 */
[----:B------:R2:W0:Y:S01]  /*1830*/  F2F.F32.F64 R8, R4 ;  /* 0x0000000400087310 */ /* 0x0004220000301000 */
[----:B------:R-:W-:Y:S05]  /*1840*/  BRA.U UP0, `(.L_x_56) ;  /* 0xffffffed00a47547 */ /* 0x000fea000b83ffff */
.L_x_23:
[----:B------:R-:W-:-:S09]  /*1850*/  UISETP.NE.AND UP0, UPT, UR6, URZ, UPT ;  /* 0x000000ff0600728c */ /* 0x000fd2000bf05270 */
[----:B------:R-:W-:Y:S05]  /*1860*/  BRA.U !UP0, `(.L_x_18) ;  /* 0x0000000d08907547 */ /* 0x000fea000b800000 */
[----:B------:R-:W-:-:S09]  /*1870*/  UISETP.NE.AND UP0, UPT, UR6, 0x1, UPT ;  /* 0x000000010600788c */ /* 0x000fd2000bf05270 */
[----:B------:R-:W-:Y:S05]  /*1880*/  BRA.U !UP0, `(.L_x_57) ;  /* 0x0000000908507547 */ /* 0x000fea000b800000 */
[----:B--2---:R-:W2:Y:S01]  /*1890*/  LDC R4, c[0x0][0x3cc] ;  /* 0x0000f300ff047b82 */ /* 0x004ea20000000800 */
[----:B------:R-:W3:Y:S07]  /*18a0*/  LDCU UR5, c[0x0][0x3a4] ;  /* 0x00007480ff0577ac */ /* 0x000eee0008000800 */
[----:B------:R-:W4:Y:S08]  /*18b0*/  LDC.64 R18, c[0x0][0x388] ;  /* 0x0000e200ff127b82 */ /* 0x000f300000000a00 */
[----:B------:R-:W5:Y:S08]  /*18c0*/  LDC.64 R16, c[0x0][0x390] ;  /* 0x0000e400ff107b82 */ /* 0x000f700000000a00 */
[----:B------:R-:W0:Y:S01]  /*18d0*/  LDC.64 R14, c[0x0][0x398] ;  /* 0x0000e600ff0e7b82 */ /* 0x000e220000000a00 */
[----:B--2---:R-:W-:-:S04]  /*18e0*/  IMAD R5, R4, UR4, R11 ;  /* 0x0000000404057c24 */ /* 0x004fc8000f8e020b */
[----:B----4-:R-:W-:-:S05]  /*18f0*/  IMAD.WIDE R18, R5, 0x4, R18 ;  /* 0x0000000405127825 */ /* 0x010fca00078e0212 */
[----:B------:R-:W2:Y:S01]  /*1900*/  LDG.E R4, desc[UR8][R18.64] ;  /* 0x0000000812047981 */ /* 0x000ea2000c1e1900 */
[----:B-----5:R-:W-:-:S04]  /*1910*/  IMAD.WIDE R16, R5, 0x4, R16 ;  /* 0x0000000405107825 */ /* 0x020fc800078e0210 */
[----:B0-----:R-:W-:Y:S02]  /*1920*/  IMAD.WIDE R14, R5, 0x4, R14 ;  /* 0x00000004050e7825 */ /* 0x001fe400078e020e */
[----:B------:R-:W4:Y:S04]  /*1930*/  LDG.E R5, desc[UR8][R16.64] ;  /* 0x0000000810057981 */ /* 0x000f28000c1e1900 */
[----:B------:R-:W5:Y:S01]  /*1940*/  LDG.E R6, desc[UR8][R14.64] ;  /* 0x000000080e067981 */ /* 0x000f62000c1e1900 */
[----:B------:R-:W-:Y:S01]  /*1950*/  BSSY.RECONVERGENT B0, `(.L_x_58) ;  /* 0x0000012000007945 */ /* 0x000fe20003800200 */
[----:B--2---:R-:W-:Y:S01]  /*1960*/  FMUL R9, R4, R4 ;  /* 0x0000000404097220 */ /* 0x004fe20000400000 */
[----:B----4-:R-:W-:Y:S01]  /*1970*/  FMUL R4, R5, R5 ;  /* 0x0000000505047220 */ /* 0x010fe20000400000 */
[----:B-----5:R-:W-:-:S05]  /*1980*/  FMUL R6, R6, R6 ;  /* 0x0000000606067220 */ /* 0x020fca0000400000 */
[----:B------:R-:W-:-:S05]  /*1990*/  FMNMX3 R9, R4, R6, R9, !PT ;  /* 0x0000000604097276 */ /* 0x000fca0007800009 */
[----:B---3--:R-:W-:-:S05]  /*19a0*/  FADD R5, R9, UR5 ;  /* 0x0000000509057e21 */ /* 0x008fca0008000000 */
        /* <DEDUP_REMOVED lines=8> */
.L_x_59:
[----:B--2---:R-:W-:Y:S01]  /*1a30*/  FMUL.FTZ R10, R5, R6 ;  /* 0x00000006050a7220 */ /* 0x004fe20000410000 */
[----:B------:R-:W-:-:S03]  /*1a40*/  FMUL.FTZ R4, R6, 0.5 ;  /* 0x3f00000006047820 */ /* 0x000fc60000410000 */
[----:B------:R-:W-:-:S04]  /*1a50*/  FFMA R5, -R10, R10, R5 ;  /* 0x0000000a0a057223 */ /* 0x000fc80000000105 */
[----:B------:R-:W-:-:S07]  /*1a60*/  FFMA R10, R5, R4, R10 ;  /* 0x00000004050a7223 */ /* 0x000fce000000000a */
.L_x_60:
[----:B------:R-:W-:Y:S05]  /*1a70*/  BSYNC.RECONVERGENT B0 ;  /* 0x0000000000007941 */ /* 0x000fea0003800200 */
.L_x_58:
        /* <DEDUP_REMOVED lines=9> */
.L_x_62:
[----:B--2---:R-:W-:Y:S01]  /*1b10*/  FMUL.FTZ R4, R9, R6 ;  /* 0x0000000609047220 */ /* 0x004fe20000410000 */
[----:B------:R-:W-:-:S03]  /*1b20*/  FMUL.FTZ R5, R6, 0.5 ;  /* 0x3f00000006057820 */ /* 0x000fc60000410000 */
[----:B------:R-:W-:-:S04]  /*1b30*/  FFMA R7, -R4, R4, R9 ;  /* 0x0000000404077223 */ /* 0x000fc80000000109 */
[----:B------:R-:W-:-:S07]  /*1b40*/  FFMA R7, R7, R5, R4 ;  /* 0x0000000507077223 */ /* 0x000fce0000000004 */
.L_x_63:
[----:B------:R-:W-:Y:S05]  /*1b50*/  BSYNC.RECONVERGENT B0 ;  /* 0x0000000000007941 */ /* 0x000fea0003800200 */
.L_x_61:
[----:B------:R-:W-:Y:S01]  /*1b60*/  FADD R5, R7, R10 ;  /* 0x0000000a07057221 */ /* 0x000fe20000000000 */
[----:B------:R-:W0:Y:S01]  /*1b70*/  LDCU UR5, c[0x0][0x3a0] ;  /* 0x00007400ff0577ac */ /* 0x000e220008000800 */
[----:B------:R-:W-:Y:S04]  /*1b80*/  BSSY.RECONVERGENT B0, `(.L_x_64) ;  /* 0x0000010000007945 */ /* 0x000fe80003800200 */
[----:B------:R-:W2:Y:S01]  /*1b90*/  F2F.F64.F32 R4, R5 ;  /* 0x0000000500047310 */ /* 0x000ea20000201800 */
[----:B0-----:R-:W-:Y:S01]  /*1ba0*/  MOV R13, UR5 ;  /* 0x00000005000d7c02 */ /* 0x001fe20008000f00 */
[----:B--2---:R-:W-:-:S10]  /*1bb0*/  DMUL R6, R20, R4 ;  /* 0x0000000414067228 */ /* 0x004fd40000000000 */
        /* <DEDUP_REMOVED lines=12> */
.L_x_65:
[----:B------:R-:W-:Y:S05]  /*1c80*/  BSYNC.RECONVERGENT B0 ;  /* 0x0000000000007941 */ /* 0x000fea0003800200 */
.L_x_64:
[----:B------:R-:W0:Y:S01]  /*1c90*/  LDC R5, c[0x0][0x3cc] ;  /* 0x0000f300ff057b82 */ /* 0x000e220000000800 */
[----:B------:R-:W-:Y:S01]  /*1ca0*/  FMNMX R4, R8, R4, PT ;  /* 0x0000000408047209 */ /* 0x000fe20003800000 */
[----:B------:R-:W2:Y:S01]  /*1cb0*/  LDCU UR5, c[0x0][0x3a4] ;  /* 0x00007480ff0577ac */ /* 0x000ea20008000800 */
[----:B0-----:R-:W-:-:S04]  /*1cc0*/  IMAD.WIDE R18, R5, 0x4, R18 ;  /* 0x0000000405127825 */ /* 0x001fc800078e0212 */
[C---:B------:R-:W-:Y:S02]  /*1cd0*/  IMAD.WIDE R16, R5.reuse, 0x4, R16 ;  /* 0x0000000405107825 */ /* 0x040fe400078e0210 */
[----:B------:R-:W3:Y:S02]  /*1ce0*/  LDG.E R18, desc[UR8][R18.64] ;  /* 0x0000000812127981 */ /* 0x000ee4000c1e1900 */
[----:B------:R-:W-:Y:S02]  /*1cf0*/  IMAD.WIDE R14, R5, 0x4, R14 ;  /* 0x00000004050e7825 */ /* 0x000fe400078e020e */
[----:B------:R-:W4:Y:S04]  /*1d00*/  LDG.E R16, desc[UR8][R16.64] ;  /* 0x0000000810107981 */ /* 0x000f28000c1e1900 */
[----:B------:R-:W5:Y:S01]  /*1d10*/  LDG.E R14, desc[UR8][R14.64] ;  /* 0x000000080e0e7981 */ /* 0x000f62000c1e1900 */
[----:B------:R-:W0:Y:S01]  /*1d20*/  F2F.F64.F32 R4, R4 ;  /* 0x0000000400047310 */ /* 0x000e220000201800 */
[----:B------:R-:W-:Y:S01]  /*1d30*/  IMAD.MOV.U32 R8, RZ, RZ, R3 ;  /* 0x000000ffff087224 */ /* 0x000fe200078e0003 */
[----:B0-----:R-:W-:-:S06]  /*1d40*/  DSETP.MIN.AND P0, P1, R4, R2, PT ;  /* 0x000000020400722a */ /* 0x001fcc0003900000 */
[----:B------:R-:W-:Y:S02]  /*1d50*/  FSEL R13, R5, R8, P0 ;  /* 0x00000008050d7208 */ /* 0x000fe40000000000 */
[----:B------:R-:W-:-:S06]  /*1d60*/  MOV R5, R2 ;  /* 0x0000000200057202 */ /* 0x000fcc0000000f00 */
[----:B------:R-:W-:Y:S01]  /*1d70*/  @P1 LOP3.LUT R13, R8, 0x80000, RZ, 0xfc, !PT ;  /* 0x00080000080d1812 */ /* 0x000fe200078efcff */
[----:B------:R-:W-:Y:S01]  /*1d80*/  BSSY.RECONVERGENT B0, `(.L_x_66) ;  /* 0x0000017000007945 */ /* 0x000fe20003800200 */
[----:B---3--:R-:W-:Y:S01]  /*1d90*/  FMUL R9, R18, R18 ;  /* 0x0000001212097220 */ /* 0x008fe20000400000 */
[----:B----4-:R-:W-:Y:S01]  /*1da0*/  FMUL R6, R16, R16 ;  /* 0x0000001010067220 */ /* 0x010fe20000400000 */
[----:B-----5:R-:W-:-:S05]  /*1db0*/  FMUL R7, R14, R14 ;  /* 0x0000000e0e077220 */ /* 0x020fca0000400000 */
[----:B------:R-:W-:Y:S02]  /*1dc0*/  FMNMX3 R9, R6, R7, R9, !PT ;  /* 0x0000000706097276 */ /* 0x000fe40007800009 */
[----:B------:R-:W-:-:S03]  /*1dd0*/  MOV R6, R4 ;  /* 0x0000000400067202 */ /* 0x000fc60000000f00 */
[----:B--2---:R-:W-:Y:S01]  /*1de0*/  FADD R7, R9, UR5 ;  /* 0x0000000509077e21 */ /* 0x004fe20008000000 */
[----:B------:R-:W-:-:S03]  /*1df0*/  SEL R4, R6, R5, P0 ;  /* 0x0000000506047207 */ /* 0x000fc60000000000 */
        /* <DEDUP_REMOVED lines=11> */
.L_x_67:
[----:B--2---:R-:W-:Y:S01]  /*1eb0*/  FMUL.FTZ R10, R7, R14 ;  /* 0x0000000e070a7220 */ /* 0x004fe20000410000 */
[----:B0-----:R-:W-:-:S03]  /*1ec0*/  FMUL.FTZ R4, R14, 0.5 ;  /* 0x3f0000000e047820 */ /* 0x001fc60000410000 */
[----:B------:R-:W-:-:S04]  /*1ed0*/  FFMA R5, -R10, R10, R7 ;  /* 0x0000000a0a057223 */ /* 0x000fc80000000107 */
[----:B------:R-:W-:-:S07]  /*1ee0*/  FFMA R10, R5, R4, R10 ;  /* 0x00000004050a7223 */ /* 0x000fce000000000a */
.L_x_68:
[----:B------:R-:W-:Y:S05]  /*1ef0*/  BSYNC.RECONVERGENT B0 ;  /* 0x0000000000007941 */ /* 0x000fea0003800200 */
.L_x_66:
        /* <DEDUP_REMOVED lines=9> */
.L_x_70:
[----:B------:R-:W-:Y:S01]  /*1f90*/  FMUL.FTZ R4, R9, R6 ;  /* 0x0000000609047220 */ /* 0x000fe20000410000 */
[----:B------:R-:W-:-:S03]  /*1fa0*/  FMUL.FTZ R5, R6, 0.5 ;  /* 0x3f00000006057820 */ /* 0x000fc60000410000 */
[----:B------:R-:W-:-:S04]  /*1fb0*/  FFMA R7, -R4, R4, R9 ;  /* 0x0000000404077223 */ /* 0x000fc80000000109 */
[----:B------:R-:W-:-:S07]  /*1fc0*/  FFMA R7, R7, R5, R4 ;  /* 0x0000000507077223 */ /* 0x000fce0000000004 */
.L_x_71:
[----:B------:R-:W-:Y:S05]  /*1fd0*/  BSYNC.RECONVERGENT B0 ;  /* 0x0000000000007941 */ /* 0x000fea0003800200 */
.L_x_69:
[----:B------:R-:W-:Y:S01]  /*1fe0*/  FADD R5, R7, R10 ;  /* 0x0000000a07057221 */ /* 0x000fe20000000000 */
[----:B------:R-:W0:Y:S01]  /*1ff0*/  LDCU UR5, c[0x0][0x3a0] ;  /* 0x00007400ff0577ac */ /* 0x000e220008000800 */
[----:B------:R-:W-:Y:S04]  /*2000*/  BSSY.RECONVERGENT B0, `(.L_x_72) ;  /* 0x0000010000007945 */ /* 0x000fe80003800200 */
[----:B------:R-:W2:Y:S01]  /*2010*/  F2F.F64.F32 R4, R5 ;  /* 0x0000000500047310 */ /* 0x000ea20000201800 */
[----:B0-----:R-:W-:Y:S01]  /*2020*/  IMAD.U32 R13, RZ, RZ, UR5 ;  /* 0x00000005ff0d7e24 */ /* 0x001fe2000f8e00ff */
        /* <DEDUP_REMOVED lines=13> */
.L_x_73:
[----:B------:R-:W-:Y:S05]  /*2100*/  BSYNC.RECONVERGENT B0 ;  /* 0x0000000000007941 */ /* 0x000fea0003800200 */
.L_x_72:
[----:B---3--:R-:W-:Y:S01]  /*2110*/  FMNMX R4, R8, R4, PT ;  /* 0x0000000408047209 */ /* 0x008fe20003800000 */
[----:B------:R-:W-:Y:S01]  /*2120*/  IMAD.MOV.U32 R9, RZ, RZ, R3 ;  /* 0x000000ffff097224 */ /* 0x000fe200078e0003 */
[----:B------:R-:W-:Y:S01]  /*2130*/  UIADD3 UR4, UPT, UPT, UR4, 0x2, URZ ;  /* 0x0000000204047890 */ /* 0x000fe2000fffe0ff */
[----:B------:R-:W-:-:S03]  /*2140*/  IMAD.MOV.U32 R7, RZ, RZ, R2 ;  /* 0x000000ffff077224 */ /* 0x000fc600078e0002 */
[----:B------:R-:W0:Y:S02]  /*2150*/  F2F.F64.F32 R4, R4 ;  /* 0x0000000400047310 */ /* 0x000e240000201800 */
[----:B0-----:R-:W-:Y:S01]  /*2160*/  DSETP.MIN.AND P0, P1, R4, R2, PT ;  /* 0x000000020400722a */ /* 0x001fe20003900000 */
[----:B------:R-:W-:-:S05]  /*2170*/  MOV R6, R5 ;  /* 0x0000000500067202 */ /* 0x000fca0000000f00 */
[----:B------:R-:W-:Y:S02]  /*2180*/  FSEL R13, R6, R9, P0 ;  /* 0x00000009060d7208 */ /* 0x000fe40000000000 */
[----:B------:R-:W-:-:S06]  /*2190*/  SEL R8, R4, R7, P0 ;  /* 0x0000000704087207 */ /* 0x000fcc0000000000 */
[----:B------:R-:W-:-:S04]  /*21a0*/  @P1 LOP3.LUT R13, R9, 0x80000, RZ, 0xfc, !PT ;  /* 0x00080000090d1812 */ /* 0x000fc800078efcff */
[----:B------:R-:W-:-:S04]  /*21b0*/  MOV R9, R13 ;  /* 0x0000000d00097202 */ /* 0x000fc80000000f00 */
[----:B------:R3:W4:Y:S03]  /*21c0*/  F2F.F32.F64 R8, R8 ;  /* 0x0000000800087310 */ /* 0x0007260000301000 */
.L_x_57:
[----:B------:R-:W5:Y:S02]  /*21d0*/  LDCU UR5, c[0x0][0x3bc] ;  /* 0x00007780ff0577ac */ /* 0x000f640008000800 */
[----:B-----5:R-:W-:-:S04]  /*21e0*/  ULOP3.LUT UR5, UR5, 0x1, URZ, 0xc0, !UPT ;  /* 0x0000000105057892 */ /* 0x020fc8000f8ec0ff */
[----:B------:R-:W-:-:S09]  /*21f0*/  UISETP.NE.U32.AND UP0, UPT, UR5, 0x1, UPT ;  /* 0x000000010500788c */ /* 0x000fd2000bf05070 */
[----:B------:R-:W-:Y:S05]  /*2200*/  BRA.U UP0, `(.L_x_18) ;  /* 0x0000000500287547 */ /* 0x000fea000b800000 */
[----:B------:R-:W5:Y:S01]  /*2210*/  LDC R10, c[0x0][0x3cc] ;  /* 0x0000f300ff0a7b82 */ /* 0x000f620000000800 */
[----:B------:R-:W0:Y:S07]  /*2220*/  LDCU UR5, c[0x0][0x3a4] ;  /* 0x00007480ff0577ac */ /* 0x000e2e0008000800 */
[----:B--2---:R-:W2:Y:S08]  /*2230*/  LDC.64 R4, c[0x0][0x388] ;  /* 0x0000e200ff047b82 */ /* 0x004eb00000000a00 */
[----:B------:R-:W1:Y:S08]  /*2240*/  LDC.64 R6, c[0x0][0x390] ;  /* 0x0000e400ff067b82 */ /* 0x000e700000000a00 */
[----:B------:R-:W3:Y:S01]  /*2250*/  LDC.64 R14, c[0x0][0x398] ;  /* 0x0000e600ff0e7b82 */ /* 0x000ee20000000a00 */
[----:B-----5:R-:W-:-:S04]  /*2260*/  IMAD R11, R10, UR4, R11 ;  /* 0x000000040a0b7c24 */ /* 0x020fc8000f8e020b */
[----:B--2---:R-:W-:-:S06]  /*2270*/  IMAD.WIDE R4, R11, 0x4, R4 ;  /* 0x000000040b047825 */ /* 0x004fcc00078e0204 */
[----:B------:R-:W2:Y:S01]  /*2280*/  LDG.E R4, desc[UR8][R4.64] ;  /* 0x0000000804047981 */ /* 0x000ea2000c1e1900 */
[----:B-1----:R-:W-:-:S06]  /*2290*/  IMAD.WIDE R6, R11, 0x4, R6 ;  /* 0x000000040b067825 */ /* 0x002fcc00078e0206 */
[----:B------:R-:W5:Y:S01]  /*22a0*/  LDG.E R6, desc[UR8][R6.64] ;  /* 0x0000000806067981 */ /* 0x000f62000c1e1900 */
[----:B---3--:R-:W-:-:S06]  /*22b0*/  IMAD.WIDE R10, R11, 0x4, R14 ;  /* 0x000000040b0a7825 */ /* 0x008fcc00078e020e */
[----:B------:R-:W3:Y:S01]  /*22c0*/  LDG.E R10, desc[UR8][R10.64] ;  /* 0x000000080a0a7981 */ /* 0x000ee2000c1e1900 */
[----:B------:R-:W-:Y:S01]  /*22d0*/  BSSY.RECONVERGENT B0, `(.L_x_74) ;  /* 0x0000013000007945 */ /* 0x000fe20003800200 */
[----:B--2---:R-:W-:Y:S01]  /*22e0*/  FMUL R9, R4, R4 ;  /* 0x0000000404097220 */ /* 0x004fe20000400000 */
[----:B-----5:R-:W-:Y:S01]  /*22f0*/  FMUL R14, R6, R6 ;  /* 0x00000006060e7220 */ /* 0x020fe20000400000 */
[----:B---3--:R-:W-:-:S05]  /*2300*/  FMUL R13, R10, R10 ;  /* 0x0000000a0a0d7220 */ /* 0x008fca0000400000 */
[----:B------:R-:W-:-:S05]  /*2310*/  FMNMX3 R14, R14, R13, R9, !PT ;  /* 0x0000000d0e0e7276 */ /* 0x000fca0007800009 */
[----:B0-----:R-:W-:-:S04]  /*2320*/  FADD R16, R14, UR5 ;  /* 0x000000050e107e21 */ /* 0x001fc80008000000 */
[----:B------:R-:W-:Y:S01]  /*2330*/  VIADD R9, R16, 0xf3000000 ;  /* 0xf300000010097836 */ /* 0x000fe20000000000 */
[----:B------:R0:W1:Y:S04]  /*2340*/  MUFU.RSQ R13, R16 ;  /* 0x00000010000d7308 */ /* 0x0000680000001400 */
[----:B------:R-:W-:-:S13]  /*2350*/  ISETP.GT.U32.AND P0, PT, R9, 0x727fffff, PT ;  /* 0x727fffff0900780c */ /* 0x000fda0003f04070 */
[----:B01----:R-:W-:Y:S05]  /*2360*/  @!P0 BRA `(.L_x_75) ;  /* 0x0000000000148947 */ /* 0x003fea0003800000 */
[----:B------:R-:W-:Y:S02]  /*2370*/  MOV R5, R16 ;  /* 0x0000001000057202 */ /* 0x000fe40000000f00 */
[----:B------:R-:W-:-:S07]  /*2380*/  MOV R4, 0x23a0 ;  /* 0x000023a000047802 */ /* 0x000fce0000000f00 */
[----:B----4-:R-:W-:Y:S05]  /*2390*/  CALL.REL.NOINC `($__internal_2_$__cuda_sm20_sqrt_rn_f32_slowpath) ;  /* 0x0000000800e07944 */ /* 0x010fea0003c00000 */
[----:B------:R-:W-:Y:S01]  /*23a0*/  IMAD.MOV.U32 R9, RZ, RZ, R7 ;  /* 0x000000ffff097224 */ /* 0x000fe200078e0007 */
[----:B------:R-:W-:Y:S06]  /*23b0*/  BRA `(.L_x_76) ;  /* 0x0000000000107947 */ /* 0x000fec0003800000 */
.L_x_75:
[----:B------:R-:W-:Y:S01]  /*23c0*/  FMUL.FTZ R9, R16, R13 ;  /* 0x0000000d10097220 */ /* 0x000fe20000410000 */
[----:B------:R-:W-:-:S03]  /*23d0*/  FMUL.FTZ R5, R13, 0.5 ;  /* 0x3f0000000d057820 */ /* 0x000fc60000410000 */
[----:B------:R-:W-:-:S04]  /*23e0*/  FFMA R4, -R9, R9, R16 ;  /* 0x0000000909047223 */ /* 0x000fc80000000110 */
[----:B------:R-:W-:-:S07]  /*23f0*/  FFMA R9, R4, R5, R9 ;  /* 0x0000000504097223 */ /* 0x000fce0000000009 */
.L_x_76:
[----:B------:R-:W-:Y:S05]  /*2400*/  BSYNC.RECONVERGENT B0 ;  /* 0x0000000000007941 */ /* 0x000fea0003800200 */
.L_x_74:
[----:B------:R-:W-:Y:S01]  /*2410*/  IADD3 R4, PT, PT, R14, -0xd000000, RZ ;  /* 0xf30000000e047810 */ /* 0x000fe20007ffe0ff */
[----:B------:R0:W1:Y:S01]  /*2420*/  MUFU.RSQ R5, R14 ;  /* 0x0000000e00057308 */ /* 0x0000620000001400 */
[----:B------:R-:W-:Y:S02]  /*2430*/  BSSY.RECONVERGENT B0, `(.L_x_77) ;  /* 0x000000b000007945 */ /* 0x000fe40003800200 */
[----:B------:R-:W-:-:S13]  /*2440*/  ISETP.GT.U32.AND P0, PT, R4, 0x727fffff, PT ;  /* 0x727fffff0400780c */ /* 0x000fda0003f04070 */
[----:B0-----:R-:W-:Y:S05]  /*2450*/  @!P0 BRA `(.L_x_78) ;  /* 0x0000000000108947 */ /* 0x001fea0003800000 */
[----:B-1----:R-:W-:Y:S01]  /*2460*/  IMAD.MOV.U32 R5, RZ, RZ, R14 ;  /* 0x000000ffff057224 */ /* 0x002fe200078e000e */
[----:B------:R-:W-:-:S07]  /*2470*/  MOV R4, 0x2490 ;  /* 0x0000249000047802 */ /* 0x000fce0000000f00 */
[----:B----4-:R-:W-:Y:S05]  /*2480*/  CALL.REL.NOINC `($__internal_2_$__cuda_sm20_sqrt_rn_f32_slowpath) ;  /* 0x0000000800a47944 */ /* 0x010fea0003c00000 */
[----:B------:R-:W-:Y:S05]  /*2490*/  BRA `(.L_x_79) ;  /* 0x0000000000107947 */ /* 0x000fea0003800000 */
.L_x_78:
[----:B-1----:R-:W-:Y:S01]  /*24a0*/  FMUL.FTZ R7, R14, R5 ;  /* 0x000000050e077220 */ /* 0x002fe20000410000 */
[----:B------:R-:W-:-:S03]  /*24b0*/  FMUL.FTZ R5, R5, 0.5 ;  /* 0x3f00000005057820 */ /* 0x000fc60000410000 */
[----:B------:R-:W-:-:S04]  /*24c0*/  FFMA R4, -R7, R7, R14 ;  /* 0x0000000707047223 */ /* 0x000fc8000000010e */
[----:B------:R-:W-:-:S07]  /*24d0*/  FFMA R7, R4, R5, R7 ;  /* 0x0000000504077223 */ /* 0x000fce0000000007 */
.L_x_79:
[----:B------:R-:W-:Y:S05]  /*24e0*/  BSYNC.RECONVERGENT B0 ;  /* 0x0000000000007941 */ /* 0x000fea0003800200 */
.L_x_77:
[----:B------:R-:W-:Y:S01]  /*24f0*/  FADD R5, R7, R9 ;  /* 0x0000000907057221 */ /* 0x000fe20000000000 */
[----:B------:R-:W0:Y:S01]  /*2500*/  LDCU UR5, c[0x0][0x3a0] ;  /* 0x00007400ff0577ac */ /* 0x000e220008000800 */
[----:B------:R-:W-:Y:S04]  /*2510*/  BSSY.RECONVERGENT B0, `(.L_x_80) ;  /* 0x0000010000007945 */ /* 0x000fe80003800200 */
[----:B------:R-:W1:Y:S01]  /*2520*/  F2F.F64.F32 R4, R5 ;  /* 0x0000000500047310 */ /* 0x000e620000201800 */
[----:B0-----:R-:W-:Y:S01]  /*2530*/  MOV R9, UR5 ;  /* 0x0000000500097c02 */ /* 0x001fe20008000f00 */
[----:B-1----:R-:W-:-:S10]  /*2540*/  DMUL R20, R20, R4 ;  /* 0x0000000414147228 */ /* 0x002fd40000000000 */
[----:B------:R-:W0:Y:S08]  /*2550*/  F2F.F32.F64 R20, R20 ;  /* 0x0000001400147310 */ /* 0x000e300000301000 */
[----:B0-----:R-:W0:Y:S08]  /*2560*/  MUFU.RCP R4, R20 ;  /* 0x0000001400047308 */ /* 0x001e300000001000 */
[----:B------:R-:W1:Y:S01]  /*2570*/  FCHK P0, R9, R20 ;  /* 0x0000001409007302 */ /* 0x000e620000000000 */
[----:B0-----:R-:W-:-:S04]  /*2580*/  FFMA R7, -R20, R4, 1 ;  /* 0x3f80000014077423 */ /* 0x001fc80000000104 */
[----:B------:R-:W-:-:S04]  /*2590*/  FFMA R4, R4, R7, R4 ;  /* 0x0000000704047223 */ /* 0x000fc80000000004 */
[----:B------:R-:W-:-:S04]  /*25a0*/  FFMA R7, R4, UR5, RZ ;  /* 0x0000000504077c23 */ /* 0x000fc800080000ff */
[----:B------:R-:W-:-:S04]  /*25b0*/  FFMA R6, -R20, R7, UR5 ;  /* 0x0000000514067e23 */ /* 0x000fc80008000107 */
[----:B------:R-:W-:Y:S01]  /*25c0*/  FFMA R4, R4, R6, R7 ;  /* 0x0000000604047223 */ /* 0x000fe20000000007 */
[----:B-1----:R-:W-:Y:S06]  /*25d0*/  @!P0 BRA `(.L_x_81) ;  /* 0x00000000000c8947 */ /* 0x002fec0003800000 */
[----:B------:R-:W-:Y:S01]  /*25e0*/  IMAD.MOV.U32 R5, RZ, RZ, R20 ;  /* 0x000000ffff057224 */ /* 0x000fe200078e0014 */
[----:B------:R-:W-:-:S07]  /*25f0*/  MOV R28, 0x2610 ;  /* 0x00002610001c7802 */ /* 0x000fce0000000f00 */
[----:B----4-:R-:W-:Y:S05]  /*2600*/  CALL.REL.NOINC `($__internal_3_$__cuda_sm3x_div_rn_noftz_f32_slowpath) ;  /* 0x0000000800987944 */ /* 0x010fea0003c00000 */
.L_x_81:
[----:B------:R-:W-:Y:S05]  /*2610*/  BSYNC.RECONVERGENT B0 ;  /* 0x0000000000007941 */ /* 0x000fea0003800200 */
.L_x_80:
[----:B----4-:R-:W-:Y:S02]  /*2620*/  FMNMX R4, R8, R4, PT ;  /* 0x0000000408047209 */ /* 0x010fe40003800000 */
[----:B------:R-:W-:-:S04]  /*2630*/  MOV R7, R3 ;  /* 0x0000000300077202 */ /* 0x000fc80000000f00 */
[----:B------:R-:W0:Y:S02]  /*2640*/  F2F.F64.F32 R4, R4 ;  /* 0x0000000400047310 */ /* 0x000e240000201800 */
[----:B0-----:R-:W-:Y:S01]  /*2650*/  DSETP.MIN.AND P0, P1, R4, R2, PT ;  /* 0x000000020400722a */ /* 0x001fe20003900000 */
[----:B------:R-:W-:-:S05]  /*2660*/  IMAD.MOV.U32 R0, RZ, RZ, R5 ;  /* 0x000000ffff007224 */ /* 0x000fca00078e0005 */
[----:B------:R-:W-:Y:S02]  /*2670*/  SEL R8, R4, R2, P0 ;  /* 0x0000000204087207 */ /* 0x000fe40000000000 */
[----:B------:R-:W-:-:S06]  /*2680*/  FSEL R9, R0, R7, P0 ;  /* 0x0000000700097208 */ /* 0x000fcc0000000000 */
[----:B------:R-:W-:-:S04]  /*2690*/  @P1 LOP3.LUT R9, R7, 0x80000, RZ, 0xfc, !PT ;  /* 0x0008000007091812 */ /* 0x000fc800078efcff */
[----:B------:R0:W1:Y:S03]  /*26a0*/  F2F.F32.F64 R8, R8 ;  /* 0x0000000800087310 */ /* 0x0000660000301000 */
.L_x_18:
[----:B--2---:R-:W1:Y:S08]  /*26b0*/  LDC R5, c[0x0][0x3c0] ;  /* 0x0000f000ff057b82 */ /* 0x004e700000000800 */
[----:B------:R-:W2:Y:S01]  /*26c0*/  LDC.64 R2, c[0x0][0x380] ;  /* 0x0000e000ff027b82 */ /* 0x000ea20000000a00 */
[----:B-1----:R-:W-:-:S04]  /*26d0*/  IMAD R5, R5, UR7, R12 ;  /* 0x0000000705057c24 */ /* 0x002fc8000f8e020c */
[----:B--2---:R-:W-:-:S05]  /*26e0*/  IMAD.WIDE R2, R5, 0x4, R2 ;  /* 0x0000000405027825 */ /* 0x004fca00078e0202 */
[----:B0---4-:R-:W-:Y:S01]  /*26f0*/  STG.E desc[UR8][R2.64], R8 ;  /* 0x0000000802007986 */ /* 0x011fe2000c101908 */
[----:B------:R-:W-:Y:S05]  /*2700*/  EXIT ;  /* 0x000000000000794d */ /* 0x000fea0003800000 */
        .weak           $__internal_0_$__cuda_sm20_dblrcp_rn_slowpath_v3
        .type           $__internal_0_$__cuda_sm20_dblrcp_rn_slowpath_v3,@function
        .size           $__internal_0_$__cuda_sm20_dblrcp_rn_slowpath_v3,($__internal_1_$__cuda_sm20_div_rn_f64_full - $__internal_0_$__cuda_sm20_dblrcp_rn_slowpath_v3)
$__internal_0_$__cuda_sm20_dblrcp_rn_slowpath_v3:
[----:B------:R-:W-:-:S14]  /*2710*/  DSETP.GTU.AND P0, PT, |R4|, +INF , PT ;  /* 0x7ff000000400742a */ /* 0x000fdc0003f0c200 */
[----:B------:R-:W-:Y:S05]  /*2720*/  @P0 BRA `(.L_x_82) ;  /* 0x00000000007c0947 */ /* 0x000fea0003800000 */
[----:B------:R-:W-:-:S04]  /*2730*/  LOP3.LUT R9, R5, 0x7fffffff, RZ, 0xc0, !PT ;  /* 0x7fffffff05097812 */ /* 0x000fc800078ec0ff */
[----:B------:R-:W-:-:S04]  /*2740*/  IADD3 R6, PT, PT, R9, -0x1, RZ ;  /* 0xffffffff09067810 */ /* 0x000fc80007ffe0ff */
[----:B------:R-:W-:-:S13]  /*2750*/  ISETP.GE.U32.AND P0, PT, R6, 0x7fefffff, PT ;  /* 0x7fefffff0600780c */ /* 0x000fda0003f06070 */
[----:B------:R-:W-:Y:S01]  /*2760*/  @P0 LOP3.LUT R7, R5, 0x7ff00000, RZ, 0x3c, !PT ;  /* 0x7ff0000005070812 */ /* 0x000fe200078e3cff */
[----:B------:R-:W-:Y:S01]  /*2770*/  @P0 IMAD.MOV.U32 R6, RZ, RZ, RZ ;  /* 0x000000ffff060224 */ /* 0x000fe200078e00ff */
[----:B------:R-:W-:Y:S06]  /*2780*/  @P0 BRA `(.L_x_83) ;  /* 0x00000000006c0947 */ /* 0x000fec0003800000 */
[----:B------:R-:W-:-:S13]  /*2790*/  ISETP.GE.U32.AND P0, PT, R9, 0x1000001, PT ;  /* 0x010000010900780c */ /* 0x000fda0003f06070 */
[----:B------:R-:W-:Y:S05]  /*27a0*/  @!P0 BRA `(.L_x_84) ;  /* 0x0000000000348947 */ /* 0x000fea0003800000 */
[----:B------:R-:W-:Y:S01]  /*27b0*/  IADD3 R7, PT, PT, R5, -0x3fe00000, RZ ;  /* 0xc020000005077810 */ /* 0x000fe20007ffe0ff */
[----:B------:R-:W-:-:S03]  /*27c0*/  IMAD.MOV.U32 R6, RZ, RZ, R4 ;  /* 0x000000ffff067224 */ /* 0x000fc600078e0004 */
[----:B------:R-:W0:Y:S03]  /*27d0*/  MUFU.RCP64H R9, R7 ;  /* 0x0000000700097308 */ /* 0x000e260000001800 */
[----:B0-----:R-:W-:-:S08]  /*27e0*/  DFMA R14, -R6, R8, 1 ;  /* 0x3ff00000060e742b */ /* 0x001fd00000000108 */
[----:B------:R-:W-:-:S08]  /*27f0*/  DFMA R14, R14, R14, R14 ;  /* 0x0000000e0e0e722b */ /* 0x000fd0000000000e */
[----:B------:R-:W-:-:S08]  /*2800*/  DFMA R14, R8, R14, R8 ;  /* 0x0000000e080e722b */ /* 0x000fd00000000008 */
[----:B------:R-:W-:-:S08]  /*2810*/  DFMA R8, -R6, R14, 1 ;  /* 0x3ff000000608742b */ /* 0x000fd0000000010e */
[----:B------:R-:W-:-:S08]  /*2820*/  DFMA R8, R14, R8, R14 ;  /* 0x000000080e08722b */ /* 0x000fd0000000000e */
[----:B------:R-:W-:-:S08]  /*2830*/  DMUL R8, R8, 2.2250738585072013831e-308 ;  /* 0x0010000008087828 */ /* 0x000fd00000000000 */
[----:B------:R-:W-:-:S08]  /*2840*/  DFMA R4, -R4, R8, 1 ;  /* 0x3ff000000404742b */ /* 0x000fd00000000108 */
[----:B------:R-:W-:-:S08]  /*2850*/  DFMA R4, R4, R4, R4 ;  /* 0x000000040404722b */ /* 0x000fd00000000004 */
[----:B------:R-:W-:Y:S01]  /*2860*/  DFMA R6, R8, R4, R8 ;  /* 0x000000040806722b */ /* 0x000fe20000000008 */
[----:B------:R-:W-:Y:S10]  /*2870*/  BRA `(.L_x_83) ;  /* 0x0000000000307947 */ /* 0x000ff40003800000 */
.L_x_84:
[----:B------:R-:W-:Y:S01]  /*2880*/  DMUL R4, R4, 8.11296384146066816958e+31 ;  /* 0x4690000004047828 */ /* 0x000fe20000000000 */
[----:B------:R-:W-:-:S05]  /*2890*/  MOV R6, R8 ;  /* 0x0000000800067202 */ /* 0x000fca0000000f00 */
[----:B------:R-:W0:Y:S02]  /*28a0*/  MUFU.RCP64H R7, R5 ;  /* 0x0000000500077308 */ /* 0x000e240000001800 */
[----:B0-----:R-:W-:-:S08]  /*28b0*/  DFMA R8, -R4, R6, 1 ;  /* 0x3ff000000408742b */ /* 0x001fd00000000106 */
[----:B------:R-:W-:-:S08]  /*28c0*/  DFMA R8, R8, R8, R8 ;  /* 0x000000080808722b */ /* 0x000fd00000000008 */
[----:B------:R-:W-:-:S08]  /*28d0*/  DFMA R8, R6, R8, R6 ;  /* 0x000000080608722b */ /* 0x000fd00000000006 */
[----:B------:R-:W-:-:S08]  /*28e0*/  DFMA R6, -R4, R8, 1 ;  /* 0x3ff000000406742b */ /* 0x000fd00000000108 */
[----:B------:R-:W-:-:S08]  /*28f0*/  DFMA R6, R8, R6, R8 ;  /* 0x000000060806722b */ /* 0x000fd00000000008 */
[----:B------:R-:W-:Y:S01]  /*2900*/  DMUL R6, R6, 8.11296384146066816958e+31 ;  /* 0x4690000006067828 */ /* 0x000fe20000000000 */
[----:B------:R-:W-:Y:S10]  /*2910*/  BRA `(.L_x_83) ;  /* 0x0000000000087947 */ /* 0x000ff40003800000 */
.L_x_82:
[----:B------:R-:W-:Y:S01]  /*2920*/  LOP3.LUT R7, R5, 0x80000, RZ, 0xfc, !PT ;  /* 0x0008000005077812 */ /* 0x000fe200078efcff */
[----:B------:R-:W-:-:S07]  /*2930*/  IMAD.MOV.U32 R6, RZ, RZ, R4 ;  /* 0x000000ffff067224 */ /* 0x000fce00078e0004 */
.L_x_83:
[----:B------:R-:W-:Y:S01]  /*2940*/  MOV R4, R0 ;  /* 0x0000000000047202 */ /* 0x000fe20000000f00 */
[----:B------:R-:W-:-:S04]  /*2950*/  IMAD.MOV.U32 R5, RZ, RZ, 0x0 ;  /* 0x00000000ff057424 */ /* 0x000fc800078e00ff */
[----:B------:R-:W-:Y:S05]  /*2960*/  RET.REL.NODEC R4 `(_Z28computeStableTimestep_kernelPfPKfS1_S1_ffffffiiiiii) ;  /* 0xffffffd404a47950 */ /* 0x000fea0003c3ffff */
        .weak           $__internal_1_$__cuda_sm20_div_rn_f64_full
        .type           $__internal_1_$__cuda_sm20_div_rn_f64_full,@function
        .size           $__internal_1_$__cuda_sm20_div_rn_f64_full,($__internal_2_$__cuda_sm20_sqrt_rn_f32_slowpath - $__internal_1_$__cuda_sm20_div_rn_f64_full)
$__internal_1_$__cuda_sm20_div_rn_f64_full:
[C---:B------:R-:W-:Y:S01]  /*2970*/  FSETP.GEU.AND P0, PT, |R5|.reuse, 1.469367938527859385e-39, PT ;  /* 0x001000000500780b */ /* 0x040fe20003f0e200 */
[----:B------:R-:W-:Y:S01]  /*2980*/  IMAD.MOV.U32 R6, RZ, RZ, 0x1 ;  /* 0x00000001ff067424 */ /* 0x000fe200078e00ff */
[C---:B------:R-:W-:Y:S02]  /*2990*/  LOP3.LUT R2, R5.reuse, 0x800fffff, RZ, 0xc0, !PT ;  /* 0x800fffff05027812 */ /* 0x040fe400078ec0ff */
[----:B------:R-:W-:Y:S02]  /*29a0*/  LOP3.LUT R18, R5, 0x7ff00000, RZ, 0xc0, !PT ;  /* 0x7ff0000005127812 */ /* 0x000fe400078ec0ff */
[----:B------:R-:W-:Y:S02]  /*29b0*/  LOP3.LUT R3, R2, 0x3ff00000, RZ, 0xfc, !PT ;  /* 0x3ff0000002037812 */ /* 0x000fe400078efcff */
[----:B------:R-:W-:Y:S02]  /*29c0*/  MOV R2, R4 ;  /* 0x0000000400027202 */ /* 0x000fe40000000f00 */
[----:B------:R-:W-:-:S02]  /*29d0*/  LOP3.LUT R13, R9, 0x7ff00000, RZ, 0xc0, !PT ;  /* 0x7ff00000090d7812 */ /* 0x000fc400078ec0ff */
[----:B------:R-:W-:Y:S01]  /*29e0*/  MOV R10, 0x1ca00000 ;  /* 0x1ca00000000a7802 */ /* 0x000fe20000000f00 */
[----:B------:R-:W-:Y:S01]  /*29f0*/  @!P0 DMUL R2, R4, 8.98846567431157953865e+307 ;  /* 0x7fe0000004028828 */ /* 0x000fe20000000000 */
[----:B------:R-:W-:Y:S01]  /*2a00*/  ISETP.GE.U32.AND P1, PT, R13, R18, PT ;  /* 0x000000120d00720c */ /* 0x000fe20003f26070 */
[----:B------:R-:W-:-:S04]  /*2a10*/  IMAD.MOV.U32 R23, RZ, RZ, R13 ;  /* 0x000000ffff177224 */ /* 0x000fc800078e000d */
[----:B------:R-:W0:Y:S02]  /*2a20*/  MUFU.RCP64H R7, R3 ;  /* 0x0000000300077308 */ /* 0x000e240000001800 */
[----:B0-----:R-:W-:-:S08]  /*2a30*/  DFMA R14, R6, -R2, 1 ;  /* 0x3ff00000060e742b */ /* 0x001fd00000000802 */
[----:B------:R-:W-:-:S08]  /*2a40*/  DFMA R14, R14, R14, R14 ;  /* 0x0000000e0e0e722b */ /* 0x000fd0000000000e */
[----:B------:R-:W-:Y:S01]  /*2a50*/  DFMA R14, R6, R14, R6 ;  /* 0x0000000e060e722b */ /* 0x000fe20000000006 */
[----:B------:R-:W-:Y:S02]  /*2a60*/  SEL R7, R10, 0x63400000, !P1 ;  /* 0x634000000a077807 */ /* 0x000fe40004800000 */
[----:B------:R-:W-:Y:S02]  /*2a70*/  FSETP.GEU.AND P1, PT, |R9|, 1.469367938527859385e-39, PT ;  /* 0x001000000900780b */ /* 0x000fe40003f2e200 */
[----:B------:R-:W-:-:S03]  /*2a80*/  LOP3.LUT R7, R7, 0x800fffff, R9, 0xf8, !PT ;  /* 0x800fffff07077812 */ /* 0x000fc600078ef809 */
[----:B------:R-:W-:Y:S01]  /*2a90*/  DFMA R16, R14, -R2, 1 ;  /* 0x3ff000000e10742b */ /* 0x000fe20000000802 */
[----:B------:R-:W-:-:S07]  /*2aa0*/  MOV R6, R8 ;  /* 0x0000000800067202 */ /* 0x000fce0000000f00 */
[----:B------:R-:W-:Y:S01]  /*2ab0*/  DFMA R14, R14, R16, R14 ;  /* 0x000000100e0e722b */ /* 0x000fe2000000000e */
[----:B------:R-:W-:Y:S10]  /*2ac0*/  @P1 BRA `(.L_x_85) ;  /* 0x0000000000201947 */ /* 0x000ff40003800000 */
[----:B------:R-:W-:-:S04]  /*2ad0*/  LOP3.LUT R16, R5, 0x7ff00000, RZ, 0xc0, !PT ;  /* 0x7ff0000005107812 */ /* 0x000fc800078ec0ff */
[----:B------:R-:W-:Y:S01]  /*2ae0*/  ISETP.GE.U32.AND P1, PT, R13, R16, PT ;  /* 0x000000100d00720c */ /* 0x000fe20003f26070 */
[----:B------:R-:W-:-:S03]  /*2af0*/  IMAD.MOV.U32 R16, RZ, RZ, RZ ;  /* 0x000000ffff107224 */ /* 0x000fc600078e00ff */
[----:B------:R-:W-:-:S04]  /*2b00*/  SEL R17, R10, 0x63400000, !P1 ;  /* 0x634000000a117807 */ /* 0x000fc80004800000 */
[----:B------:R-:W-:-:S04]  /*2b10*/  LOP3.LUT R17, R17, 0x80000000, R9, 0xf8, !PT ;  /* 0x8000000011117812 */ /* 0x000fc800078ef809 */
[----:B------:R-:W-:-:S06]  /*2b20*/  LOP3.LUT R17, R17, 0x100000, RZ, 0xfc, !PT ;  /* 0x0010000011117812 */ /* 0x000fcc00078efcff */
[----:B------:R-:W-:-:S10]  /*2b30*/  DFMA R6, R6, 2, -R16 ;  /* 0x400000000606782b */ /* 0x000fd40000000810 */
[----:B------:R-:W-:-:S07]  /*2b40*/  LOP3.LUT R23, R7, 0x7ff00000, RZ, 0xc0, !PT ;  /* 0x7ff0000007177812 */ /* 0x000fce00078ec0ff */
.L_x_85:
[----:B------:R-:W-:Y:S01]  /*2b50*/  MOV R22, R18 ;  /* 0x0000001200167202 */ /* 0x000fe20000000f00 */
[----:B------:R-:W-:Y:S01]  /*2b60*/  VIADD R24, R23, 0xffffffff ;  /* 0xffffffff17187836 */ /* 0x000fe20000000000 */
[----:B------:R-:W-:Y:S01]  /*2b70*/  @!P0 LOP3.LUT R22, R3, 0x7ff00000, RZ, 0xc0, !PT ;  /* 0x7ff0000003168812 */ /* 0x000fe200078ec0ff */
[----:B------:R-:W-:-:S03]  /*2b80*/  DMUL R16, R14, R6 ;  /* 0x000000060e107228 */ /* 0x000fc60000000000 */
[----:B------:R-:W-:Y:S02]  /*2b90*/  IADD3 R25, PT, PT, R22, -0x1, RZ ;  /* 0xffffffff16197810 */ /* 0x000fe40007ffe0ff */
[----:B------:R-:W-:-:S03]  /*2ba0*/  ISETP.GT.U32.AND P0, PT, R24, 0x7feffffe, PT ;  /* 0x7feffffe1800780c */ /* 0x000fc60003f04070 */
[----:B------:R-:W-:Y:S01]  /*2bb0*/  DFMA R18, R16, -R2, R6 ;  /* 0x800000021012722b */ /* 0x000fe20000000006 */
[----:B------:R-:W-:-:S07]  /*2bc0*/  ISETP.GT.U32.OR P0, PT, R25, 0x7feffffe, P0 ;  /* 0x7feffffe1900780c */ /* 0x000fce0000704470 */
[----:B------:R-:W-:-:S06]  /*2bd0*/  DFMA R14, R14, R18, R16 ;  /* 0x000000120e0e722b */ /* 0x000fcc0000000010 */
[----:B------:R-:W-:Y:S05]  /*2be0*/  @P0 BRA `(.L_x_86) ;  /* 0x00000000006c0947 */ /* 0x000fea0003800000 */
[----:B------:R-:W-:-:S04]  /*2bf0*/  LOP3.LUT R16, R5, 0x7ff00000, RZ, 0xc0, !PT ;  /* 0x7ff0000005107812 */ /* 0x000fc800078ec0ff */
[CC--:B------:R-:W-:Y:S02]  /*2c00*/  VIADDMNMX R8, R13.reuse, -R16.reuse, 0xb9600000, !PT ;  /* 0xb96000000d087446 */ /* 0x0c0fe40007800910 */
[----:B------:R-:W-:Y:S02]  /*2c10*/  ISETP.GE.U32.AND P0, PT, R13, R16, PT ;  /* 0x000000100d00720c */ /* 0x000fe40003f06070 */
[----:B------:R-:W-:Y:S02]  /*2c20*/  VIMNMX R8, PT, PT, R8, 0x46a00000, PT ;  /* 0x46a0000008087848 */ /* 0x000fe40003fe0100 */
[----:B------:R-:W-:-:S05]  /*2c30*/  SEL R9, R10, 0x63400000, !P0 ;  /* 0x634000000a097807 */ /* 0x000fca0004000000 */
[----:B------:R-:W-:Y:S02]  /*2c40*/  IMAD.IADD R10, R8, 0x1, -R9 ;  /* 0x00000001080a7824 */ /* 0x000fe400078e0a09 */
[----:B------:R-:W-:-:S03]  /*2c50*/  IMAD.MOV.U32 R8, RZ, RZ, RZ ;  /* 0x000000ffff087224 */ /* 0x000fc600078e00ff */
[----:B------:R-:W-:-:S06]  /*2c60*/  IADD3 R9, PT, PT, R10, 0x7fe00000, RZ ;  /* 0x7fe000000a097810 */ /* 0x000fcc0007ffe0ff */
[----:B------:R-:W-:-:S10]  /*2c70*/  DMUL R16, R14, R8 ;  /* 0x000000080e107228 */ /* 0x000fd40000000000 */
[----:B------:R-:W-:-:S13]  /*2c80*/  FSETP.GTU.AND P0, PT, |R17|, 1.469367938527859385e-39, PT ;  /* 0x001000001100780b */ /* 0x000fda0003f0c200 */
[----:B------:R-:W-:Y:S05]  /*2c90*/  @P0 BRA `(.L_x_87) ;  /* 0x0000000000940947 */ /* 0x000fea0003800000 */
[----:B------:R-:W-:Y:S01]  /*2ca0*/  DFMA R2, R14, -R2, R6 ;  /* 0x800000020e02722b */ /* 0x000fe20000000006 */
[----:B------:R-:W-:-:S09]  /*2cb0*/  MOV R8, RZ ;  /* 0x000000ff00087202 */ /* 0x000fd20000000f00 */
[C---:B------:R-:W-:Y:S02]  /*2cc0*/  FSETP.NEU.AND P0, PT, R3.reuse, RZ, PT ;  /* 0x000000ff0300720b */ /* 0x040fe40003f0d000 */
[----:B------:R-:W-:-:S04]  /*2cd0*/  LOP3.LUT R5, R3, 0x80000000, R5, 0x48, !PT ;  /* 0x8000000003057812 */ /* 0x000fc800078e4805 */
[----:B------:R-:W-:-:S07]  /*2ce0*/  LOP3.LUT R9, R5, R9, RZ, 0xfc, !PT ;  /* 0x0000000905097212 */ /* 0x000fce00078efcff */
[----:B------:R-:W-:Y:S05]  /*2cf0*/  @!P0 BRA `(.L_x_87) ;  /* 0x00000000007c8947 */ /* 0x000fea0003800000 */
[----:B------:R-:W-:Y:S01]  /*2d00*/  IMAD.MOV R3, RZ, RZ, -R10 ;  /* 0x000000ffff037224 */ /* 0x000fe200078e0a0a */
[----:B------:R-:W-:Y:S01]  /*2d10*/  MOV R2, RZ ;  /* 0x000000ff00027202 */ /* 0x000fe20000000f00 */
[----:B------:R-:W-:-:S05]  /*2d20*/  DMUL.RP R8, R14, R8 ;  /* 0x000000080e087228 */ /* 0x000fca0000008000 */
[----:B------:R-:W-:-:S05]  /*2d30*/  DFMA R2, R16, -R2, R14 ;  /* 0x800000021002722b */ /* 0x000fca000000000e */
[----:B------:R-:W-:Y:S02]  /*2d40*/  LOP3.LUT R5, R9, R5, RZ, 0x3c, !PT ;  /* 0x0000000509057212 */ /* 0x000fe400078e3cff */
[----:B------:R-:W-:-:S04]  /*2d50*/  IADD3 R2, PT, PT, -R10, -0x43300000, RZ ;  /* 0xbcd000000a027810 */ /* 0x000fc80007ffe1ff */
[----:B------:R-:W-:-:S04]  /*2d60*/  FSETP.NEU.AND P0, PT, |R3|, R2, PT ;  /* 0x000000020300720b */ /* 0x000fc80003f0d200 */
[----:B------:R-:W-:Y:S02]  /*2d70*/  FSEL R16, R8, R16, !P0 ;  /* 0x0000001008107208 */ /* 0x000fe40004000000 */
[----:B------:R-:W-:Y:S01]  /*2d80*/  FSEL R17, R5, R17, !P0 ;  /* 0x0000001105117208 */ /* 0x000fe20004000000 */
[----:B------:R-:W-:Y:S06]  /*2d90*/  BRA `(.L_x_87) ;  /* 0x0000000000547947 */ /* 0x000fec0003800000 */
.L_x_86:
[----:B------:R-:W-:-:S14]  /*2da0*/  DSETP.NAN.AND P0, PT, R8, R8, PT ;  /* 0x000000080800722a */ /* 0x000fdc0003f08000 */
[----:B------:R-:W-:Y:S05]  /*2db0*/  @P0 BRA `(.L_x_88) ;  /* 0x0000000000440947 */ /* 0x000fea0003800000 */
[----:B------:R-:W-:-:S14]  /*2dc0*/  DSETP.NAN.AND P0, PT, R4, R4, PT ;  /* 0x000000040400722a */ /* 0x000fdc0003f08000 */
[----:B------:R-:W-:Y:S05]  /*2dd0*/  @P0 BRA `(.L_x_89) ;  /* 0x0000000000300947 */ /* 0x000fea0003800000 */
[----:B------:R-:W-:Y:S01]  /*2de0*/  ISETP.NE.AND P0, PT, R23, R22, PT ;  /* 0x000000161700720c */ /* 0x000fe20003f05270 */
[----:B------:R-:W-:Y:S01]  /*2df0*/  IMAD.MOV.U32 R16, RZ, RZ, 0x0 ;  /* 0x00000000ff107424 */ /* 0x000fe200078e00ff */
[----:B------:R-:W-:-:S11]  /*2e00*/  MOV R17, 0xfff80000 ;  /* 0xfff8000000117802 */ /* 0x000fd60000000f00 */
[----:B------:R-:W-:Y:S05]  /*2e10*/  @!P0 BRA `(.L_x_87) ;  /* 0x0000000000348947 */ /* 0x000fea0003800000 */
[----:B------:R-:W-:Y:S02]  /*2e20*/  ISETP.NE.AND P0, PT, R23, 0x7ff00000, PT ;  /* 0x7ff000001700780c */ /* 0x000fe40003f05270 */
[----:B------:R-:W-:Y:S02]  /*2e30*/  LOP3.LUT R17, R9, 0x80000000, R5, 0x48, !PT ;  /* 0x8000000009117812 */ /* 0x000fe400078e4805 */
[----:B------:R-:W-:-:S13]  /*2e40*/  ISETP.EQ.OR P0, PT, R22, RZ, !P0 ;  /* 0x000000ff1600720c */ /* 0x000fda0004702670 */
[----:B------:R-:W-:Y:S01]  /*2e50*/  @P0 LOP3.LUT R2, R17, 0x7ff00000, RZ, 0xfc, !PT ;  /* 0x7ff0000011020812 */ /* 0x000fe200078efcff */
[----:B------:R-:W-:Y:S01]  /*2e60*/  @!P0 IMAD.MOV.U32 R16, RZ, RZ, RZ ;  /* 0x000000ffff108224 */ /* 0x000fe200078e00ff */
[----:B------:R-:W-:-:S03]  /*2e70*/  @P0 MOV R16, RZ ;  /* 0x000000ff00100202 */ /* 0x000fc60000000f00 */
[----:B------:R-:W-:Y:S01]  /*2e80*/  @P0 IMAD.MOV.U32 R17, RZ, RZ, R2 ;  /* 0x000000ffff110224 */ /* 0x000fe200078e0002 */
[----:B------:R-:W-:Y:S06]  /*2e90*/  BRA `(.L_x_87) ;  /* 0x0000000000147947 */ /* 0x000fec0003800000 */
.L_x_89:
[----:B------:R-:W-:Y:S02]  /*2ea0*/  LOP3.LUT R17, R5, 0x80000, RZ, 0xfc, !PT ;  /* 0x0008000005117812 */ /* 0x000fe400078efcff */
[----:B------:R-:W-:Y:S01]  /*2eb0*/  MOV R16, R4 ;  /* 0x0000000400107202 */ /* 0x000fe20000000f00 */
[----:B------:R-:W-:Y:S06]  /*2ec0*/  BRA `(.L_x_87) ;  /* 0x0000000000087947 */ /* 0x000fec0003800000 */
.L_x_88:
[----:B------:R-:W-:Y:S01]  /*2ed0*/  LOP3.LUT R17, R9, 0x80000, RZ, 0xfc, !PT ;  /* 0x0008000009117812 */ /* 0x000fe200078efcff */
[----:B------:R-:W-:-:S07]  /*2ee0*/  IMAD.MOV.U32 R16, RZ, RZ, R8 ;  /* 0x000000ffff107224 */ /* 0x000fce00078e0008 */
.L_x_87:
[----:B------:R-:W-:Y:S01]  /*2ef0*/  MOV R2, R0 ;  /* 0x0000000000027202 */ /* 0x000fe20000000f00 */
[----:B------:R-:W-:-:S04]  /*2f00*/  IMAD.MOV.U32 R3, RZ, RZ, 0x0 ;  /* 0x00000000ff037424 */ /* 0x000fc800078e00ff */
[----:B------:R-:W-:Y:S05]  /*2f10*/  RET.REL.NODEC R2 `(_Z28computeStableTimestep_kernelPfPKfS1_S1_ffffffiiiiii) ;  /* 0xffffffd002387950 */ /* 0x000fea0003c3ffff */
        .weak           $__internal_2_$__cuda_sm20_sqrt_rn_f32_slowpath
        .type           $__internal_2_$__cuda_sm20_sqrt_rn_f32_slowpath,@function
        .size           $__internal_2_$__cuda_sm20_sqrt_rn_f32_slowpath,($__internal_3_$__cuda_sm3x_div_rn_noftz_f32_slowpath - $__internal_2_$__cuda_sm20_sqrt_rn_f32_slowpath)
$__internal_2_$__cuda_sm20_sqrt_rn_f32_slowpath:
[----:B------:R-:W-:-:S13]  /*2f20*/  LOP3.LUT P0, RZ, R5, 0x7fffffff, RZ, 0xc0, !PT ;  /* 0x7fffffff05ff7812 */ /* 0x000fda000780c0ff */
[----:B------:R-:W-:Y:S01]  /*2f30*/  @!P0 MOV R7, R5 ;  /* 0x0000000500078202 */ /* 0x000fe20000000f00 */
[----:B------:R-:W-:Y:S06]  /*2f40*/  @!P0 BRA `(.L_x_90) ;  /* 0x0000000000408947 */ /* 0x000fec0003800000 */
[----:B------:R-:W-:-:S13]  /*2f50*/  FSETP.GEU.FTZ.AND P0, PT, R5, RZ, PT ;  /* 0x000000ff0500720b */ /* 0x000fda0003f1e000 */
[----:B------:R-:W-:Y:S01]  /*2f60*/  @!P0 IMAD.MOV.U32 R7, RZ, RZ, 0x7fffffff ;  /* 0x7fffffffff078424 */ /* 0x000fe200078e00ff */
[----:B------:R-:W-:Y:S06]  /*2f70*/  @!P0 BRA `(.L_x_90) ;  /* 0x0000000000348947 */ /* 0x000fec0003800000 */
[----:B------:R-:W-:-:S13]  /*2f80*/  FSETP.GTU.FTZ.AND P0, PT, |R5|, +INF , PT ;  /* 0x7f8000000500780b */ /* 0x000fda0003f1c200 */
[----:B------:R-:W-:Y:S01]  /*2f90*/  @P0 FADD.FTZ R7, R5, 1 ;  /* 0x3f80000005070421 */ /* 0x000fe20000010000 */
[----:B------:R-:W-:Y:S06]  /*2fa0*/  @P0 BRA `(.L_x_90) ;  /* 0x0000000000280947 */ /* 0x000fec0003800000 */
[----:B------:R-:W-:-:S13]  /*2fb0*/  FSETP.NEU.FTZ.AND P0, PT, |R5|, +INF , PT ;  /* 0x7f8000000500780b */ /* 0x000fda0003f1d200 */
[----:B------:R-:W-:-:S04]  /*2fc0*/  @P0 FFMA R28, R5, 1.84467440737095516160e+19, RZ ;  /* 0x5f800000051c0823 */ /* 0x000fc800000000ff */
[----:B------:R-:W0:Y:S02]  /*2fd0*/  @P0 MUFU.RSQ R29, R28 ;  /* 0x0000001c001d0308 */ /* 0x000e240000001400 */
[----:B0-----:R-:W-:Y:S01]  /*2fe0*/  @P0 FMUL.FTZ R13, R28, R29 ;  /* 0x0000001d1c0d0220 */ /* 0x001fe20000410000 */
[----:B------:R-:W-:-:S03]  /*2ff0*/  @P0 FMUL.FTZ R6, R29, 0.5 ;  /* 0x3f0000001d060820 */ /* 0x000fc60000410000 */
[----:B------:R-:W-:-:S04]  /*3000*/  @P0 FADD.FTZ R7, -R13, -RZ ;  /* 0x800000ff0d070221 */ /* 0x000fc80000010100 */
[----:B------:R-:W-:Y:S01]  /*3010*/  @P0 FFMA R30, R13, R7, R28 ;  /* 0x000000070d1e0223 */ /* 0x000fe2000000001c */
[----:B------:R-:W-:-:S03]  /*3020*/  @!P0 MOV R7, R5 ;  /* 0x0000000500078202 */ /* 0x000fc60000000f00 */
[----:B------:R-:W-:-:S04]  /*3030*/  @P0 FFMA R6, R30, R6, R13 ;  /* 0x000000061e060223 */ /* 0x000fc8000000000d */
[----:B------:R-:W-:-:S07]  /*3040*/  @P0 FMUL.FTZ R7, R6, 2.3283064365386962891e-10 ;  /* 0x2f80000006070820 */ /* 0x000fce0000410000 */
.L_x_90:
[----:B------:R-:W-:-:S04]  /*3050*/  IMAD.MOV.U32 R5, RZ, RZ, 0x0 ;  /* 0x00000000ff057424 */ /* 0x000fc800078e00ff */
[----:B------:R-:W-:Y:S05]  /*3060*/  RET.REL.NODEC R4 `(_Z28computeStableTimestep_kernelPfPKfS1_S1_ffffffiiiiii) ;  /* 0xffffffcc04e47950 */ /* 0x000fea0003c3ffff */
        .weak           $__internal_3_$__cuda_sm3x_div_rn_noftz_f32_slowpath
        .type           $__internal_3_$__cuda_sm3x_div_rn_noftz_f32_slowpath,@function
        .size           $__internal_3_$__cuda_sm3x_div_rn_noftz_f32_slowpath,(.L_x_199 - $__internal_3_$__cuda_sm3x_div_rn_noftz_f32_slowpath)
$__internal_3_$__cuda_sm3x_div_rn_noftz_f32_slowpath:
[----:B------:R-:W-:Y:S01]  /*3070*/  SHF.R.U32.HI R7, RZ, 0x17, R5 ;  /* 0x00000017ff077819 */ /* 0x000fe20000011605 */
[----:B------:R-:W-:Y:S01]  /*3080*/  BSSY.RECONVERGENT B1, `(.L_x_91) ;  /* 0x0000063000017945 */ /* 0x000fe20003800200 */
[----:B------:R-:W-:Y:S02]  /*3090*/  SHF.R.U32.HI R30, RZ, 0x17, R0 ;  /* 0x00000017ff1e7819 */ /* 0x000fe40000011600 */
[----:B------:R-:W-:Y:S02]  /*30a0*/  LOP3.LUT R7, R7, 0xff, RZ, 0xc0, !PT ;  /* 0x000000ff07077812 */ /* 0x000fe400078ec0ff */
[----:B------:R-:W-:Y:S02]  /*30b0*/  LOP3.LUT R30, R30, 0xff, RZ, 0xc0, !PT ;  /* 0x000000ff1e1e7812 */ /* 0x000fe400078ec0ff */
[----:B------:R-:W-:Y:S02]  /*30c0*/  IADD3 R4, PT, PT, R7, -0x1, RZ ;  /* 0xffffffff07047810 */ /* 0x000fe40007ffe0ff */
[----:B------:R-:W-:Y:S01]  /*30d0*/  MOV R29, R0 ;  /* 0x00000000001d7202 */ /* 0x000fe20000000f00 */
[----:B------:R-:W-:Y:S01]  /*30e0*/  VIADD R13, R30, 0xffffffff ;  /* 0xffffffff1e0d7836 */ /* 0x000fe20000000000 */
[----:B------:R-:W-:-:S04]  /*30f0*/  ISETP.GT.U32.AND P0, PT, R4, 0xfd, PT ;  /* 0x000000fd0400780c */ /* 0x000fc80003f04070 */
[----:B------:R-:W-:-:S13]  /*3100*/  ISETP.GT.U32.OR P0, PT, R13, 0xfd, P0 ;  /* 0x000000fd0d00780c */ /* 0x000fda0000704470 */
[----:B------:R-:W-:Y:S01]  /*3110*/  @!P0 IMAD.MOV.U32 R6, RZ, RZ, RZ ;  /* 0x000000ffff068224 */ /* 0x000fe200078e00ff */
[----:B------:R-:W-:Y:S06]  /*3120*/  @!P0 BRA `(.L_x_92) ;  /* 0x00000000005c8947 */ /* 0x000fec0003800000 */
[----:B------:R-:W-:Y:S02]  /*3130*/  FSETP.GTU.FTZ.AND P0, PT, |R0|, +INF , PT ;  /* 0x7f8000000000780b */ /* 0x000fe40003f1c200 */
[----:B------:R-:W-:-:S04]  /*3140*/  FSETP.GTU.FTZ.AND P1, PT, |R5|, +INF , PT ;  /* 0x7f8000000500780b */ /* 0x000fc80003f3c200 */
[----:B------:R-:W-:-:S13]  /*3150*/  PLOP3.LUT P0, PT, P0, P1, PT, 0xf8, 0x8f ;  /* 0x00000000008f781c */ /* 0x000fda0000703f70 */
[----:B------:R-:W-:Y:S05]  /*3160*/  @P0 BRA `(.L_x_93) ;  /* 0x00000004004c0947 */ /* 0x000fea0003800000 */
[----:B------:R-:W-:-:S13]  /*3170*/  LOP3.LUT P0, RZ, R5, 0x7fffffff, R29, 0xc8, !PT ;  /* 0x7fffffff05ff7812 */ /* 0x000fda000780c81d */
[----:B------:R-:W-:Y:S05]  /*3180*/  @!P0 BRA `(.L_x_94) ;  /* 0x00000004003c8947 */ /* 0x000fea0003800000 */
[C---:B------:R-:W-:Y:S02]  /*3190*/  FSETP.NEU.FTZ.AND P2, PT, |R0|.reuse, +INF , PT ;  /* 0x7f8000000000780b */ /* 0x040fe40003f5d200 */
[----:B------:R-:W-:Y:S02]  /*31a0*/  FSETP.NEU.FTZ.AND P1, PT, |R5|, +INF , PT ;  /* 0x7f8000000500780b */ /* 0x000fe40003f3d200 */
[----:B------:R-:W-:-:S11]  /*31b0*/  FSETP.NEU.FTZ.AND P0, PT, |R0|, +INF , PT ;  /* 0x7f8000000000780b */ /* 0x000fd60003f1d200 */
[----:B------:R-:W-:Y:S05]  /*31c0*/  @!P1 BRA !P2, `(.L_x_94) ;  /* 0x00000004002c9947 */ /* 0x000fea0005000000 */
[----:B------:R-:W-:-:S04]  /*31d0*/  LOP3.LUT P2, RZ, R29, 0x7fffffff, RZ, 0xc0, !PT ;  /* 0x7fffffff1dff7812 */ /* 0x000fc8000784c0ff */
[----:B------:R-:W-:-:S13]  /*31e0*/  PLOP3.LUT P1, PT, P1, P2, PT, 0x2f, 0xf2 ;  /* 0x0000000000f2781c */ /* 0x000fda0000f24577 */
[----:B------:R-:W-:Y:S05]  /*31f0*/  @P1 BRA `(.L_x_95) ;  /* 0x0000000400181947 */ /* 0x000fea0003800000 */
[----:B------:R-:W-:-:S04]  /*3200*/  LOP3.LUT P1, RZ, R5, 0x7fffffff, RZ, 0xc0, !PT ;  /* 0x7fffffff05ff7812 */ /* 0x000fc8000782c0ff */
[----:B------:R-:W-:-:S13]  /*3210*/  PLOP3.LUT P0, PT, P0, P1, PT, 0x2f, 0xf2 ;  /* 0x0000000000f2781c */ /* 0x000fda0000702577 */
[----:B------:R-:W-:Y:S05]  /*3220*/  @P0 BRA `(.L_x_96) ;  /* 0x0000000400000947 */ /* 0x000fea0003800000 */
[----:B------:R-:W-:Y:S02]  /*3230*/  ISETP.GE.AND P0, PT, R13, RZ, PT ;  /* 0x000000ff0d00720c */ /* 0x000fe40003f06270 */
[----:B------:R-:W-:-:S11]  /*3240*/  ISETP.GE.AND P1, PT, R4, RZ, PT ;  /* 0x000000ff0400720c */ /* 0x000fd60003f26270 */
[----:B------:R-:W-:Y:S01]  /*3250*/  @P0 MOV R6, RZ ;  /* 0x000000ff00060202 */ /* 0x000fe20000000f00 */
[----:B------:R-:W-:Y:S02]  /*3260*/  @!P0 IMAD.MOV.U32 R6, RZ, RZ, -0x40 ;  /* 0xffffffc0ff068424 */ /* 0x000fe400078e00ff */
[----:B------:R-:W-:Y:S01]  /*3270*/  @!P1 FFMA R5, R5, 1.84467440737095516160e+19, RZ ;  /* 0x5f80000005059823 */ /* 0x000fe200000000ff */
[----:B------:R-:W-:Y:S02]  /*3280*/  @!P0 FFMA R29, R0, 1.84467440737095516160e+19, RZ ;  /* 0x5f800000001d8823 */ /* 0x000fe400000000ff */
[----:B------:R-:W-:-:S07]  /*3290*/  @!P1 IADD3 R6, PT, PT, R6, 0x40, RZ ;  /* 0x0000004006069810 */ /* 0x000fce0007ffe0ff */
.L_x_92:
[----:B------:R-:W-:Y:S01]  /*32a0*/  LEA R4, R7, 0xc0800000, 0x17 ;  /* 0xc080000007047811 */ /* 0x000fe200078eb8ff */
[----:B------:R-:W-:Y:S01]  /*32b0*/  BSSY.RECONVERGENT B2, `(.L_x_97) ;  /* 0x0000036000027945 */ /* 0x000fe20003800200 */
[----:B------:R-:W-:-:S03]  /*32c0*/  IADD3 R30, PT, PT, R30, -0x7f, RZ ;  /* 0xffffff811e1e7810 */ /* 0x000fc60007ffe0ff */
[----:B------:R-:W-:Y:S02]  /*32d0*/  IMAD.IADD R31, R5, 0x1, -R4 ;  /* 0x00000001051f7824 */ /* 0x000fe400078e0a04 */
[----:B------:R-:W-:Y:S02]  /*32e0*/  IMAD R4, R30, -0x800000, R29 ;  /* 0xff8000001e047824 */ /* 0x000fe400078e021d */
[----:B------:R-:W0:Y:S01]  /*32f0*/  MUFU.RCP R32, R31 ;  /* 0x0000001f00207308 */ /* 0x000e220000001000 */
[----:B------:R-:W-:-:S04]  /*3300*/  FADD.FTZ R13, -R31, -RZ ;  /* 0x800000ff1f0d7221 */ /* 0x000fc80000010100 */
[----:B0-----:R-:W-:-:S04]  /*3310*/  FFMA R5, R32, R13, 1 ;  /* 0x3f80000020057423 */ /* 0x001fc8000000000d */
[----:B------:R-:W-:-:S04]  /*3320*/  FFMA R5, R32, R5, R32 ;  /* 0x0000000520057223 */ /* 0x000fc80000000020 */
[----:B------:R-:W-:-:S04]  /*3330*/  FFMA R32, R4, R5, RZ ;  /* 0x0000000504207223 */ /* 0x000fc800000000ff */
[----:B------:R-:W-:-:S04]  /*3340*/  FFMA R29, R13, R32, R4 ;  /* 0x000000200d1d7223 */ /* 0x000fc80000000004 */
[----:B------:R-:W-:Y:S01]  /*3350*/  FFMA R32, R5, R29, R32 ;  /* 0x0000001d05207223 */ /* 0x000fe20000000020 */
[----:B------:R-:W-:-:S03]  /*3360*/  IADD3 R29, PT, PT, R30, 0x7f, -R7 ;  /* 0x0000007f1e1d7810 */ /* 0x000fc60007ffe807 */
[----:B------:R-:W-:Y:S02]  /*3370*/  FFMA R13, R13, R32, R4 ;  /* 0x000000200d0d7223 */ /* 0x000fe40000000004 */
[----:B------:R-:W-:Y:S02]  /*3380*/  IMAD.IADD R29, R29, 0x1, R6 ;  /* 0x000000011d1d7824 */ /* 0x000fe400078e0206 */
[----:B------:R-:W-:-:S05]  /*3390*/  FFMA R4, R5, R13, R32 ;  /* 0x0000000d05047223 */ /* 0x000fca0000000020 */
[----:B------:R-:W-:-:S04]  /*33a0*/  SHF.R.U32.HI R7, RZ, 0x17, R4 ;  /* 0x00000017ff077819 */ /* 0x000fc80000011604 */
[----:B------:R-:W-:-:S04]  /*33b0*/  LOP3.LUT R6, R7, 0xff, RZ, 0xc0, !PT ;  /* 0x000000ff07067812 */ /* 0x000fc800078ec0ff */
[----:B------:R-:W-:-:S05]  /*33c0*/  IADD3 R6, PT, PT, R6, R29, RZ ;  /* 0x0000001d06067210 */ /* 0x000fca0007ffe0ff */
[----:B------:R-:W-:-:S05]  /*33d0*/  VIADD R7, R6, 0xffffffff ;  /* 0xffffffff06077836 */ /* 0x000fca0000000000 */
[----:B------:R-:W-:-:S13]  /*33e0*/  ISETP.GE.U32.AND P0, PT, R7, 0xfe, PT ;  /* 0x000000fe0700780c */ /* 0x000fda0003f06070 */
[----:B------:R-:W-:Y:S05]  /*33f0*/  @!P0 BRA `(.L_x_98) ;  /* 0x0000000000808947 */ /* 0x000fea0003800000 */
[----:B------:R-:W-:-:S13]  /*3400*/  ISETP.GT.AND P0, PT, R6, 0xfe, PT ;  /* 0x000000fe0600780c */ /* 0x000fda0003f04270 */
[----:B------:R-:W-:Y:S05]  /*3410*/  @P0 BRA `(.L_x_99) ;  /* 0x00000000006c0947 */ /* 0x000fea0003800000 */
[----:B------:R-:W-:-:S13]  /*3420*/  ISETP.GE.AND P0, PT, R6, 0x1, PT ;  /* 0x000000010600780c */ /* 0x000fda0003f06270 */
[----:B------:R-:W-:Y:S05]  /*3430*/  @P0 BRA `(.L_x_100) ;  /* 0x0000000000740947 */ /* 0x000fea0003800000 */
[----:B------:R-:W-:Y:S02]  /*3440*/  ISETP.GE.AND P0, PT, R6, -0x18, PT ;  /* 0xffffffe80600780c */ /* 0x000fe40003f06270 */
[----:B------:R-:W-:-:S11]  /*3450*/  LOP3.LUT R4, R4, 0x80000000, RZ, 0xc0, !PT ;  /* 0x8000000004047812 */ /* 0x000fd600078ec0ff */
[----:B------:R-:W-:Y:S05]  /*3460*/  @!P0 BRA `(.L_x_100) ;  /* 0x0000000000688947 */ /* 0x000fea0003800000 */
[CCC-:B------:R-:W-:Y:S01]  /*3470*/  FFMA.RZ R7, R5.reuse, R13.reuse, R32.reuse ;  /* 0x0000000d05077223 */ /* 0x1c0fe2000000c020 */
[CCC-:B------:R-:W-:Y:S01]  /*3480*/  FFMA.RP R29, R5.reuse, R13.reuse, R32.reuse ;  /* 0x0000000d051d7223 */ /* 0x1c0fe20000008020 */
[----:B------:R-:W-:Y:S01]  /*3490*/  FFMA.RM R32, R5, R13, R32 ;  /* 0x0000000d05207223 */ /* 0x000fe20000004020 */
[C---:B------:R-:W-:Y:S02]  /*34a0*/  IADD3 R5, PT, PT, R6.reuse, 0x20, RZ ;  /* 0x0000002006057810 */ /* 0x040fe40007ffe0ff */
[----:B------:R-:W-:Y:S02]  /*34b0*/  LOP3.LUT R7, R7, 0x7fffff, RZ, 0xc0, !PT ;  /* 0x007fffff07077812 */ /* 0x000fe400078ec0ff */
[C---:B------:R-:W-:Y:S02]  /*34c0*/  ISETP.NE.AND P2, PT, R6.reuse, RZ, PT ;  /* 0x000000ff0600720c */ /* 0x040fe40003f45270 */
[----:B------:R-:W-:Y:S02]  /*34d0*/  LOP3.LUT R30, R7, 0x800000, RZ, 0xfc, !PT ;  /* 0x00800000071e7812 */ /* 0x000fe400078efcff */
[----:B------:R-:W-:Y:S01]  /*34e0*/  ISETP.NE.AND P1, PT, R6, RZ, PT ;  /* 0x000000ff0600720c */ /* 0x000fe20003f25270 */
[----:B------:R-:W-:Y:S01]  /*34f0*/  IMAD.MOV R6, RZ, RZ, -R6 ;  /* 0x000000ffff067224 */ /* 0x000fe200078e0a06 */
[----:B------:R-:W-:-:S02]  /*3500*/  SHF.L.U32 R5, R30, R5, RZ ;  /* 0x000000051e057219 */ /* 0x000fc400000006ff */
[----:B------:R-:W-:Y:S02]  /*3510*/  FSETP.NEU.FTZ.AND P0, PT, R29, R32, PT ;  /* 0x000000201d00720b */ /* 0x000fe40003f1d000 */
[----:B------:R-:W-:Y:S02]  /*3520*/  SEL R7, R6, RZ, P2 ;  /* 0x000000ff06077207 */ /* 0x000fe40001000000 */
[----:B------:R-:W-:Y:S02]  /*3530*/  ISETP.NE.AND P1, PT, R5, RZ, P1 ;  /* 0x000000ff0500720c */ /* 0x000fe40000f25270 */
[----:B------:R-:W-:Y:S02]  /*3540*/  SHF.R.U32.HI R30, RZ, R7, R30 ;  /* 0x00000007ff1e7219 */ /* 0x000fe4000001161e */
[----:B------:R-:W-:Y:S02]  /*3550*/  PLOP3.LUT P0, PT, P0, P1, PT, 0xf8, 0x8f ;  /* 0x00000000008f781c */ /* 0x000fe40000703f70 */
[----:B------:R-:W-:-:S02]  /*3560*/  SHF.R.U32.HI R6, RZ, 0x1, R30 ;  /* 0x00000001ff067819 */ /* 0x000fc4000001161e */
[----:B------:R-:W-:-:S04]  /*3570*/  SEL R5, RZ, 0x1, !P0 ;  /* 0x00000001ff057807 */ /* 0x000fc80004000000 */
[----:B------:R-:W-:-:S04]  /*3580*/  LOP3.LUT R5, R5, 0x1, R6, 0xf8, !PT ;  /* 0x0000000105057812 */ /* 0x000fc800078ef806 */
[----:B------:R-:W-:-:S04]  /*3590*/  LOP3.LUT R5, R5, R30, RZ, 0xc0, !PT ;  /* 0x0000001e05057212 */ /* 0x000fc800078ec0ff */
[----:B------:R-:W-:-:S04]  /*35a0*/  IADD3 R5, PT, PT, R6, R5, RZ ;  /* 0x0000000506057210 */ /* 0x000fc80007ffe0ff */
[----:B------:R-:W-:Y:S01]  /*35b0*/  LOP3.LUT R4, R5, R4, RZ, 0xfc, !PT ;  /* 0x0000000405047212 */ /* 0x000fe200078efcff */
[----:B------:R-:W-:Y:S06]  /*35c0*/  BRA `(.L_x_100) ;  /* 0x0000000000107947 */ /* 0x000fec0003800000 */
.L_x_99:
[----:B------:R-:W-:-:S04]  /*35d0*/  LOP3.LUT R4, R4, 0x80000000, RZ, 0xc0, !PT ;  /* 0x8000000004047812 */ /* 0x000fc800078ec0ff */
[----:B------:R-:W-:Y:S01]  /*35e0*/  LOP3.LUT R4, R4, 0x7f800000, RZ, 0xfc, !PT ;  /* 0x7f80000004047812 */ /* 0x000fe200078efcff */
[----:B------:R-:W-:Y:S06]  /*35f0*/  BRA `(.L_x_100) ;  /* 0x0000000000047947 */ /* 0x000fec0003800000 */
.L_x_98:
[----:B------:R-:W-:-:S07]  /*3600*/  IMAD R4, R29, 0x800000, R4 ;  /* 0x008000001d047824 */ /* 0x000fce00078e0204 */
.L_x_100:
[----:B------:R-:W-:Y:S05]  /*3610*/  BSYNC.RECONVERGENT B2 ;  /* 0x0000000000027941 */ /* 0x000fea0003800200 */
.L_x_97:
[----:B------:R-:W-:Y:S05]  /*3620*/  BRA `(.L_x_101) ;  /* 0x0000000000207947 */ /* 0x000fea0003800000 */
.L_x_96:
[----:B------:R-:W-:-:S04]  /*3630*/  LOP3.LUT R5, R5, 0x80000000, R29, 0x48, !PT ;  /* 0x8000000005057812 */ /* 0x000fc800078e481d */
[----:B------:R-:W-:Y:S01]  /*3640*/  LOP3.LUT R4, R5, 0x7f800000, RZ, 0xfc, !PT ;  /* 0x7f80000005047812 */ /* 0x000fe200078efcff */
[----:B------:R-:W-:Y:S06]  /*3650*/  BRA `(.L_x_101) ;  /* 0x0000000000147947 */ /* 0x000fec0003800000 */
.L_x_95:
[----:B------:R-:W-:Y:S01]  /*3660*/  LOP3.LUT R4, R5, 0x80000000, R29, 0x48, !PT ;  /* 0x8000000005047812 */ /* 0x000fe200078e481d */
[----:B------:R-:W-:Y:S06]  /*3670*/  BRA `(.L_x_101) ;  /* 0x00000000000c7947 */ /* 0x000fec0003800000 */
.L_x_94:
[----:B------:R-:W0:Y:S01]  /*3680*/  MUFU.RSQ R4, -QNAN ;  /* 0xffc0000000047908 */ /* 0x000e220000001400 */
[----:B------:R-:W-:Y:S05]  /*3690*/  BRA `(.L_x_101) ;  /* 0x0000000000047947 */ /* 0x000fea0003800000 */
.L_x_93:
[----:B------:R-:W-:-:S07]  /*36a0*/  FADD.FTZ R4, R0, R5 ;  /* 0x0000000500047221 */ /* 0x000fce0000010000 */
.L_x_101:
[----:B------:R-:W-:Y:S05]  /*36b0*/  BSYNC.RECONVERGENT B1 ;  /* 0x0000000000017941 */ /* 0x000fea0003800200 */
.L_x_91:
[----:B------:R-:W-:-:S04]  /*36c0*/  HFMA2 R29, -RZ, RZ, 0, 0 ;  /* 0x00000000ff1d7431 */ /* 0x000fc800000001ff */
[----:B0-----:R-:W-:Y:S05]  /*36d0*/  RET.REL.NODEC R28 `(_Z28computeStableTimestep_kernelPfPKfS1_S1_ffffffiiiiii) ;  /* 0xffffffc81c487950 */ /* 0x001fea0003c3ffff */
.L_x_102:
        /* <DEDUP_REMOVED lines=10> */
.L_x_199:


//--------------------- .text._Z24computeResidual_z_kernelPfS_S_S_PKfS1_S1_S1_fffffiiiiii --------------------------
	.section	.text._Z24computeResidual_z_kernelPfS_S_S_PKfS1_S1_S1_fffffiiiiii,"ax",@progbits
	.align	128
        .global         _Z24computeResidual_z_kernelPfS_S_S_PKfS1_S1_S1_fffffiiiiii
        .type           _Z24computeResidual_z_kernelPfS_S_S_PKfS1_S1_S1_fffffiiiiii,@function
        .size           _Z24computeResidual_z_kernelPfS_S_S_PKfS1_S1_S1_fffffiiiiii,(.L_x_200 - _Z24computeResidual_z_kernelPfS_S_S_PKfS1_S1_S1_fffffiiiiii)
        .other          _Z24computeResidual_z_kernelPfS_S_S_PKfS1_S1_S1_fffffiiiiii,@"STO_CUDA_ENTRY STV_DEFAULT"
_Z24computeResidual_z_kernelPfS_S_S_PKfS1_S1_S1_fffffiiiiii:
.text._Z24computeResidual_z_kernelPfS_S_S_PKfS1_S1_S1_fffffiiiiii:
[----:B------:R-:W-:Y:S08]  /*0000*/  LDC R1, c[0x0][0x37c] ;  /* 0x0000df00ff017b82 */ /* 0x000ff00000000800 */
[----:B------:R-:W0:Y:S01]  /*0010*/  LDC R4, c[0x0][0x3d0] ;  /* 0x0000f400ff047b82 */ /* 0x000e220000000800 */
[----:B------:R-:W1:Y:S01]  /*0020*/  LDCU UR6, c[0x0][0x3c4] ;  /* 0x00007880ff0677ac */ /* 0x000e620008000800 */
[----:B------:R-:W2:Y:S01]  /*0030*/  LDCU.64 UR4, c[0x0][0x358] ;  /* 0x00006b00ff0477ac */ /* 0x000ea20008000a00 */
[----:B-1----:R-:W-:Y:S01]  /*0040*/  MOV R5, UR6 ;  /* 0x0000000600057c02 */ /* 0x002fe20008000f00 */
[----:B0-----:R-:W0:Y:S08]  /*0050*/  MUFU.RCP R0, R4 ;  /* 0x0000000400007308 */ /* 0x001e300000001000 */
[----:B------:R-:W1:Y:S01]  /*0060*/  FCHK P0, R5, R4 ;  /* 0x0000000405007302 */ /* 0x000e620000000000 */
[----:B0-----:R-:W-:-:S04]  /*0070*/  FFMA R3, R0, -R4, 1 ;  /* 0x3f80000000037423 */ /* 0x001fc80000000804 */
[----:B------:R-:W-:-:S04]  /*0080*/  FFMA R0, R0, R3, R0 ;  /* 0x0000000300007223 */ /* 0x000fc80000000000 */
[----:B------:R-:W-:-:S04]  /*0090*/  FFMA R3, R0, UR6, RZ ;  /* 0x0000000600037c23 */ /* 0x000fc800080000ff */
[----:B------:R-:W-:-:S04]  /*00a0*/  FFMA R2, R3, -R4, UR6 ;  /* 0x0000000603027e23 */ /* 0x000fc80008000804 */
[----:B------:R-:W-:Y:S01]  /*00b0*/  FFMA R10, R0, R2, R3 ;  /* 0x00000002000a7223 */ /* 0x000fe20000000003 */
[----:B-12---:R-:W-:Y:S06]  /*00c0*/  @!P0 BRA `(.L_x_103) ;  /* 0x0000000000088947 */ /* 0x006fec0003800000 */
[----:B------:R-:W-:-:S07]  /*00d0*/  MOV R2, 0xf0 ;  /* 0x000000f000027802 */ /* 0x000fce0000000f00 */
[----:B------:R-:W-:Y:S05]  /*00e0*/  CALL.REL.NOINC `($__internal_4_$__cuda_sm3x_div_rn_noftz_f32_slowpath) ;  /* 0x0000000800987944 */ /* 0x000fea0003c00000 */
.L_x_103:
[----:B------:R-:W0:Y:S08]  /*00f0*/  LDC R3, c[0x0][0x3d4] ;  /* 0x0000f500ff037b82 */ /* 0x000e300000000800 */
[----:B------:R-:W1:Y:S01]  /*0100*/  LDC.64 R4, c[0x0][0x3c8] ;  /* 0x0000f200ff047b82 */ /* 0x000e620000000a00 */
[----:B0-----:R-:W-:-:S13]  /*0110*/  ISETP.GE.AND P0, PT, R3, 0x1, PT ;  /* 0x000000010300780c */ /* 0x001fda0003f06270 */
[----:B-1----:R-:W-:Y:S05]  /*0120*/  @!P0 EXIT ;  /* 0x000000000000894d */ /* 0x002fea0003800000 */
[----:B------:R-:W0:Y:S01]  /*0130*/  S2R R2, SR_TID.X ;  /* 0x0000000000027919 */ /* 0x000e220000002100 */
[----:B------:R-:W1:Y:S01]  /*0140*/  LDCU UR7, c[0x0][0x3c0] ;  /* 0x00007800ff0777ac */ /* 0x000e620008000800 */
[----:B------:R-:W2:Y:S01]  /*0150*/  S2UR UR6, SR_CTAID.X ;  /* 0x00000000000679c3 */ /* 0x000ea20000002500 */
[----:B------:R-:W-:Y:S01]  /*0160*/  FMUL R0, R4, R5 ;  /* 0x0000000504007220 */ /* 0x000fe20000400000 */
[----:B------:R-:W3:Y:S01]  /*0170*/  F2F.F64.F32 R10, R10 ;  /* 0x0000000a000a7310 */ /* 0x000ee20000201800 */
[----:B------:R-:W0:Y:S01]  /*0180*/  LDCU UR8, c[0x0][0x3e0] ;  /* 0x00007c00ff0877ac */ /* 0x000e220008000800 */
[----:B------:R-:W-:Y:S01]  /*0190*/  IADD3 R3, PT, PT, -R3, RZ, RZ ;  /* 0x000000ff03037210 */ /* 0x000fe20007ffe1ff */
[----:B------:R-:W4:Y:S03]  /*01a0*/  LDCU UR14, c[0x0][0x3e4] ;  /* 0x00007c80ff0e77ac */ /* 0x000f260008000800 */
[----:B------:R-:W2:Y:S02]  /*01b0*/  LDC R7, c[0x0][0x3e8] ;  /* 0x0000fa00ff077b82 */ /* 0x000ea40000000800 */
[----:B------:R0:W0:Y:S08]  /*01c0*/  F2F.F64.F32 R12, R0 ;  /* 0x00000000000c7310 */ /* 0x0000300000201800 */
[----:B-1----:R-:W1:Y:S01]  /*01d0*/  F2F.F64.F32 R14, UR7 ;  /* 0x00000007000e7d10 */ /* 0x002e620008201800 */
[----:B0-----:R-:W-:-:S05]  /*01e0*/  IADD3 R2, PT, PT, R2, UR8, RZ ;  /* 0x0000000802027c10 */ /* 0x001fca000fffe0ff */
[----:B-1234-:R-:W-:-:S07]  /*01f0*/  IMAD R2, R7, UR6, R2 ;  /* 0x0000000607027c24 */ /* 0x01efce000f8e0202 */
.L_x_104:
[----:B-1----:R-:W0:Y:S08]  /*0200*/  LDC.64 R22, c[0x0][0x3a8] ;  /* 0x0000ea00ff167b82 */ /* 0x002e300000000a00 */
[----:B------:R-:W1:Y:S01]  /*0210*/  LDC.64 R20, c[0x0][0x3b8] ;  /* 0x0000ee00ff147b82 */ /* 0x000e620000000a00 */
[----:B0-----:R-:W-:-:S05]  /*0220*/  IMAD.WIDE R22, R2, 0x4, R22 ;  /* 0x0000000402167825 */ /* 0x001fca00078e0216 */
[----:B------:R-:W2:Y:S01]  /*0230*/  LDG.E R7, desc[UR4][R22.64+-0x8] ;  /* 0xfffff80416077981 */ /* 0x000ea2000c1e1900 */
[----:B-1----:R-:W-:-:S03]  /*0240*/  IMAD.WIDE R20, R2, 0x4, R20 ;  /* 0x0000000402147825 */ /* 0x002fc600078e0214 */
[----:B------:R-:W2:Y:S04]  /*0250*/  LDG.E R4, desc[UR4][R22.64+0x4] ;  /* 0x0000040416047981 */ /* 0x000ea8000c1e1900 */
[----:B------:R-:W3:Y:S04]  /*0260*/  LDG.E R9, desc[UR4][R22.64+-0x4] ;  /* 0xfffffc0416097981 */ /* 0x000ee8000c1e1900 */
[----:B------:R-:W4:Y:S04]  /*0270*/  LDG.E R24, desc[UR4][R20.64+-0x4] ;  /* 0xfffffc0414187981 */ /* 0x000f28000c1e1900 */
[----:B------:R-:W4:Y:S04]  /*0280*/  LDG.E R5, desc[UR4][R20.64+0x4] ;  /* 0x0000040414057981 */ /* 0x000f28000c1e1900 */
[----:B------:R-:W5:Y:S04]  /*0290*/  LDG.E R6, desc[UR4][R22.64] ;  /* 0x0000000416067981 */ /* 0x000f68000c1e1900 */
[----:B------:R-:W5:Y:S04]  /*02a0*/  LDG.E R8, desc[UR4][R20.64+-0x8] ;  /* 0xfffff80414087981 */ /* 0x000f68000c1e1900 */
[----:B------:R0:W5:Y:S02]  /*02b0*/  LDG.E R25, desc[UR4][R20.64] ;  /* 0x0000000414197981 */ /* 0x000164000c1e1900 */
[----:B0-----:R-:W0:Y:S02]  /*02c0*/  LDC.64 R20, c[0x0][0x3a0] ;  /* 0x0000e800ff147b82 */ /* 0x001e240000000a00 */
[----:B0-----:R-:W-:-:S05]  /*02d0*/  IMAD.WIDE R20, R2, 0x4, R20 ;  /* 0x0000000402147825 */ /* 0x001fca00078e0214 */
[----:B------:R-:W5:Y:S01]  /*02e0*/  LDG.E R22, desc[UR4][R20.64] ;  /* 0x0000000414167981 */ /* 0x000f62000c1e1900 */
[--C-:B--2---:R-:W-:Y:S01]  /*02f0*/  FADD R18, -R7, R4.reuse ;  /* 0x0000000407127221 */ /* 0x104fe20000000100 */
[C---:B---3--:R-:W-:Y:S01]  /*0300*/  FADD R4, R9.reuse, R4 ;  /* 0x0000000409047221 */ /* 0x048fe20000000000 */
[----:B----4-:R-:W-:Y:S01]  /*0310*/  FADD R23, R24, R5 ;  /* 0x0000000518177221 */ /* 0x010fe20000000000 */
[--C-:B-----5:R-:W-:Y:S01]  /*0320*/  FADD R16, -R9, R6.reuse ;  /* 0x0000000609107221 */ /* 0x120fe20000000100 */
[--C-:B------:R-:W-:Y:S01]  /*0330*/  FADD R7, R7, R6.reuse ;  /* 0x0000000607077221 */ /* 0x100fe20000000000 */
[----:B------:R-:W-:Y:S01]  /*0340*/  FADD R28, R9, R6 ;  /* 0x00000006091c7221 */ /* 0x000fe20000000000 */
[----:B------:R-:W-:Y:S02]  /*0350*/  FMUL R9, R23, R4 ;  /* 0x0000000417097220 */ /* 0x000fe40000400000 */
[----:B------:R-:W2:Y:S01]  /*0360*/  LDG.E R4, desc[UR4][R20.64+-0x8] ;  /* 0xfffff80414047981 */ /* 0x000ea2000c1e1900 */
[----:B------:R-:W-:-:S04]  /*0370*/  FADD R6, R8, R25 ;  /* 0x0000001908067221 */ /* 0x000fc80000000000 */
[----:B------:R-:W-:Y:S02]  /*0380*/  FFMA R9, R6, R7, R9 ;  /* 0x0000000706097223 */ /* 0x000fe40000000009 */
[----:B------:R-:W3:Y:S02]  /*0390*/  LDG.E R7, desc[UR4][R20.64+-0x4] ;  /* 0xfffffc0414077981 */ /* 0x000ee4000c1e1900 */
[----:B------:R0:W-:Y:S02]  /*03a0*/  F2F.F64.F32 R26, R9 ;  /* 0x00000009001a7310 */ /* 0x0001e40000201800 */
[----:B0-----:R0:W4:Y:S06]  /*03b0*/  LDG.E R9, desc[UR4][R20.64+0x4] ;  /* 0x0000040414097981 */ /* 0x00112c000c1e1900 */
[----:B------:R-:W1:Y:S01]  /*03c0*/  F2F.F64.F32 R18, R18 ;  /* 0x0000001200127310 */ /* 0x000e620000201800 */
[----:B------:R-:W-:Y:S01]  /*03d0*/  UMOV UR6, 0x55555555 ;  /* 0x5555555500067882 */ /* 0x000fe20000000000 */
[----:B------:R-:W-:-:S06]  /*03e0*/  UMOV UR7, 0x3fb55555 ;  /* 0x3fb5555500077882 */ /* 0x000fcc0000000000 */
[----:B------:R-:W5:Y:S01]  /*03f0*/  F2F.F64.F32 R16, R16 ;  /* 0x0000001000107310 */ /* 0x000f620000201800 */
[----:B------:R-:W-:Y:S01]  /*0400*/  UMOV UR10, 0x55555555 ;  /* 0x55555555000a7882 */ /* 0x000fe20000000000 */
[----:B------:R-:W-:Y:S01]  /*0410*/  UMOV UR11, 0x3fd55555 ;  /* 0x3fd55555000b7882 */ /* 0x000fe20000000000 */
[----:B------:R-:W-:Y:S01]  /*0420*/  UMOV UR12, 0x55555555 ;  /* 0x55555555000c7882 */ /* 0x000fe20000000000 */
[----:B------:R-:W-:Y:S01]  /*0430*/  UMOV UR13, 0x3fa55555 ;  /* 0x3fa55555000d7882 */ /* 0x000fe20000000000 */
[----:B0-----:R-:W0:Y:S01]  /*0440*/  LDC.64 R20, c[0x0][0x3b0] ;  /* 0x0000ec00ff147b82 */ /* 0x001e220000000a00 */
[----:B-1----:R-:W-:Y:S02]  /*0450*/  DMUL R18, R18, UR6 ;  /* 0x0000000612127c28 */ /* 0x002fe40008000000 */
[----:B------:R-:W1:Y:S06]  /*0460*/  F2F.F64.F32 R28, R28 ;  /* 0x0000001c001c7310 */ /* 0x000e6c0000201800 */
[----:B-----5:R-:W-:Y:S01]  /*0470*/  DFMA R18, R16, 1.25, -R18 ;  /* 0x3ff400001012782b */ /* 0x020fe20000000812 */
[----:B------:R-:W-:-:S06]  /*0480*/  FADD R16, R24, R25 ;  /* 0x0000001918107221 */ /* 0x000fcc0000000000 */
[----:B------:R-:W5:Y:S01]  /*0490*/  F2F.F64.F32 R16, R16 ;  /* 0x0000001000107310 */ /* 0x000f620000201800 */
[----:B-1----:R-:W-:Y:S02]  /*04a0*/  DMUL R28, R28, UR10 ;  /* 0x0000000a1c1c7c28 */ /* 0x002fe40008000000 */
[----:B------:R-:W-:-:S08]  /*04b0*/  DMUL R26, R26, UR12 ;  /* 0x0000000c1a1a7c28 */ /* 0x000fd00008000000 */
[----:B-----5:R-:W-:Y:S01]  /*04c0*/  DFMA R26, R16, R28, -R26 ;  /* 0x0000001c101a722b */ /* 0x020fe2000000081a */
[----:B------:R-:W-:Y:S01]  /*04d0*/  UMOV UR8, 0x55555555 ;  /* 0x5555555500087882 */ /* 0x000fe20000000000 */
[----:B------:R-:W-:Y:S01]  /*04e0*/  UMOV UR9, 0x3fe55555 ;  /* 0x3fe5555500097882 */ /* 0x000fe20000000000 */
[----:B0-----:R-:W-:-:S04]  /*04f0*/  IMAD.WIDE R20, R2, 0x4, R20 ;  /* 0x0000000402147825 */ /* 0x001fc800078e0214 */
[----:B---3--:R-:W-:Y:S02]  /*0500*/  FADD R7, R7, R22 ;  /* 0x0000001607077221 */ /* 0x008fe40000000000 */
[----:B------:R-:W3:Y:S02]  /*0510*/  LDG.E R22, desc[UR4][R20.64+-0x8] ;  /* 0xfffff80414167981 */ /* 0x000ee4000c1e1900 */
[----:B--2---:R-:W-:-:S04]  /*0520*/  FADD R4, R4, R7 ;  /* 0x0000000704047221 */ /* 0x004fc80000000000 */
[----:B----4-:R-:W-:-:S04]  /*0530*/  FADD R9, R9, R4 ;  /* 0x0000000409097221 */ /* 0x010fc80000000000 */
[----:B------:R-:W0:Y:S08]  /*0540*/  F2F.F64.F32 R28, R9 ;  /* 0x00000009001c7310 */ /* 0x000e300000201800 */
[----:B------:R-:W-:Y:S08]  /*0550*/  F2F.F32.F64 R4, R26 ;  /* 0x0000001a00047310 */ /* 0x000ff00000301000 */
[----:B------:R1:W2:Y:S01]  /*0560*/  F2F.F64.F32 R26, R7 ;  /* 0x00000007001a7310 */ /* 0x0002a20000201800 */
[----:B0-----:R-:W-:Y:S01]  /*0570*/  DMUL R28, R28, UR6 ;  /* 0x000000061c1c7c28 */ /* 0x001fe20008000000 */
[----:B-1----:R-:W4:Y:S07]  /*0580*/  LDG.E R7, desc[UR4][R20.64+0x4] ;  /* 0x0000040414077981 */ /* 0x002f2e000c1e1900 */
[----:B--2---:R-:W-:Y:S01]  /*0590*/  DFMA R28, R26, UR8, -R28 ;  /* 0x000000081a1c7c2b */ /* 0x004fe2000800081c */
[----:B------:R-:W0:Y:S02]  /*05a0*/  F2F.F64.F32 R26, R4 ;  /* 0x00000004001a7310 */ /* 0x000e240000201800 */
[----:B0-----:R-:W-:Y:S01]  /*05b0*/  DFMA R18, R10, -R18, R26 ;  /* 0x800000120a12722b */ /* 0x001fe2000000001a */
[----:B------:R-:W4:Y:S04]  /*05c0*/  LDG.E R26, desc[UR4][R20.64+-0x4] ;  /* 0xfffffc04141a7981 */ /* 0x000f28000c1e1900 */
[----:B------:R-:W3:Y:S03]  /*05d0*/  LDG.E R27, desc[UR4][R20.64] ;  /* 0x00000004141b7981 */ /* 0x000ee6000c1e1900 */
[----:B------:R-:W-:-:S06]  /*05e0*/  DMUL R18, R12, R18 ;  /* 0x000000120c127228 */ /* 0x000fcc0000000000 */
[----:B------:R4:W-:Y:S08]  /*05f0*/  F2F.F32.F64 R9, R18 ;  /* 0x0000001200097310 */ /* 0x0009f00000301000 */
[----:B------:R0:W-:Y:S01]  /*0600*/  F2F.F32.F64 R4, R28 ;  /* 0x0000001c00047310 */ /* 0x0001e20000301000 */
[----:B----4-:R-:W-:-:S04]  /*0610*/  FADD R18, R26, R7 ;  /* 0x000000071a127221 */ /* 0x010fc80000000000 */
[----:B------:R-:W-:Y:S01]  /*0620*/  FMUL R19, R23, R18 ;  /* 0x0000001217137220 */ /* 0x000fe20000400000 */
[--C-:B---3--:R-:W-:Y:S01]  /*0630*/  FADD R18, R22, R27.reuse ;  /* 0x0000001b16127221 */ /* 0x108fe20000000000 */
[----:B0-----:R-:W-:-:S03]  /*0640*/  FADD R28, R26, R27 ;  /* 0x0000001b1a1c7221 */ /* 0x001fc60000000000 */
[----:B------:R-:W-:Y:S02]  /*0650*/  FFMA R29, R6, R18, R19 ;  /* 0x00000012061d7223 */ /* 0x000fe40000000013 */
[----:B------:R-:W0:Y:S08]  /*0660*/  F2F.F64.F32 R18, R28 ;  /* 0x0000001c00127310 */ /* 0x000e300000201800 */
[----:B------:R-:W1:Y:S01]  /*0670*/  F2F.F64.F32 R20, R29 ;  /* 0x0000001d00147310 */ /* 0x000e620000201800 */
[----:B0-----:R-:W-:-:S02]  /*0680*/  DMUL R18, R18, UR10 ;  /* 0x0000000a12127c28 */ /* 0x001fc40008000000 */
[----:B-1----:R-:W-:-:S08]  /*0690*/  DMUL R20, R20, UR12 ;  /* 0x0000000c14147c28 */ /* 0x002fd00008000000 */
[----:B------:R-:W-:Y:S01]  /*06a0*/  DFMA R28, R16, R18, -R20 ;  /* 0x00000012101c722b */ /* 0x000fe20000000814 */
[----:B------:R-:W-:-:S04]  /*06b0*/  FADD R21, R23, R6 ;  /* 0x0000000617157221 */ /* 0x000fc80000000000 */
[----:B------:R-:W0:Y:S01]  /*06c0*/  F2F.F64.F32 R18, R21 ;  /* 0x0000001500127310 */ /* 0x000e220000201800 */
[----:B------:R-:W-:-:S04]  /*06d0*/  FMUL R23, R23, R23 ;  /* 0x0000001717177220 */ /* 0x000fc80000400000 */
[----:B------:R-:W-:Y:S01]  /*06e0*/  FFMA R23, R6, R6, R23 ;  /* 0x0000000606177223 */ /* 0x000fe20000000017 */
[----:B0-----:R-:W-:Y:S02]  /*06f0*/  DMUL R18, R18, UR6 ;  /* 0x0000000612127c28 */ /* 0x001fe40008000000 */
[----:B------:R0:W-:Y:S06]  /*0700*/  F2F.F32.F64 R20, R28 ;  /* 0x0000001c00147310 */ /* 0x0001ec0000301000 */
[----:B0-----:R-:W-:Y:S02]  /*0710*/  DFMA R28, R16, UR8, -R18 ;  /* 0x00000008101c7c2b */ /* 0x001fe40008000812 */
[----:B------:R-:W0:Y:S06]  /*0720*/  F2F.F64.F32 R18, R23 ;  /* 0x0000001700127310 */ /* 0x000e2c0000201800 */
[----:B------:R-:W-:-:S06]  /*0730*/  DMUL R28, R14, R28 ;  /* 0x0000001c0e1c7228 */ /* 0x000fcc0000000000 */
[----:B------:R1:W-:Y:S01]  /*0740*/  F2F.F32.F64 R21, R28 ;  /* 0x0000001c00157310 */ /* 0x0003e20000301000 */
[----:B0-----:R-:W-:Y:S02]  /*0750*/  DMUL R18, R18, UR12 ;  /* 0x0000000c12127c28 */ /* 0x001fe40008000000 */
[----:B-1----:R-:W-:-:S08]  /*0760*/  DMUL R28, R16, UR10 ;  /* 0x0000000a101c7c28 */ /* 0x002fd00008000000 */
[----:B------:R-:W-:Y:S01]  /*0770*/  DFMA R18, R16, R28, -R18 ;  /* 0x0000001c1012722b */ /* 0x000fe20000000812 */
[----:B------:R-:W0:Y:S02]  /*0780*/  LDC.64 R16, c[0x0][0x380] ;  /* 0x0000e000ff107b82 */ /* 0x000e240000000a00 */
[----:B0-----:R-:W-:-:S05]  /*0790*/  IMAD.WIDE R16, R2, 0x4, R16 ;  /* 0x0000000402107825 */ /* 0x001fca00078e0210 */
[----:B------:R-:W2:Y:S01]  /*07a0*/  LDG.E R23, desc[UR4][R16.64+-0x4] ;  /* 0xfffffc0410177981 */ /* 0x000ea2000c1e1900 */
[----:B------:R-:W-:Y:S02]  /*07b0*/  FADD R22, -R22, R7 ;  /* 0x0000000716167221 */ /* 0x000fe40000000100 */
[----:B------:R-:W0:Y:S01]  /*07c0*/  F2F.F64.F32 R6, R4 ;  /* 0x0000000400067310 */ /* 0x000e220000201800 */
[----:B------:R-:W-:-:S07]  /*07d0*/  FADD R28, -R26, R27 ;  /* 0x0000001b1a1c7221 */ /* 0x000fce0000000100 */
[----:B------:R-:W1:Y:S01]  /*07e0*/  F2F.F64.F32 R26, R22 ;  /* 0x00000016001a7310 */ /* 0x000e620000201800 */
[----:B0-----:R-:W-:-:S07]  /*07f0*/  DADD R6, R18, R6 ;  /* 0x0000000012067229 */ /* 0x001fce0000000006 */
[----:B------:R-:W0:Y:S01]  /*0800*/  F2F.F64.F32 R18, R28 ;  /* 0x0000001c00127310 */ /* 0x000e220000201800 */
[----:B-1----:R-:W-:-:S08]  /*0810*/  DMUL R26, R26, UR6 ;  /* 0x000000061a1a7c28 */ /* 0x002fd00008000000 */
[----:B0-----:R-:W-:Y:S01]  /*0820*/  DFMA R26, R18, 1.25, -R26 ;  /* 0x3ff40000121a782b */ /* 0x001fe2000000081a */
[----:B------:R-:W0:Y:S02]  /*0830*/  LDC.64 R18, c[0x0][0x388] ;  /* 0x0000e200ff127b82 */ /* 0x000e240000000a00 */
[----:B0-----:R-:W-:-:S04]  /*0840*/  IMAD.WIDE R18, R2, 0x4, R18 ;  /* 0x0000000402127825 */ /* 0x001fc800078e0212 */
[----:B--2---:R-:W-:-:S05]  /*0850*/  FFMA R29, -R0, R21, R23 ;  /* 0x00000015001d7223 */ /* 0x004fca0000000117 */
[----:B------:R-:W-:Y:S04]  /*0860*/  STG.E desc[UR4][R16.64+-0x4], R29 ;  /* 0xfffffc1d10007986 */ /* 0x000fe8000c101904 */
[----:B------:R-:W2:Y:S01]  /*0870*/  LDG.E R4, desc[UR4][R18.64+-0x4] ;  /* 0xfffffc0412047981 */ /* 0x000ea2000c1e1900 */
[----:B------:R-:W0:Y:S02]  /*0880*/  F2F.F64.F32 R22, R20 ;  /* 0x0000001400167310 */ /* 0x000e240000201800 */
[----:B0-----:R-:W-:Y:S01]  /*0890*/  DFMA R26, R10, -R26, R22 ;  /* 0x8000001a0a1a722b */ /* 0x001fe20000000016 */
[----:B------:R-:W0:Y:S02]  /*08a0*/  LDC.64 R22, c[0x0][0x390] ;  /* 0x0000e400ff167b82 */ /* 0x000e240000000a00 */
[----:B0-----:R-:W-:-:S04]  /*08b0*/  IMAD.WIDE R22, R2, 0x4, R22 ;  /* 0x0000000402167825 */ /* 0x001fc800078e0216 */
[----:B--2---:R-:W-:-:S05]  /*08c0*/  FADD R4, -R9, R4 ;  /* 0x0000000409047221 */ /* 0x004fca0000000100 */
[----:B------:R0:W-:Y:S04]  /*08d0*/  STG.E desc[UR4][R18.64+-0x4], R4 ;  /* 0xfffffc0412007986 */ /* 0x0001e8000c101904 */
[----:B0-----:R-:W2:Y:S01]  /*08e0*/  LDG.E R4, desc[UR4][R22.64+-0x4] ;  /* 0xfffffc0416047981 */ /* 0x001ea2000c1e1900 */
[----:B------:R-:W-:Y:S01]  /*08f0*/  DMUL R28, R12, R26 ;  /* 0x0000001a0c1c7228 */ /* 0x000fe20000000000 */
[----:B------:R-:W0:Y:S09]  /*0900*/  LDC.64 R26, c[0x0][0x398] ;  /* 0x0000e600ff1a7b82 */ /* 0x000e320000000a00 */
[----:B------:R-:W2:Y:S01]  /*0910*/  F2F.F32.F64 R29, R28 ;  /* 0x0000001c001d7310 */ /* 0x000ea20000301000 */
[----:B0-----:R-:W-:-:S04]  /*0920*/  IMAD.WIDE R26, R2, 0x4, R26 ;  /* 0x00000004021a7825 */ /* 0x001fc800078e021a */
[----:B------:R-:W-:-:S03]  /*0930*/  FADD R8, -R8, R5 ;  /* 0x0000000508087221 */ /* 0x000fc60000000100 */
[----:B------:R-:W0:Y:S01]  /*0940*/  F2F.F32.F64 R6, R6 ;  /* 0x0000000600067310 */ /* 0x000e220000301000 */
[----:B------:R-:W-:-:S07]  /*0950*/  FADD R24, -R24, R25 ;  /* 0x0000001918187221 */ /* 0x000fce0000000100 */
[----:B------:R-:W-:Y:S01]  /*0960*/  F2F.F64.F32 R24, R24 ;  /* 0x0000001800187310 */ /* 0x000fe20000201800 */
[----:B--2---:R-:W-:-:S05]  /*0970*/  FADD R28, -R29, R4 ;  /* 0x000000041d1c7221 */ /* 0x004fca0000000100 */
[----:B------:R1:W-:Y:S04]  /*0980*/  STG.E desc[UR4][R22.64+-0x4], R28 ;  /* 0xfffffc1c16007986 */ /* 0x0003e8000c101904 */
[----:B------:R-:W2:Y:S01]  /*0990*/  LDG.E R20, desc[UR4][R26.64+-0x4] ;  /* 0xfffffc041a147981 */ /* 0x000ea2000c1e1900 */
[----:B------:R-:W3:Y:S08]  /*09a0*/  F2F.F64.F32 R4, R8 ;  /* 0x0000000800047310 */ /* 0x000ef00000201800 */
[----:B0-----:R-:W0:Y:S01]  /*09b0*/  F2F.F64.F32 R6, R6 ;  /* 0x0000000600067310 */ /* 0x001e220000201800 */
[----:B---3--:R-:W-:-:S08]  /*09c0*/  DMUL R4, R4, UR6 ;  /* 0x0000000604047c28 */ /* 0x008fd00008000000 */
[----:B------:R-:W-:-:S08]  /*09d0*/  DFMA R4, R24, 1.25, -R4 ;  /* 0x3ff400001804782b */ /* 0x000fd00000000804 */
[----:B0-----:R-:W-:-:S08]  /*09e0*/  DFMA R4, R10, -R4, R6 ;  /* 0x800000040a04722b */ /* 0x001fd00000000006 */
[----:B------:R-:W-:-:S10]  /*09f0*/  DMUL R4, R12, R4 ;  /* 0x000000040c047228 */ /* 0x000fd40000000000 */
[----:B------:R-:W2:Y:S02]  /*0a00*/  F2F.F32.F64 R5, R4 ;  /* 0x0000000400057310 */ /* 0x000ea40000301000 */
[----:B--2---:R-:W-:-:S05]  /*0a10*/  FADD R7, -R5, R20 ;  /* 0x0000001405077221 */ /* 0x004fca0000000100 */
[----:B------:R1:W-:Y:S01]  /*0a20*/  STG.E desc[UR4][R26.64+-0x4], R7 ;  /* 0xfffffc071a007986 */ /* 0x0003e2000c101904 */
[----:B------:R-:W-:Y:S06]  /*0a30*/  BAR.SYNC.DEFER_BLOCKING 0x0 ;  /* 0x0000000000007b1d */ /* 0x000fec0000010000 */
[----:B------:R-:W2:Y:S02]  /*0a40*/  LDG.E R25, desc[UR4][R16.64] ;  /* 0x0000000410197981 */ /* 0x000ea4000c1e1900 */
[----:B--2---:R-:W-:-:S05]  /*0a50*/  FFMA R25, R0, R21, R25 ;  /* 0x0000001500197223 */ /* 0x004fca0000000019 */
[----:B------:R1:W-:Y:S04]  /*0a60*/  STG.E desc[UR4][R16.64], R25 ;  /* 0x0000001910007986 */ /* 0x0003e8000c101904 */
[----:B------:R-:W2:Y:S02]  /*0a70*/  LDG.E R8, desc[UR4][R18.64] ;  /* 0x0000000412087981 */ /* 0x000ea4000c1e1900 */
[----:B--2---:R-:W-:-:S05]  /*0a80*/  FADD R9, R9, R8 ;  /* 0x0000000809097221 */ /* 0x004fca0000000000 */
[----:B------:R1:W-:Y:S04]  /*0a90*/  STG.E desc[UR4][R18.64], R9 ;  /* 0x0000000912007986 */ /* 0x0003e8000c101904 */
[----:B------:R-:W2:Y:S02]  /*0aa0*/  LDG.E R6, desc[UR4][R22.64] ;  /* 0x0000000416067981 */ /* 0x000ea4000c1e1900 */
[----:B--2---:R-:W-:-:S05]  /*0ab0*/  FADD R29, R29, R6 ;  /* 0x000000061d1d7221 */ /* 0x004fca0000000000 */
[----:B------:R1:W-:Y:S04]  /*0ac0*/  STG.E desc[UR4][R22.64], R29 ;  /* 0x0000001d16007986 */ /* 0x0003e8000c101904 */
[----:B------:R-:W2:Y:S01]  /*0ad0*/  LDG.E R4, desc[UR4][R26.64] ;  /* 0x000000041a047981 */ /* 0x000ea2000c1e1900 */
[----:B------:R-:W-:-:S05]  /*0ae0*/  VIADD R3, R3, 0x1 ;  /* 0x0000000103037836 */ /* 0x000fca0000000000 */
[----:B------:R-:W-:Y:S02]  /*0af0*/  ISETP.NE.AND P0, PT, R3, RZ, PT ;  /* 0x000000ff0300720c */ /* 0x000fe40003f05270 */
[----:B------:R-:W-:Y:S01]  /*0b00*/  IADD3 R2, PT, PT, R2, UR14, RZ ;  /* 0x0000000e02027c10 */ /* 0x000fe2000fffe0ff */
[----:B--2---:R-:W-:-:S05]  /*0b10*/  FADD R5, R5, R4 ;  /* 0x0000000405057221 */ /* 0x004fca0000000000 */
[----:B------:R1:W-:Y:S05]  /*0b20*/  STG.E desc[UR4][R26.64], R5 ;  /* 0x000000051a007986 */ /* 0x0003ea000c101904 */
[----:B------:R-:W-:Y:S05]  /*0b30*/  @P0 BRA `(.L_x_104) ;  /* 0xfffffff400b00947 */ /* 0x000fea000383ffff */
[----:B------:R-:W-:Y:S05]  /*0b40*/  EXIT ;  /* 0x000000000000794d */ /* 0x000fea0003800000 */
        .weak           $__internal_4_$__cuda_sm3x_div_rn_noftz_f32_slowpath
        .type           $__internal_4_$__cuda_sm3x_div_rn_noftz_f32_slowpath,@function
        .size           $__internal_4_$__cuda_sm3x_div_rn_noftz_f32_slowpath,(.L_x_200 - $__internal_4_$__cuda_sm3x_div_rn_noftz_f32_slowpath)
$__internal_4_$__cuda_sm3x_div_rn_noftz_f32_slowpath:
[----:B------:R-:W0:Y:S08]  /*0b50*/  LDC R3, c[0x0][0x3d0] ;  /* 0x0000f400ff037b82 */ /* 0x000e300000000800 */
[----:B------:R-:W1:Y:S08]  /*0b60*/  LDC R0, c[0x0][0x3c4] ;  /* 0x0000f100ff007b82 */ /* 0x000e700000000800 */
[----:B------:R-:W2:Y:S01]  /*0b70*/  LDC R6, c[0x0][0x3c4] ;  /* 0x0000f100ff067b82 */ /* 0x000ea20000000800 */
[----:B0-----:R-:W-:-:S07]  /*0b80*/  SHF.R.U32.HI R5, RZ, 0x17, R3 ;  /* 0x00000017ff057819 */ /* 0x001fce0000011603 */
[----:B------:R-:W0:Y:S01]  /*0b90*/  LDC R7, c[0x0][0x3d0] ;  /* 0x0000f400ff077b82 */ /* 0x000e220000000800 */
[----:B------:R-:W-:Y:S02]  /*0ba0*/  LOP3.LUT R5, R5, 0xff, RZ, 0xc0, !PT ;  /* 0x000000ff05057812 */ /* 0x000fe400078ec0ff */
[----:B-1----:R-:W-:Y:S02]  /*0bb0*/  SHF.R.U32.HI R4, RZ, 0x17, R0 ;  /* 0x00000017ff047819 */ /* 0x002fe40000011600 */
[----:B------:R-:W-:Y:S02]  /*0bc0*/  IADD3 R10, PT, PT, R5, -0x1, RZ ;  /* 0xffffffff050a7810 */ /* 0x000fe40007ffe0ff */
[----:B------:R-:W-:Y:S02]  /*0bd0*/  LOP3.LUT R4, R4, 0xff, RZ, 0xc0, !PT ;  /* 0x000000ff04047812 */ /* 0x000fe400078ec0ff */
[----:B------:R-:W-:-:S03]  /*0be0*/  ISETP.GT.U32.AND P0, PT, R10, 0xfd, PT ;  /* 0x000000fd0a00780c */ /* 0x000fc60003f04070 */
[----:B------:R-:W-:-:S05]  /*0bf0*/  VIADD R9, R4, 0xffffffff ;  /* 0xffffffff04097836 */ /* 0x000fca0000000000 */
[----:B------:R-:W-:-:S13]  /*0c00*/  ISETP.GT.U32.OR P0, PT, R9, 0xfd, P0 ;  /* 0x000000fd0900780c */ /* 0x000fda0000704470 */
[----:B------:R-:W-:Y:S01]  /*0c10*/  @!P0 MOV R8, RZ ;  /* 0x000000ff00088202 */ /* 0x000fe20000000f00 */
[----:B--2---:R-:W-:Y:S06]  /*0c20*/  @!P0 BRA `(.L_x_105) ;  /* 0x00000000005c8947 */ /* 0x004fec0003800000 */
[----:B------:R-:W-:Y:S02]  /*0c30*/  FSETP.GTU.FTZ.AND P0, PT, |R0|, +INF , PT ;  /* 0x7f8000000000780b */ /* 0x000fe40003f1c200 */
[----:B------:R-:W-:-:S04]  /*0c40*/  FSETP.GTU.FTZ.AND P1, PT, |R3|, +INF , PT ;  /* 0x7f8000000300780b */ /* 0x000fc80003f3c200 */
[----:B------:R-:W-:-:S13]  /*0c50*/  PLOP3.LUT P0, PT, P0, P1, PT, 0xf8, 0x8f ;  /* 0x00000000008f781c */ /* 0x000fda0000703f70 */
[----:B------:R-:W-:Y:S05]  /*0c60*/  @P0 BRA `(.L_x_106) ;  /* 0x0000000400440947 */ /* 0x000fea0003800000 */
[----:B0-----:R-:W-:-:S13]  /*0c70*/  LOP3.LUT P0, RZ, R7, 0x7fffffff, R6, 0xc8, !PT ;  /* 0x7fffffff07ff7812 */ /* 0x001fda000780c806 */
        /* <DEDUP_REMOVED lines=14> */
[----:B------:R-:W-:Y:S01]  /*0d60*/  @!P0 FFMA R6, R0, 1.84467440737095516160e+19, RZ ;  /* 0x5f80000000068823 */ /* 0x000fe200000000ff */
[----:B------:R-:W-:Y:S01]  /*0d70*/  @!P0 MOV R8, 0xffffffc0 ;  /* 0xffffffc000088802 */ /* 0x000fe20000000f00 */
[----:B------:R-:W-:-:S04]  /*0d80*/  @!P1 FFMA R7, R3, 1.84467440737095516160e+19, RZ ;  /* 0x5f80000003079823 */ /* 0x000fc800000000ff */
[----:B------:R-:W-:-:S07]  /*0d90*/  @!P1 VIADD R8, R8, 0x40 ;  /* 0x0000004008089836 */ /* 0x000fce0000000000 */
.L_x_105:
[----:B------:R-:W-:Y:S02]  /*0da0*/  LEA R0, R5, 0xc0800000, 0x17 ;  /* 0xc080000005007811 */ /* 0x000fe400078eb8ff */
[----:B------:R-:W-:Y:S02]  /*0db0*/  IADD3 R4, PT, PT, R4, -0x7f, RZ ;  /* 0xffffff8104047810 */ /* 0x000fe40007ffe0ff */
[----:B0-----:R-:W-:Y:S02]  /*0dc0*/  IADD3 R7, PT, PT, -R0, R7, RZ ;  /* 0x0000000700077210 */ /* 0x001fe40007ffe1ff */
[C---:B------:R-:W-:Y:S01]  /*0dd0*/  IADD3 R5, PT, PT, R4.reuse, 0x7f, -R5 ;  /* 0x0000007f04057810 */ /* 0x040fe20007ffe805 */
[----:B------:R-:W-:Y:S01]  /*0de0*/  IMAD R0, R4, -0x800000, R6 ;  /* 0xff80000004007824 */ /* 0x000fe200078e0206 */
[----:B------:R-:W0:Y:S01]  /*0df0*/  MUFU.RCP R3, R7 ;  /* 0x0000000700037308 */ /* 0x000e220000001000 */
[----:B------:R-:W-:Y:S01]  /*0e00*/  FADD.FTZ R9, -R7, -RZ ;  /* 0x800000ff07097221 */ /* 0x000fe20000010100 */
[----:B------:R-:W-:-:S03]  /*0e10*/  IADD3 R5, PT, PT, R5, R8, RZ ;  /* 0x0000000805057210 */ /* 0x000fc60007ffe0ff */
[----:B0-----:R-:W-:-:S04]  /*0e20*/  FFMA R10, R3, R9, 1 ;  /* 0x3f800000030a7423 */ /* 0x001fc80000000009 */
[----:B------:R-:W-:-:S04]  /*0e30*/  FFMA R10, R3, R10, R3 ;  /* 0x0000000a030a7223 */ /* 0x000fc80000000003 */
[----:B------:R-:W-:-:S04]  /*0e40*/  FFMA R3, R0, R10, RZ ;  /* 0x0000000a00037223 */ /* 0x000fc800000000ff */
[----:B------:R-:W-:-:S04]  /*0e50*/  FFMA R6, R9, R3, R0 ;  /* 0x0000000309067223 */ /* 0x000fc80000000000 */
[----:B------:R-:W-:-:S04]  /*0e60*/  FFMA R11, R10, R6, R3 ;  /* 0x000000060a0b7223 */ /* 0x000fc80000000003 */
[----:B------:R-:W-:-:S04]  /*0e70*/  FFMA R6, R9, R11, R0 ;  /* 0x0000000b09067223 */ /* 0x000fc80000000000 */
[----:B------:R-:W-:-:S05]  /*0e80*/  FFMA R3, R10, R6, R11 ;  /* 0x000000060a037223 */ /* 0x000fca000000000b */
[----:B------:R-:W-:-:S04]  /*0e90*/  SHF.R.U32.HI R0, RZ, 0x17, R3 ;  /* 0x00000017ff007819 */ /* 0x000fc80000011603 */
[----:B------:R-:W-:-:S05]  /*0ea0*/  LOP3.LUT R0, R0, 0xff, RZ, 0xc0, !PT ;  /* 0x000000ff00007812 */ /* 0x000fca00078ec0ff */
[----:B------:R-:W-:-:S05]  /*0eb0*/  IMAD.IADD R8, R0, 0x1, R5 ;  /* 0x0000000100087824 */ /* 0x000fca00078e0205 */
[----:B------:R-:W-:-:S04]  /*0ec0*/  IADD3 R0, PT, PT, R8, -0x1, RZ ;  /* 0xffffffff08007810 */ /* 0x000fc80007ffe0ff */
        /* <DEDUP_REMOVED lines=9> */
[-CC-:B------:R-:W-:Y:S01]  /*0f60*/  FFMA.RZ R0, R10, R6.reuse, R11.reuse ;  /* 0x000000060a007223 */ /* 0x180fe2000000c00b */
[----:B------:R-:W-:Y:S01]  /*0f70*/  IADD3 R7, PT, PT, R8, 0x20, RZ ;  /* 0x0000002008077810 */ /* 0x000fe20007ffe0ff */
[-CC-:B------:R-:W-:Y:S01]  /*0f80*/  FFMA.RM R5, R10, R6.reuse, R11.reuse ;  /* 0x000000060a057223 */ /* 0x180fe2000000400b */
[----:B------:R-:W-:Y:S02]  /*0f90*/  ISETP.NE.AND P2, PT, R8, RZ, PT ;  /* 0x000000ff0800720c */ /* 0x000fe40003f45270 */
[----:B------:R-:W-:Y:S01]  /*0fa0*/  LOP3.LUT R4, R0, 0x7fffff, RZ, 0xc0, !PT ;  /* 0x007fffff00047812 */ /* 0x000fe200078ec0ff */
[----:B------:R-:W-:Y:S01]  /*0fb0*/  FFMA.RP R0, R10, R6, R11 ;  /* 0x000000060a007223 */ /* 0x000fe2000000800b */
[----:B------:R-:W-:Y:S02]  /*0fc0*/  ISETP.NE.AND P1, PT, R8, RZ, PT ;  /* 0x000000ff0800720c */ /* 0x000fe40003f25270 */
[----:B------:R-:W-:Y:S02]  /*0fd0*/  LOP3.LUT R4, R4, 0x800000, RZ, 0xfc, !PT ;  /* 0x0080000004047812 */ /* 0x000fe400078efcff */
[----:B------:R-:W-:-:S02]  /*0fe0*/  IADD3 R6, PT, PT, -R8, RZ, RZ ;  /* 0x000000ff08067210 */ /* 0x000fc40007ffe1ff */
[----:B------:R-:W-:Y:S02]  /*0ff0*/  SHF.L.U32 R7, R4, R7, RZ ;  /* 0x0000000704077219 */ /* 0x000fe400000006ff */
[----:B------:R-:W-:Y:S02]  /*1000*/  FSETP.NEU.FTZ.AND P0, PT, R0, R5, PT ;  /* 0x000000050000720b */ /* 0x000fe40003f1d000 */
[----:B------:R-:W-:Y:S02]  /*1010*/  SEL R5, R6, RZ, P2 ;  /* 0x000000ff06057207 */ /* 0x000fe40001000000 */
[----:B------:R-:W-:Y:S02]  /*1020*/  ISETP.NE.AND P1, PT, R7, RZ, P1 ;  /* 0x000000ff0700720c */ /* 0x000fe40000f25270 */
[----:B------:R-:W-:Y:S02]  /*1030*/  SHF.R.U32.HI R5, RZ, R5, R4 ;  /* 0x00000005ff057219 */ /* 0x000fe40000011604 */
[----:B------:R-:W-:-:S02]  /*1040*/  PLOP3.LUT P0, PT, P0, P1, PT, 0xf8, 0x8f ;  /* 0x00000000008f781c */ /* 0x000fc40000703f70 */
[----:B------:R-:W-:Y:S02]  /*1050*/  SHF.R.U32.HI R7, RZ, 0x1, R5 ;  /* 0x00000001ff077819 */ /* 0x000fe40000011605 */
[----:B------:R-:W-:-:S04]  /*1060*/  SEL R0, RZ, 0x1, !P0 ;  /* 0x00000001ff007807 */ /* 0x000fc80004000000 */
[----:B------:R-:W-:-:S04]  /*1070*/  LOP3.LUT R0, R0, 0x1, R7, 0xf8, !PT ;  /* 0x0000000100007812 */ /* 0x000fc800078ef807 */
[----:B------:R-:W-:-:S05]  /*1080*/  LOP3.LUT R0, R0, R5, RZ, 0xc0, !PT ;  /* 0x0000000500007212 */ /* 0x000fca00078ec0ff */
[----:B------:R-:W-:-:S05]  /*1090*/  IMAD.IADD R0, R7, 0x1, R0 ;  /* 0x0000000107007824 */ /* 0x000fca00078e0200 */
[----:B------:R-:W-:Y:S01]  /*10a0*/  LOP3.LUT R3, R0, R3, RZ, 0xfc, !PT ;  /* 0x0000000300037212 */ /* 0x000fe200078efcff */
[----:B------:R-:W-:Y:S06]  /*10b0*/  BRA `(.L_x_112) ;  /* 0x0000000000347947 */ /* 0x000fec0003800000 */
.L_x_111:
[----:B------:R-:W-:-:S04]  /*10c0*/  LOP3.LUT R3, R3, 0x80000000, RZ, 0xc0, !PT ;  /* 0x8000000003037812 */ /* 0x000fc800078ec0ff */
[----:B------:R-:W-:Y:S01]  /*10d0*/  LOP3.LUT R3, R3, 0x7f800000, RZ, 0xfc, !PT ;  /* 0x7f80000003037812 */ /* 0x000fe200078efcff */
[----:B------:R-:W-:Y:S06]  /*10e0*/  BRA `(.L_x_112) ;  /* 0x0000000000287947 */ /* 0x000fec0003800000 */
.L_x_110:
[----:B------:R-:W-:Y:S01]  /*10f0*/  LEA R3, R5, R3, 0x17 ;  /* 0x0000000305037211 */ /* 0x000fe200078eb8ff */
[----:B------:R-:W-:Y:S06]  /*1100*/  BRA `(.L_x_112) ;  /* 0x0000000000207947 */ /* 0x000fec0003800000 */
.L_x_109:
[----:B------:R-:W-:-:S04]  /*1110*/  LOP3.LUT R3, R7, 0x80000000, R6, 0x48, !PT ;  /* 0x8000000007037812 */ /* 0x000fc800078e4806 */
[----:B------:R-:W-:Y:S01]  /*1120*/  LOP3.LUT R3, R3, 0x7f800000, RZ, 0xfc, !PT ;  /* 0x7f80000003037812 */ /* 0x000fe200078efcff */
[----:B------:R-:W-:Y:S06]  /*1130*/  BRA `(.L_x_112) ;  /* 0x0000000000147947 */ /* 0x000fec0003800000 */
.L_x_108:
[----:B------:R-:W-:Y:S01]  /*1140*/  LOP3.LUT R3, R7, 0x80000000, R6, 0x48, !PT ;  /* 0x8000000007037812 */ /* 0x000fe200078e4806 */
[----:B------:R-:W-:Y:S06]  /*1150*/  BRA `(.L_x_112) ;  /* 0x00000000000c7947 */ /* 0x000fec0003800000 */
.L_x_107:
[----:B------:R-:W1:Y:S01]  /*1160*/  MUFU.RSQ R3, -QNAN ;  /* 0xffc0000000037908 */ /* 0x000e620000001400 */
[----:B------:R-:W-:Y:S05]  /*1170*/  BRA `(.L_x_112) ;  /* 0x0000000000047947 */ /* 0x000fea0003800000 */
.L_x_106:
[----:B------:R-:W-:-:S07]  /*1180*/  FADD.FTZ R3, R0, R3 ;  /* 0x0000000300037221 */ /* 0x000fce0000010000 */
.L_x_112:
[----:B-1----:R-:W-:Y:S01]  /*1190*/  MOV R10, R3 ;  /* 0x00000003000a7202 */ /* 0x002fe20000000f00 */
[----:B------:R-:W-:-:S04]  /*11a0*/  HFMA2 R3, -RZ, RZ, 0, 0 ;  /* 0x00000000ff037431 */ /* 0x000fc800000001ff */
[----:B0-----:R-:W-:Y:S05]  /*11b0*/  RET.REL.NODEC R2 `(_Z24computeResidual_z_kernelPfS_S_S_PKfS1_S1_S1_fffffiiiiii) ;  /* 0xffffffec02907950 */ /* 0x001fea0003c3ffff */
.L_x_113:
        /* <DEDUP_REMOVED lines=12> */
.L_x_200:


//--------------------- .text._Z24computeResidual_y_kernelPfS_S_S_PKfS1_S1_S1_fffffiiiiii --------------------------
	.section	.text._Z24computeResidual_y_kernelPfS_S_S_PKfS1_S1_S1_fffffiiiiii,"ax",@progbits
	.align	128
        .global         _Z24computeResidual_y_kernelPfS_S_S_PKfS1_S1_S1_fffffiiiiii
        .type           _Z24computeResidual_y_kernelPfS_S_S_PKfS1_S1_S1_fffffiiiiii,@function
        .size           _Z24computeResidual_y_kernelPfS_S_S_PKfS1_S1_S1_fffffiiiiii,(.L_x_201 - _Z24computeResidual_y_kernelPfS_S_S_PKfS1_S1_S1_fffffiiiiii)
        .other          _Z24computeResidual_y_kernelPfS_S_S_PKfS1_S1_S1_fffffiiiiii,@"STO_CUDA_ENTRY STV_DEFAULT"
_Z24computeResidual_y_kernelPfS_S_S_PKfS1_S1_S1_fffffiiiiii:
.text._Z24computeResidual_y_kernelPfS_S_S_PKfS1_S1_S1_fffffiiiiii:
        /* <DEDUP_REMOVED lines=14> */
[----:B------:R-:W-:Y:S05]  /*00e0*/  CALL.REL.NOINC `($__internal_5_$__cuda_sm3x_div_rn_noftz_f32_slowpath) ;  /* 0x0000000800e87944 */ /* 0x000fea0003c00000 */
.L_x_114:
[----:B------:R-:W0:Y:S02]  /*00f0*/  LDCU UR4, c[0x0][0x3d8] ;  /* 0x00007b00ff0477ac */ /* 0x000e240008000800 */
[----:B0-----:R-:W-:-:S13]  /*0100*/  ISETP.LE.AND P0, PT, RZ, UR4, PT ;  /* 0x00000004ff007c0c */ /* 0x001fda000bf03270 */
[----:B------:R-:W-:Y:S05]  /*0110*/  @!P0 EXIT ;  /* 0x000000000000894d */ /* 0x000fea0003800000 */
[----:B------:R-:W0:Y:S01]  /*0120*/  S2R R3, SR_TID.X ;  /* 0x0000000000037919 */ /* 0x000e220000002100 */
[----:B------:R-:W1:Y:S01]  /*0130*/  LDC R2, c[0x0][0x3d0] ;  /* 0x0000f400ff027b82 */ /* 0x000e620000000800 */
[----:B------:R-:W1:Y:S01]  /*0140*/  LDCU UR8, c[0x0][0x3c8] ;  /* 0x00007900ff0877ac */ /* 0x000e620008000800 */
[----:B------:R-:W2:Y:S01]  /*0150*/  F2F.F64.F32 R8, R8 ;  /* 0x0000000800087310 */ /* 0x000ea20000201800 */
[----:B------:R-:W3:Y:S05]  /*0160*/  LDCU UR9, c[0x0][0x3c0] ;  /* 0x00007800ff0977ac */ /* 0x000eea0008000800 */
[----:B------:R-:W0:Y:S01]  /*0170*/  LDC.64 R4, c[0x0][0x3e0] ;  /* 0x0000f800ff047b82 */ /* 0x000e220000000a00 */
[----:B------:R-:W-:-:S07]  /*0180*/  UIADD3 UR4, UPT, UPT, -UR4, URZ, URZ ;  /* 0x000000ff04047290 */ /* 0x000fce000fffe1ff */
[----:B------:R-:W4:Y:S01]  /*0190*/  S2UR UR5, SR_CTAID.X ;  /* 0x00000000000579c3 */ /* 0x000f220000002500 */
[----:B---3--:R-:W3:Y:S07]  /*01a0*/  F2F.F64.F32 R12, UR9 ;  /* 0x00000009000c7d10 */ /* 0x008eee0008201800 */
[----:B------:R-:W5:Y:S01]  /*01b0*/  LDC R0, c[0x0][0x3e8] ;  /* 0x0000fa00ff007b82 */ /* 0x000f620000000800 */
[----:B-1----:R-:W-:-:S04]  /*01c0*/  FMUL R2, R2, UR8 ;  /* 0x0000000802027c20 */ /* 0x002fc80008400000 */
[----:B------:R1:W1:Y:S01]  /*01d0*/  F2F.F64.F32 R10, R2 ;  /* 0x00000002000a7310 */ /* 0x0002620000201800 */
[----:B0-----:R-:W-:-:S05]  /*01e0*/  IADD3 R4, PT, PT, R3, R4, RZ ;  /* 0x0000000403047210 */ /* 0x001fca0007ffe0ff */
[----:B----4-:R-:W-:Y:S01]  /*01f0*/  IMAD R3, R5, UR5, R4 ;  /* 0x0000000505037c24 */ /* 0x010fe2000f8e0204 */
[----:B-----5:R-:W-:-:S04]  /*0200*/  IADD3 R4, PT, PT, -R0, RZ, RZ ;  /* 0x000000ff00047210 */ /* 0x020fc80007ffe1ff */
[----:B------:R-:W-:Y:S02]  /*0210*/  LEA R4, R4, R3, 0x1 ;  /* 0x0000000304047211 */ /* 0x000fe400078e08ff */
[----:B-123--:R-:W-:-:S07]  /*0220*/  IADD3 R3, PT, PT, R3, -R0, RZ ;  /* 0x8000000003037210 */ /* 0x00efce0007ffe0ff */
.L_x_115:
[----:B0-----:R-:W0:Y:S08]  /*0230*/  LDC.64 R20, c[0x0][0x3a0] ;  /* 0x0000e800ff147b82 */ /* 0x001e300000000a00 */
[----:B------:R-:W1:Y:S01]  /*0240*/  LDC.64 R14, c[0x0][0x3b0] ;  /* 0x0000ec00ff0e7b82 */ /* 0x000e620000000a00 */
[----:B0-----:R-:W-:-:S05]  /*0250*/  IMAD.WIDE R20, R4, 0x4, R20 ;  /* 0x0000000404147825 */ /* 0x001fca00078e0214 */
[----:B------:R-:W2:Y:S01]  /*0260*/  LDG.E R23, desc[UR6][R20.64] ;  /* 0x0000000614177981 */ /* 0x000ea2000c1e1900 */
[----:B------:R-:W-:-:S05]  /*0270*/  IMAD.WIDE R6, R0, 0x4, R20 ;  /* 0x0000000400067825 */ /* 0x000fca00078e0214 */
[----:B------:R-:W3:Y:S01]  /*0280*/  LDG.E R25, desc[UR6][R6.64] ;  /* 0x0000000606197981 */ /* 0x000ee2000c1e1900 */
[----:B------:R-:W-:-:S05]  /*0290*/  IMAD.WIDE R16, R0, 0x4, R6 ;  /* 0x0000000400107825 */ /* 0x000fca00078e0206 */
[----:B------:R-:W3:Y:S01]  /*02a0*/  LDG.E R26, desc[UR6][R16.64] ;  /* 0x00000006101a7981 */ /* 0x000ee2000c1e1900 */
[----:B------:R-:W-:-:S05]  /*02b0*/  IMAD.WIDE R18, R0, 0x4, R16 ;  /* 0x0000000400127825 */ /* 0x000fca00078e0210 */
[----:B------:R0:W4:Y:S01]  /*02c0*/  LDG.E R24, desc[UR6][R18.64] ;  /* 0x0000000612187981 */ /* 0x000122000c1e1900 */
[----:B-1----:R-:W-:-:S05]  /*02d0*/  IMAD.WIDE R14, R4, 0x4, R14 ;  /* 0x00000004040e7825 */ /* 0x002fca00078e020e */
[----:B------:R1:W5:Y:S01]  /*02e0*/  LDG.E R22, desc[UR6][R14.64] ;  /* 0x000000060e167981 */ /* 0x000362000c1e1900 */
[----:B0-----:R-:W-:-:S05]  /*02f0*/  IMAD.WIDE R18, R0, 0x4, R14 ;  /* 0x0000000400127825 */ /* 0x001fca00078e020e */
[----:B------:R-:W5:Y:S01]  /*0300*/  LDG.E R5, desc[UR6][R18.64] ;  /* 0x0000000612057981 */ /* 0x000f62000c1e1900 */
[C---:B------:R-:W-:Y:S01]  /*0310*/  IMAD.WIDE R28, R0.reuse, 0x4, R18 ;  /* 0x00000004001c7825 */ /* 0x040fe200078e0212 */
[----:B-1----:R-:W0:Y:S04]  /*0320*/  LDC.64 R14, c[0x0][0x3a8] ;  /* 0x0000ea00ff0e7b82 */ /* 0x002e280000000a00 */
[----:B------:R-:W5:Y:S01]  /*0330*/  LDG.E R6, desc[UR6][R28.64] ;  /* 0x000000061c067981 */ /* 0x000f62000c1e1900 */
[----:B------:R-:W-:-:S05]  /*0340*/  IMAD.WIDE R16, R0, 0x4, R28 ;  /* 0x0000000400107825 */ /* 0x000fca00078e021c */
[----:B------:R1:W5:Y:S01]  /*0350*/  LDG.E R7, desc[UR6][R16.64] ;  /* 0x0000000610077981 */ /* 0x000362000c1e1900 */
[----:B0-----:R-:W-:-:S04]  /*0360*/  IMAD.WIDE R14, R4, 0x4, R14 ;  /* 0x00000004040e7825 */ /* 0x001fc800078e020e */
[----:B-1----:R-:W-:-:S04]  /*0370*/  IMAD.WIDE R16, R0, 0x4, R14 ;  /* 0x0000000400107825 */ /* 0x002fc800078e020e */
[C---:B------:R-:W-:Y:S02]  /*0380*/  IMAD.WIDE R18, R0.reuse, 0x4, R16 ;  /* 0x0000000400127825 */ /* 0x040fe400078e0210 */
[----:B------:R-:W5:Y:S02]  /*0390*/  LDG.E R16, desc[UR6][R16.64] ;  /* 0x0000000610107981 */ /* 0x000f64000c1e1900 */
[----:B------:R-:W-:-:S06]  /*03a0*/  IMAD.WIDE R20, R0, 0x4, R18 ;  /* 0x0000000400147825 */ /* 0x000fcc00078e0212 */
[----:B------:R-:W5:Y:S04]  /*03b0*/  LDG.E R20, desc[UR6][R20.64] ;  /* 0x0000000614147981 */ /* 0x000f68000c1e1900 */
[----:B------:R-:W5:Y:S04]  /*03c0*/  LDG.E R17, desc[UR6][R18.64] ;  /* 0x0000000612117981 */ /* 0x000f68000c1e1900 */
[----:B------:R0:W5:Y:S01]  /*03d0*/  LDG.E R21, desc[UR6][R14.64] ;  /* 0x000000060e157981 */ /* 0x000162000c1e1900 */
[----:B------:R-:W-:Y:S01]  /*03e0*/  UMOV UR8, 0x55555555 ;  /* 0x5555555500087882 */ /* 0x000fe20000000000 */
[----:B------:R-:W-:Y:S01]  /*03f0*/  UMOV UR9, 0x3fb55555 ;  /* 0x3fb5555500097882 */ /* 0x000fe20000000000 */
[----:B------:R-:W-:Y:S01]  /*0400*/  UMOV UR10, 0x55555555 ;  /* 0x55555555000a7882 */ /* 0x000fe20000000000 */
[----:B------:R-:W-:Y:S01]  /*0410*/  UMOV UR11, 0x3fe55555 ;  /* 0x3fe55555000b7882 */ /* 0x000fe20000000000 */
[----:B------:R-:W-:Y:S01]  /*0420*/  UMOV UR14, 0x55555555 ;  /* 0x55555555000e7882 */ /* 0x000fe20000000000 */
[----:B------:R-:W-:Y:S01]  /*0430*/  UMOV UR15, 0x3fa55555 ;  /* 0x3fa55555000f7882 */ /* 0x000fe20000000000 */
[----:B------:R-:W-:Y:S01]  /*0440*/  UMOV UR12, 0x55555555 ;  /* 0x55555555000c7882 */ /* 0x000fe20000000000 */
[----:B------:R-:W-:Y:S01]  /*0450*/  UMOV UR13, 0x3fd55555 ;  /* 0x3fd55555000d7882 */ /* 0x000fe20000000000 */
[----:B---3--:R-:W-:-:S04]  /*0460*/  FADD R28, R25, R26 ;  /* 0x0000001a191c7221 */ /* 0x008fc80000000000 */
[----:B--2---:R-:W-:-:S04]  /*0470*/  FADD R23, R23, R28 ;  /* 0x0000001c17177221 */ /* 0x004fc80000000000 */
[----:B----4-:R-:W-:-:S04]  /*0480*/  FADD R23, R24, R23 ;  /* 0x0000001718177221 */ /* 0x010fc80000000000 */
[----:B0-----:R-:W0:Y:S08]  /*0490*/  F2F.F64.F32 R14, R23 ;  /* 0x00000017000e7310 */ /* 0x001e300000201800 */
[----:B------:R-:W1:Y:S01]  /*04a0*/  F2F.F64.F32 R18, R28 ;  /* 0x0000001c00127310 */ /* 0x000e620000201800 */
[----:B0-----:R-:W-:Y:S01]  /*04b0*/  DMUL R14, R14, UR8 ;  /* 0x000000080e0e7c28 */ /* 0x001fe20008000000 */
[C---:B-----5:R-:W-:Y:S01]  /*04c0*/  FADD R26, R22.reuse, R6 ;  /* 0x00000006161a7221 */ /* 0x060fe20000000000 */
[--C-:B------:R-:W-:Y:S01]  /*04d0*/  FADD R25, R5, R7.reuse ;  /* 0x0000000705197221 */ /* 0x100fe20000000000 */
[----:B------:R-:W-:-:S05]  /*04e0*/  FADD R27, -R22, R7 ;  /* 0x00000007161b7221 */ /* 0x000fca0000000100 */
[----:B-1----:R-:W-:Y:S01]  /*04f0*/  DFMA R14, R18, UR10, -R14 ;  /* 0x0000000a120e7c2b */ /* 0x002fe2000800080e */
[----:B------:R-:W-:Y:S01]  /*0500*/  FMUL R7, R25, R25 ;  /* 0x0000001919077220 */ /* 0x000fe20000400000 */
[----:B------:R0:W1:Y:S01]  /*0510*/  F2F.F64.F32 R18, R27 ;  /* 0x0000001b00127310 */ /* 0x0000620000201800 */
[C-C-:B------:R-:W-:Y:S01]  /*0520*/  FADD R29, -R5.reuse, R6.reuse ;  /* 0x00000006051d7221 */ /* 0x140fe20000000100 */
[----:B------:R-:W-:Y:S01]  /*0530*/  FADD R6, R5, R6 ;  /* 0x0000000605067221 */ /* 0x000fe20000000000 */
[----:B0-----:R-:W-:-:S05]  /*0540*/  FFMA R27, R26, R26, R7 ;  /* 0x0000001a1a1b7223 */ /* 0x001fca0000000007 */
[----:B------:R-:W-:Y:S08]  /*0550*/  F2F.F32.F64 R24, R14 ;  /* 0x0000000e00187310 */ /* 0x000ff00000301000 */
[----:B------:R-:W0:Y:S01]  /*0560*/  F2F.F64.F32 R14, R29 ;  /* 0x0000001d000e7310 */ /* 0x000e220000201800 */
[----:B-1----:R-:W-:-:S07]  /*0570*/  DMUL R18, R18, UR8 ;  /* 0x0000000812127c28 */ /* 0x002fce0008000000 */
[----:B------:R-:W1:Y:S08]  /*0580*/  F2F.F64.F32 R22, R27 ;  /* 0x0000001b00167310 */ /* 0x000e700000201800 */
[----:B------:R-:W2:Y:S01]  /*0590*/  F2F.F64.F32 R6, R6 ;  /* 0x0000000600067310 */ /* 0x000ea20000201800 */
[----:B0-----:R-:W-:Y:S02]  /*05a0*/  DFMA R14, R14, 1.25, -R18 ;  /* 0x3ff400000e0e782b */ /* 0x001fe40000000812 */
[----:B-1----:R-:W-:-:S02]  /*05b0*/  DMUL R22, R22, UR14 ;  /* 0x0000000e16167c28 */ /* 0x002fc40008000000 */
[----:B--2---:R-:W-:Y:S01]  /*05c0*/  DMUL R18, R6, UR12 ;  /* 0x0000000c06127c28 */ /* 0x004fe20008000000 */
[----:B------:R-:W-:-:S07]  /*05d0*/  FADD R28, R16, R20 ;  /* 0x00000014101c7221 */ /* 0x000fce0000000000 */
[----:B------:R-:W-:Y:S01]  /*05e0*/  DFMA R18, R6, R18, -R22 ;  /* 0x000000120612722b */ /* 0x000fe20000000816 */
[----:B------:R-:W0:Y:S01]  /*05f0*/  F2F.F64.F32 R22, R24 ;  /* 0x0000001800167310 */ /* 0x000e220000201800 */
[----:B------:R-:W-:Y:S01]  /*0600*/  FMUL R27, R25, R28 ;  /* 0x0000001c191b7220 */ /* 0x000fe20000400000 */
[--C-:B------:R-:W-:Y:S01]  /*0610*/  FADD R28, R21, R17.reuse ;  /* 0x00000011151c7221 */ /* 0x100fe20000000000 */
[----:B------:R-:W-:-:S03]  /*0620*/  FADD R5, R16, R17 ;  /* 0x0000001110057221 */ /* 0x000fc60000000000 */
[----:B------:R-:W-:-:S04]  /*0630*/  FFMA R27, R26, R28, R27 ;  /* 0x0000001c1a1b7223 */ /* 0x000fc8000000001b */
[----:B------:R-:W1:Y:S01]  /*0640*/  F2F.F64.F32 R28, R27 ;  /* 0x0000001b001c7310 */ /* 0x000e620000201800 */
[----:B0-----:R-:W-:-:S07]  /*0650*/  DADD R18, R18, R22 ;  /* 0x0000000012127229 */ /* 0x001fce0000000016 */
[----:B------:R-:W0:Y:S08]  /*0660*/  F2F.F64.F32 R22, R5 ;  /* 0x0000000500167310 */ /* 0x000e300000201800 */
[----:B------:R2:W3:Y:S01]  /*0670*/  F2F.F32.F64 R24, R18 ;  /* 0x0000001200187310 */ /* 0x0004e20000301000 */
[----:B-1----:R-:W-:Y:S01]  /*0680*/  DMUL R28, R28, UR14 ;  /* 0x0000000e1c1c7c28 */ /* 0x002fe20008000000 */
[----:B--2---:R-:W1:Y:S01]  /*0690*/  LDC.64 R18, c[0x0][0x3b8] ;  /* 0x0000ee00ff127b82 */ /* 0x004e620000000a00 */
[----:B0-----:R-:W-:-:S08]  /*06a0*/  DMUL R22, R22, UR12 ;  /* 0x0000000c16167c28 */ /* 0x001fd00008000000 */
[----:B------:R-:W-:Y:S02]  /*06b0*/  DFMA R28, R6, R22, -R28 ;  /* 0x00000016061c722b */ /* 0x000fe4000000081c */
[----:B---3--:R-:W0:Y:S01]  /*06c0*/  F2F.F64.F32 R22, R24 ;  /* 0x0000001800167310 */ /* 0x008e220000201800 */
[----:B-1----:R-:W-:Y:S01]  /*06d0*/  IMAD.WIDE R18, R4, 0x4, R18 ;  /* 0x0000000404127825 */ /* 0x002fe200078e0212 */
[----:B0-----:R-:W-:-:S04]  /*06e0*/  DFMA R14, R8, -R14, R22 ;  /* 0x8000000e080e722b */ /* 0x001fc80000000016 */
[----:B------:R0:W2:Y:S01]  /*06f0*/  LDG.E R5, desc[UR6][R18.64] ;  /* 0x0000000612057981 */ /* 0x0000a2000c1e1900 */
[----:B------:R-:W-:-:S04]  /*0700*/  IMAD.WIDE R22, R0, 0x4, R18 ;  /* 0x0000000400167825 */ /* 0x000fc800078e0212 */
[C---:B0-----:R-:W-:Y:S02]  /*0710*/  IMAD.WIDE R18, R0.reuse, 0x4, R22 ;  /* 0x0000000400127825 */ /* 0x041fe400078e0216 */
[----:B------:R-:W3:Y:S04]  /*0720*/  LDG.E R22, desc[UR6][R22.64] ;  /* 0x0000000616167981 */ /* 0x000ee8000c1e1900 */
[----:B------:R0:W3:Y:S02]  /*0730*/  LDG.E R23, desc[UR6][R18.64] ;  /* 0x0000000612177981 */ /* 0x0000e4000c1e1900 */
[----:B0-----:R-:W-:-:S05]  /*0740*/  IMAD.WIDE R18, R0, 0x4, R18 ;  /* 0x0000000400127825 */ /* 0x001fca00078e0212 */
[----:B------:R0:W4:Y:S01]  /*0750*/  LDG.E R24, desc[UR6][R18.64] ;  /* 0x0000000612187981 */ /* 0x000122000c1e1900 */
[----:B------:R-:W-:Y:S01]  /*0760*/  FADD R21, -R21, R20 ;  /* 0x0000001415157221 */ /* 0x000fe20000000100 */
[----:B------:R-:W-:Y:S01]  /*0770*/  F2F.F32.F64 R28, R28 ;  /* 0x0000001c001c7310 */ /* 0x000fe20000301000 */
[----:B------:R-:W-:-:S07]  /*0780*/  FADD R27, -R16, R17 ;  /* 0x00000011101b7221 */ /* 0x000fce0000000100 */
[----:B0-----:R-:W0:Y:S08]  /*0790*/  F2F.F64.F32 R18, R21 ;  /* 0x0000001500127310 */ /* 0x001e300000201800 */
[----:B------:R-:W1:Y:S01]  /*07a0*/  F2F.F64.F32 R16, R27 ;  /* 0x0000001b00107310 */ /* 0x000e620000201800 */
[----:B0-----:R-:W-:-:S07]  /*07b0*/  DMUL R18, R18, UR8 ;  /* 0x0000000812127c28 */ /* 0x001fce0008000000 */
[----:B------:R-:W0:Y:S01]  /*07c0*/  F2F.F64.F32 R28, R28 ;  /* 0x0000001c001c7310 */ /* 0x000e220000201800 */
[----:B-1----:R-:W-:-:S08]  /*07d0*/  DFMA R16, R16, 1.25, -R18 ;  /* 0x3ff400001010782b */ /* 0x002fd00000000812 */
[----:B0-----:R-:W-:Y:S01]  /*07e0*/  DFMA R16, R8, -R16, R28 ;  /* 0x800000100810722b */ /* 0x001fe2000000001c */
[----:B------:R-:W-:Y:S01]  /*07f0*/  FADD R28, R25, R26 ;  /* 0x0000001a191c7221 */ /* 0x000fe20000000000 */
[C-C-:B---3--:R-:W-:Y:S01]  /*0800*/  FADD R29, R22.reuse, R23.reuse ;  /* 0x00000017161d7221 */ /* 0x148fe20000000000 */
[----:B--2---:R-:W-:Y:S01]  /*0810*/  FADD R18, R5, R23 ;  /* 0x0000001705127221 */ /* 0x004fe20000000000 */
[----:B----4-:R-:W-:-:S04]  /*0820*/  FADD R20, R22, R24 ;  /* 0x0000001816147221 */ /* 0x010fc80000000000 */
[----:B------:R-:W-:Y:S02]  /*0830*/  FMUL R19, R25, R20 ;  /* 0x0000001419137220 */ /* 0x000fe40000400000 */
[----:B------:R0:W1:Y:S02]  /*0840*/  F2F.F64.F32 R20, R29 ;  /* 0x0000001d00147310 */ /* 0x0000640000201800 */
[----:B0-----:R-:W-:-:S06]  /*0850*/  FFMA R29, R26, R18, R19 ;  /* 0x000000121a1d7223 */ /* 0x001fcc0000000013 */
[----:B------:R-:W0:Y:S01]  /*0860*/  F2F.F64.F32 R18, R29 ;  /* 0x0000001d00127310 */ /* 0x000e220000201800 */
[----:B-1----:R-:W-:Y:S02]  /*0870*/  DMUL R20, R20, UR12 ;  /* 0x0000000c14147c28 */ /* 0x002fe40008000000 */
[----:B0-----:R-:W-:-:S08]  /*0880*/  DMUL R18, R18, UR14 ;  /* 0x0000000e12127c28 */ /* 0x001fd00008000000 */
[----:B------:R-:W-:Y:S01]  /*0890*/  DFMA R18, R6, R20, -R18 ;  /* 0x000000140612722b */ /* 0x000fe20000000812 */
[----:B------:R-:W0:Y:S02]  /*08a0*/  LDC.64 R20, c[0x0][0x380] ;  /* 0x0000e000ff147b82 */ /* 0x000e240000000a00 */
[----:B0-----:R-:W-:-:S05]  /*08b0*/  IMAD.WIDE R20, R3, 0x4, R20 ;  /* 0x0000000403147825 */ /* 0x001fca00078e0214 */
[----:B------:R-:W2:Y:S01]  /*08c0*/  LDG.E R25, desc[UR6][R20.64] ;  /* 0x0000000614197981 */ /* 0x000ea2000c1e1900 */
[----:B------:R-:W0:Y:S02]  /*08d0*/  F2F.F64.F32 R26, R28 ;  /* 0x0000001c001a7310 */ /* 0x000e240000201800 */
[----:B0-----:R-:W-:-:S08]  /*08e0*/  DMUL R26, R26, UR8 ;  /* 0x000000081a1a7c28 */ /* 0x001fd00008000000 */
[----:B------:R-:W-:-:S08]  /*08f0*/  DFMA R6, R6, UR10, -R26 ;  /* 0x0000000a06067c2b */ /* 0x000fd0000800081a */
[----:B------:R-:W-:-:S06]  /*0900*/  DMUL R6, R12, R6 ;  /* 0x000000060c067228 */ /* 0x000fcc0000000000 */
[----:B------:R0:W2:Y:S04]  /*0910*/  F2F.F32.F64 R26, R6 ;  /* 0x00000006001a7310 */ /* 0x0000a80000301000 */
[----:B0-----:R-:W0:Y:S02]  /*0920*/  LDC.64 R6, c[0x0][0x388] ;  /* 0x0000e200ff067b82 */ /* 0x001e240000000a00 */
[----:B0-----:R-:W-:-:S04]  /*0930*/  IMAD.WIDE R6, R3, 0x4, R6 ;  /* 0x0000000403067825 */ /* 0x001fc800078e0206 */
[----:B--2---:R-:W-:-:S05]  /*0940*/  FFMA R27, -R2, R26, R25 ;  /* 0x0000001a021b7223 */ /* 0x004fca0000000119 */
[----:B------:R0:W-:Y:S04]  /*0950*/  STG.E desc[UR6][R20.64], R27 ;  /* 0x0000001b14007986 */ /* 0x0001e8000c101906 */
[----:B0-----:R-:W2:Y:S01]  /*0960*/  LDG.E R27, desc[UR6][R6.64] ;  /* 0x00000006061b7981 */ /* 0x001ea2000c1e1900 */
[----:B------:R-:W-:-:S04]  /*0970*/  FADD R29, -R5, R24 ;  /* 0x00000018051d7221 */ /* 0x000fc80000000100 */
[----:B------:R-:W0:Y:S01]  /*0980*/  F2F.F64.F32 R24, R29 ;  /* 0x0000001d00187310 */ /* 0x000e220000201800 */
[----:B------:R-:W-:-:S07]  /*0990*/  FADD R28, -R22, R23 ;  /* 0x00000017161c7221 */ /* 0x000fce0000000100 */
[----:B------:R-:W1:Y:S01]  /*09a0*/  F2F.F64.F32 R22, R28 ;  /* 0x0000001c00167310 */ /* 0x000e620000201800 */
[----:B0-----:R-:W-:-:S08]  /*09b0*/  DMUL R24, R24, UR8 ;  /* 0x0000000818187c28 */ /* 0x001fd00008000000 */
[----:B-1----:R-:W-:Y:S02]  /*09c0*/  DFMA R22, R22, 1.25, -R24 ;  /* 0x3ff400001616782b */ /* 0x002fe40000000818 */
[----:B------:R-:W-:Y:S01]  /*09d0*/  DMUL R24, R10, R16 ;  /* 0x000000100a187228 */ /* 0x000fe20000000000 */
[----:B------:R-:W0:Y:S05]  /*09e0*/  LDC.64 R16, c[0x0][0x390] ;  /* 0x0000e400ff107b82 */ /* 0x000e2a0000000a00 */
[----:B------:R-:W2:Y:S01]  /*09f0*/  F2F.F32.F64 R5, R24 ;  /* 0x0000001800057310 */ /* 0x000ea20000301000 */
[----:B0-----:R-:W-:-:S04]  /*0a00*/  IMAD.WIDE R16, R3, 0x4, R16 ;  /* 0x0000000403107825 */ /* 0x001fc800078e0210 */
[----:B--2---:R-:W-:-:S05]  /*0a10*/  FADD R29, -R5, R27 ;  /* 0x0000001b051d7221 */ /* 0x004fca0000000100 */
[----:B------:R0:W-:Y:S04]  /*0a20*/  STG.E desc[UR6][R6.64], R29 ;  /* 0x0000001d06007986 */ /* 0x0001e8000c101906 */
[----:B------:R-:W2:Y:S01]  /*0a30*/  LDG.E R25, desc[UR6][R16.64] ;  /* 0x0000000610197981 */ /* 0x000ea2000c1e1900 */
[----:B------:R-:W-:-:S06]  /*0a40*/  DMUL R14, R10, R14 ;  /* 0x0000000e0a0e7228 */ /* 0x000fcc0000000000 */
[----:B------:R1:W2:Y:S04]  /*0a50*/  F2F.F32.F64 R24, R14 ;  /* 0x0000000e00187310 */ /* 0x0002a80000301000 */
[----:B-1----:R-:W1:Y:S02]  /*0a60*/  LDC.64 R14, c[0x0][0x398] ;  /* 0x0000e600ff0e7b82 */ /* 0x002e640000000a00 */
[----:B-1----:R-:W-:Y:S02]  /*0a70*/  IMAD.WIDE R14, R3, 0x4, R14 ;  /* 0x00000004030e7825 */ /* 0x002fe400078e020e */
[----:B------:R-:W1:Y:S02]  /*0a80*/  F2F.F32.F64 R27, R18 ;  /* 0x00000012001b7310 */ /* 0x000e640000301000 */
[----:B--2---:R-:W-:-:S05]  /*0a90*/  FADD R28, -R24, R25 ;  /* 0x00000019181c7221 */ /* 0x004fca0000000100 */
[----:B------:R2:W-:Y:S04]  /*0aa0*/  STG.E desc[UR6][R16.64], R28 ;  /* 0x0000001c10007986 */ /* 0x0005e8000c101906 */
[----:B------:R-:W3:Y:S01]  /*0ab0*/  LDG.E R25, desc[UR6][R14.64] ;  /* 0x000000060e197981 */ /* 0x000ee2000c1e1900 */
[----:B-1----:R-:W1:Y:S02]  /*0ac0*/  F2F.F64.F32 R18, R27 ;  /* 0x0000001b00127310 */ /* 0x002e640000201800 */
[----:B-1----:R-:W-:-:S08]  /*0ad0*/  DFMA R18, R8, -R22, R18 ;  /* 0x800000160812722b */ /* 0x002fd00000000012 */
[----:B------:R-:W-:-:S06]  /*0ae0*/  DMUL R18, R10, R18 ;  /* 0x000000120a127228 */ /* 0x000fcc0000000000 */
[----:B------:R-:W3:Y:S01]  /*0af0*/  F2F.F32.F64 R22, R18 ;  /* 0x0000001200167310 */ /* 0x000ee20000301000 */
[----:B------:R-:W-:-:S04]  /*0b00*/  IMAD.WIDE R20, R0, 0x4, R20 ;  /* 0x0000000400147825 */ /* 0x000fc800078e0214 */
[----:B---3--:R-:W-:-:S05]  /*0b10*/  FADD R25, -R22, R25 ;  /* 0x0000001916197221 */ /* 0x008fca0000000100 */
[----:B------:R1:W-:Y:S01]  /*0b20*/  STG.E desc[UR6][R14.64], R25 ;  /* 0x000000190e007986 */ /* 0x0003e2000c101906 */
[----:B------:R-:W-:Y:S06]  /*0b30*/  BAR.SYNC.DEFER_BLOCKING 0x0 ;  /* 0x0000000000007b1d */ /* 0x000fec0000010000 */
[----:B------:R-:W3:Y:S01]  /*0b40*/  LDG.E R23, desc[UR6][R20.64] ;  /* 0x0000000614177981 */ /* 0x000ee2000c1e1900 */
[----:B0-----:R-:W-:-:S04]  /*0b50*/  IMAD.WIDE R6, R0, 0x4, R6 ;  /* 0x0000000400067825 */ /* 0x001fc800078e0206 */
[----:B---3--:R-:W-:-:S05]  /*0b60*/  FFMA R23, R2, R26, R23 ;  /* 0x0000001a02177223 */ /* 0x008fca0000000017 */
[----:B------:R0:W-:Y:S04]  /*0b70*/  STG.E desc[UR6][R20.64], R23 ;  /* 0x0000001714007986 */ /* 0x0001e8000c101906 */
[----:B------:R-:W3:Y:S01]  /*0b80*/  LDG.E R26, desc[UR6][R6.64] ;  /* 0x00000006061a7981 */ /* 0x000ee2000c1e1900 */
[----:B--2---:R-:W-:-:S04]  /*0b90*/  IMAD.WIDE R16, R0, 0x4, R16 ;  /* 0x0000000400107825 */ /* 0x004fc800078e0210 */
[----:B---3--:R-:W-:-:S05]  /*0ba0*/  FADD R5, R5, R26 ;  /* 0x0000001a05057221 */ /* 0x008fca0000000000 */
[----:B------:R0:W-:Y:S04]  /*0bb0*/  STG.E desc[UR6][R6.64], R5 ;  /* 0x0000000506007986 */ /* 0x0001e8000c101906 */
[----:B------:R-:W2:Y:S01]  /*0bc0*/  LDG.E R19, desc[UR6][R16.64] ;  /* 0x0000000610137981 */ /* 0x000ea2000c1e1900 */
[----:B-1----:R-:W-:-:S04]  /*0bd0*/  IMAD.WIDE R14, R0, 0x4, R14 ;  /* 0x00000004000e7825 */ /* 0x002fc800078e020e */
[----:B--2---:R-:W-:-:S05]  /*0be0*/  FADD R19, R24, R19 ;  /* 0x0000001318137221 */ /* 0x004fca0000000000 */
[----:B------:R0:W-:Y:S04]  /*0bf0*/  STG.E desc[UR6][R16.64], R19 ;  /* 0x0000001310007986 */ /* 0x0001e8000c101906 */
[----:B------:R-:W2:Y:S01]  /*0c00*/  LDG.E R25, desc[UR6][R14.64] ;  /* 0x000000060e197981 */ /* 0x000ea2000c1e1900 */
[----:B------:R-:W-:-:S04]  /*0c10*/  UIADD3 UR4, UPT, UPT, UR4, 0x1, URZ ;  /* 0x0000000104047890 */ /* 0x000fc8000fffe0ff */
[----:B------:R-:W-:Y:S01]  /*0c20*/  UISETP.NE.AND UP0, UPT, UR4, 0x1, UPT ;  /* 0x000000010400788c */ /* 0x000fe2000bf05270 */
[-C--:B------:R-:W-:Y:S02]  /*0c30*/  IADD3 R4, PT, PT, R4, R0.reuse, RZ ;  /* 0x0000000004047210 */ /* 0x080fe40007ffe0ff */
[----:B------:R-:W-:Y:S01]  /*0c40*/  IADD3 R3, PT, PT, R3, R0, RZ ;  /* 0x0000000003037210 */ /* 0x000fe20007ffe0ff */
[----:B--2---:R-:W-:-:S05]  /*0c50*/  FADD R25, R22, R25 ;  /* 0x0000001916197221 */ /* 0x004fca0000000000 */
[----:B------:R0:W-:Y:S01]  /*0c60*/  STG.E desc[UR6][R14.64], R25 ;  /* 0x000000190e007986 */ /* 0x0001e2000c101906 */
[----:B------:R-:W-:Y:S05]  /*0c70*/  BRA.U UP0, `(.L_x_115) ;  /* 0xfffffff5006c7547 */ /* 0x000fea000b83ffff */
[----:B------:R-:W-:Y:S05]  /*0c80*/  EXIT ;  /* 0x000000000000794d */ /* 0x000fea0003800000 */
        .weak           $__internal_5_$__cuda_sm3x_div_rn_noftz_f32_slowpath
        .type           $__internal_5_$__cuda_sm3x_div_rn_noftz_f32_slowpath,@function
        .size           $__internal_5_$__cuda_sm3x_div_rn_noftz_f32_slowpath,(.L_x_201 - $__internal_5_$__cuda_sm3x_div_rn_noftz_f32_slowpath)
$__internal_5_$__cuda_sm3x_div_rn_noftz_f32_slowpath:
        /* <DEDUP_REMOVED lines=9> */
[----:B------:R-:W-:Y:S02]  /*0d20*/  ISETP.GT.U32.AND P0, PT, R10, 0xfd, PT ;  /* 0x000000fd0a00780c */ /* 0x000fe40003f04070 */
[----:B------:R-:W-:-:S04]  /*0d30*/  IADD3 R9, PT, PT, R4, -0x1, RZ ;  /* 0xffffffff04097810 */ /* 0x000fc80007ffe0ff */
        /* <DEDUP_REMOVED lines=24> */
[----:B------:R-:W-:-:S03]  /*0ec0*/  @!P1 FFMA R7, R3, 1.84467440737095516160e+19, RZ ;  /* 0x5f80000003079823 */ /* 0x000fc600000000ff */
[----:B------:R-:W-:-:S07]  /*0ed0*/  @!P1 IADD3 R8, PT, PT, R8, 0x40, RZ ;  /* 0x0000004008089810 */ /* 0x000fce0007ffe0ff */
.L_x_116:
        /* <DEDUP_REMOVED lines=16> */
[----:B------:R-:W-:-:S04]  /*0fe0*/  LOP3.LUT R0, R0, 0xff, RZ, 0xc0, !PT ;  /* 0x000000ff00007812 */ /* 0x000fc800078ec0ff */
[----:B------:R-:W-:-:S04]  /*0ff0*/  IADD3 R8, PT, PT, R0, R5, RZ ;  /* 0x0000000500087210 */ /* 0x000fc80007ffe0ff */
        /* <DEDUP_REMOVED lines=28> */
[----:B------:R-:W-:-:S04]  /*11c0*/  LOP3.LUT R0, R0, R5, RZ, 0xc0, !PT ;  /* 0x0000000500007212 */ /* 0x000fc800078ec0ff */
[----:B------:R-:W-:-:S04]  /*11d0*/  IADD3 R0, PT, PT, R7, R0, RZ ;  /* 0x0000000007007210 */ /* 0x000fc80007ffe0ff */
[----:B------:R-:W-:Y:S01]  /*11e0*/  LOP3.LUT R3, R0, R3, RZ, 0xfc, !PT ;  /* 0x0000000300037212 */ /* 0x000fe200078efcff */
[----:B------:R-:W-:Y:S06]  /*11f0*/  BRA `(.L_x_123) ;  /* 0x0000000000347947 */ /* 0x000fec0003800000 */
.L_x_122:
[----:B------:R-:W-:-:S04]  /*1200*/  LOP3.LUT R3, R3, 0x80000000, RZ, 0xc0, !PT ;  /* 0x8000000003037812 */ /* 0x000fc800078ec0ff */
[----:B------:R-:W-:Y:S01]  /*1210*/  LOP3.LUT R3, R3, 0x7f800000, RZ, 0xfc, !PT ;  /* 0x7f80000003037812 */ /* 0x000fe200078efcff */
[----:B------:R-:W-:Y:S06]  /*1220*/  BRA `(.L_x_123) ;  /* 0x0000000000287947 */ /* 0x000fec0003800000 */
.L_x_121:
[----:B------:R-:W-:Y:S01]  /*1230*/  LEA R3, R5, R3, 0x17 ;  /* 0x0000000305037211 */ /* 0x000fe200078eb8ff */
[----:B------:R-:W-:Y:S06]  /*1240*/  BRA `(.L_x_123) ;  /* 0x0000000000207947 */ /* 0x000fec0003800000 */
.L_x_120:
[----:B------:R-:W-:-:S04]  /*1250*/  LOP3.LUT R3, R7, 0x80000000, R6, 0x48, !PT ;  /* 0x8000000007037812 */ /* 0x000fc800078e4806 */
[----:B------:R-:W-:Y:S01]  /*1260*/  LOP3.LUT R3, R3, 0x7f800000, RZ, 0xfc, !PT ;  /* 0x7f80000003037812 */ /* 0x000fe200078efcff */
[----:B------:R-:W-:Y:S06]  /*1270*/  BRA `(.L_x_123) ;  /* 0x0000000000147947 */ /* 0x000fec0003800000 */
.L_x_119:
[----:B------:R-:W-:Y:S01]  /*1280*/  LOP3.LUT R3, R7, 0x80000000, R6, 0x48, !PT ;  /* 0x8000000007037812 */ /* 0x000fe200078e4806 */
[----:B------:R-:W-:Y:S06]  /*1290*/  BRA `(.L_x_123) ;  /* 0x00000000000c7947 */ /* 0x000fec0003800000 */
.L_x_118:
[----:B------:R-:W1:Y:S01]  /*12a0*/  MUFU.RSQ R3, -QNAN ;  /* 0xffc0000000037908 */ /* 0x000e620000001400 */
[----:B------:R-:W-:Y:S05]  /*12b0*/  BRA `(.L_x_123) ;  /* 0x0000000000047947 */ /* 0x000fea0003800000 */
.L_x_117:
[----:B------:R-:W-:-:S07]  /*12c0*/  FADD.FTZ R3, R0, R3 ;  /* 0x0000000300037221 */ /* 0x000fce0000010000 */
.L_x_123:
[----:B-1----:R-:W-:Y:S01]  /*12d0*/  MOV R8, R3 ;  /* 0x0000000300087202 */ /* 0x002fe20000000f00 */
[----:B------:R-:W-:-:S04]  /*12e0*/  HFMA2 R3, -RZ, RZ, 0, 0 ;  /* 0x00000000ff037431 */ /* 0x000fc800000001ff */
[----:B0-----:R-:W-:Y:S05]  /*12f0*/  RET.REL.NODEC R2 `(_Z24computeResidual_y_kernelPfS_S_S_PKfS1_S1_S1_fffffiiiiii) ;  /* 0xffffffec02407950 */ /* 0x001fea0003c3ffff */
.L_x_124:
        /* <DEDUP_REMOVED lines=16> */
.L_x_201:


//--------------------- .text._Z24computeResidual_x_kernelPfS_S_S_PKfS1_S1_S1_fffffiiiiii --------------------------
	.section	.text._Z24computeResidual_x_kernelPfS_S_S_PKfS1_S1_S1_fffffiiiiii,"ax",@progbits
	.align	128
        .global         _Z24computeResidual_x_kernelPfS_S_S_PKfS1_S1_S1_fffffiiiiii
        .type           _Z24computeResidual_x_kernelPfS_S_S_PKfS1_S1_S1_fffffiiiiii,@function
        .size           _Z24computeResidual_x_kernelPfS_S_S_PKfS1_S1_S1_fffffiiiiii,(.L_x_202 - _Z24computeResidual_x_kernelPfS_S_S_PKfS1_S1_S1_fffffiiiiii)
        .other          _Z24computeResidual_x_kernelPfS_S_S_PKfS1_S1_S1_fffffiiiiii,@"STO_CUDA_ENTRY STV_DEFAULT"
_Z24computeResidual_x_kernelPfS_S_S_PKfS1_S1_S1_fffffiiiiii:
.text._Z24computeResidual_x_kernelPfS_S_S_PKfS1_S1_S1_fffffiiiiii:
        /* <DEDUP_REMOVED lines=14> */
[----:B------:R-:W-:Y:S05]  /*00e0*/  CALL.REL.NOINC `($__internal_6_$__cuda_sm3x_div_rn_noftz_f32_slowpath) ;  /* 0x0000000800e47944 */ /* 0x000fea0003c00000 */
.L_x_125:
[----:B------:R-:W0:Y:S02]  /*00f0*/  LDC.64 R6, c[0x0][0x3d0] ;  /* 0x0000f400ff067b82 */ /* 0x000e240000000a00 */
[----:B0-----:R-:W-:-:S13]  /*0100*/  ISETP.GE.AND P0, PT, R7, RZ, PT ;  /* 0x000000ff0700720c */ /* 0x001fda0003f06270 */
[----:B------:R-:W-:Y:S05]  /*0110*/  @!P0 EXIT ;  /* 0x000000000000894d */ /* 0x000fea0003800000 */
[----:B------:R-:W0:Y:S01]  /*0120*/  S2R R5, SR_TID.X ;  /* 0x0000000000057919 */ /* 0x000e220000002100 */
[----:B------:R-:W0:Y:S01]  /*0130*/  LDC.64 R2, c[0x0][0x3e0] ;  /* 0x0000f800ff027b82 */ /* 0x000e220000000a00 */
[----:B------:R-:W1:Y:S01]  /*0140*/  LDCU UR7, c[0x0][0x3cc] ;  /* 0x00007980ff0777ac */ /* 0x000e620008000800 */
[----:B------:R-:W2:Y:S01]  /*0150*/  F2F.F64.F32 R8, R8 ;  /* 0x0000000800087310 */ /* 0x000ea20000201800 */
[----:B------:R-:W3:Y:S05]  /*0160*/  LDCU UR8, c[0x0][0x3c0] ;  /* 0x00007800ff0877ac */ /* 0x000eea0008000800 */
[----:B------:R-:W4:Y:S08]  /*0170*/  S2UR UR6, SR_CTAID.X ;  /* 0x00000000000679c3 */ /* 0x000f300000002500 */
[----:B------:R-:W4:Y:S01]  /*0180*/  LDC R15, c[0x0][0x3e8] ;  /* 0x0000fa00ff0f7b82 */ /* 0x000f220000000800 */
[----:B-1----:R-:W-:-:S04]  /*0190*/  FMUL R0, R6, UR7 ;  /* 0x0000000706007c20 */ /* 0x002fc80008400000 */
[----:B------:R1:W0:Y:S08]  /*01a0*/  F2F.F64.F32 R10, R0 ;  /* 0x00000000000a7310 */ /* 0x0002300000201800 */
[----:B---3--:R-:W3:Y:S01]  /*01b0*/  F2F.F64.F32 R12, UR8 ;  /* 0x00000008000c7d10 */ /* 0x008ee20008201800 */
[----:B0-----:R-:W-:Y:S02]  /*01c0*/  IADD3 R2, PT, PT, R5, R2, RZ ;  /* 0x0000000205027210 */ /* 0x001fe40007ffe0ff */
[----:B------:R-:W-:-:S03]  /*01d0*/  IADD3 R5, PT, PT, -R7, RZ, RZ ;  /* 0x000000ff07057210 */ /* 0x000fc60007ffe1ff */
[----:B----4-:R-:W-:Y:S01]  /*01e0*/  IMAD R4, R15, UR6, R2 ;  /* 0x000000060f047c24 */ /* 0x010fe2000f8e0202 */
[----:B------:R-:W-:-:S04]  /*01f0*/  IADD3 R15, PT, PT, -R3, RZ, RZ ;  /* 0x000000ff030f7210 */ /* 0x000fc80007ffe1ff */
[----:B------:R-:W-:Y:S02]  /*0200*/  LEA R2, R15, R4, 0x1 ;  /* 0x000000040f027211 */ /* 0x000fe400078e08ff */
[----:B-123--:R-:W-:-:S07]  /*0210*/  IADD3 R4, PT, PT, R4, -R3, RZ ;  /* 0x8000000304047210 */ /* 0x00efce0007ffe0ff */
.L_x_126:
[----:B--2---:R-:W0:Y:S08]  /*0220*/  LDC.64 R20, c[0x0][0x3a0] ;  /* 0x0000e800ff147b82 */ /* 0x004e300000000a00 */
[----:B------:R-:W1:Y:S01]  /*0230*/  LDC.64 R16, c[0x0][0x3a8] ;  /* 0x0000ea00ff107b82 */ /* 0x000e620000000a00 */
[----:B0-----:R-:W-:-:S04]  /*0240*/  IMAD.WIDE R20, R2, 0x4, R20 ;  /* 0x0000000402147825 */ /* 0x001fc800078e0214 */
[----:B------:R-:W-:Y:S02]  /*0250*/  IMAD.WIDE R22, R3, 0x4, R20 ;  /* 0x0000000403167825 */ /* 0x000fe400078e0214 */
[----:B------:R-:W2:Y:S02]  /*0260*/  LDG.E R20, desc[UR4][R20.64] ;  /* 0x0000000414147981 */ /* 0x000ea4000c1e1900 */
[----:B-1----:R-:W-:-:S04]  /*0270*/  IMAD.WIDE R16, R2, 0x4, R16 ;  /* 0x0000000402107825 */ /* 0x002fc800078e0210 */
[C---:B------:R-:W-:Y:S02]  /*0280*/  IMAD.WIDE R18, R3.reuse, 0x4, R22 ;  /* 0x0000000403127825 */ /* 0x040fe400078e0216 */
[----:B------:R-:W3:Y:S02]  /*0290*/  LDG.E R22, desc[UR4][R22.64] ;  /* 0x0000000416167981 */ /* 0x000ee4000c1e1900 */
[C---:B------:R-:W-:Y:S02]  /*02a0*/  IMAD.WIDE R26, R3.reuse, 0x4, R16 ;  /* 0x00000004031a7825 */ /* 0x040fe400078e0210 */
[----:B------:R-:W3:Y:S02]  /*02b0*/  LDG.E R7, desc[UR4][R18.64] ;  /* 0x0000000412077981 */ /* 0x000ee4000c1e1900 */
[C---:B------:R-:W-:Y:S02]  /*02c0*/  IMAD.WIDE R28, R3.reuse, 0x4, R18 ;  /* 0x00000004031c7825 */ /* 0x040fe400078e0212 */
[----:B------:R-:W4:Y:S04]  /*02d0*/  LDG.E R25, desc[UR4][R26.64] ;  /* 0x000000041a197981 */ /* 0x000f28000c1e1900 */
[----:B------:R-:W5:Y:S04]  /*02e0*/  LDG.E R23, desc[UR4][R16.64] ;  /* 0x0000000410177981 */ /* 0x000f68000c1e1900 */
[----:B------:R0:W4:Y:S01]  /*02f0*/  LDG.E R18, desc[UR4][R28.64] ;  /* 0x000000041c127981 */ /* 0x000122000c1e1900 */
[----:B------:R-:W-:-:S05]  /*0300*/  IMAD.WIDE R14, R3, 0x4, R26 ;  /* 0x00000004030e7825 */ /* 0x000fca00078e021a */
[----:B------:R-:W5:Y:S01]  /*0310*/  LDG.E R24, desc[UR4][R14.64] ;  /* 0x000000040e187981 */ /* 0x000f62000c1e1900 */
[----:B0-----:R-:W-:-:S05]  /*0320*/  IMAD.WIDE R28, R3, 0x4, R14 ;  /* 0x00000004031c7825 */ /* 0x001fca00078e020e */
[----:B------:R-:W5:Y:S01]  /*0330*/  LDG.E R6, desc[UR4][R28.64] ;  /* 0x000000041c067981 */ /* 0x000f62000c1e1900 */
        /* <DEDUP_REMOVED lines=10> */
[----:B----4-:R-:W-:-:S06]  /*03e0*/  FADD R18, R18, R7 ;  /* 0x0000000712127221 */ /* 0x010fcc0000000000 */
[----:B------:R-:W0:Y:S08]  /*03f0*/  F2F.F64.F32 R18, R18 ;  /* 0x0000001200127310 */ /* 0x000e300000201800 */
[----:B------:R-:W1:Y:S01]  /*0400*/  F2F.F64.F32 R20, R21 ;  /* 0x0000001500147310 */ /* 0x000e620000201800 */
[----:B-----5:R-:W-:Y:S01]  /*0410*/  FADD R22, R25, R6 ;  /* 0x0000000619167221 */ /* 0x020fe20000000000 */
[--C-:B------:R-:W-:Y:S01]  /*0420*/  FADD R7, R23, R24.reuse ;  /* 0x0000001817077221 */ /* 0x100fe20000000000 */
[----:B------:R-:W-:-:S02]  /*0430*/  FADD R14, R25, R24 ;  /* 0x00000018190e7221 */ /* 0x000fc40000000000 */
[----:B------:R-:W-:Y:S01]  /*0440*/  FMUL R26, R22, R22 ;  /* 0x00000016161a7220 */ /* 0x000fe20000400000 */
[----:B0-----:R-:W-:-:S03]  /*0450*/  DMUL R18, R18, UR6 ;  /* 0x0000000612127c28 */ /* 0x001fc60008000000 */
[----:B------:R-:W-:Y:S01]  /*0460*/  FFMA R28, R7, R7, R26 ;  /* 0x00000007071c7223 */ /* 0x000fe2000000001a */
[----:B------:R-:W0:Y:S04]  /*0470*/  F2F.F64.F32 R14, R14 ;  /* 0x0000000e000e7310 */ /* 0x000e280000201800 */
[----:B-1----:R-:W-:Y:S01]  /*0480*/  DFMA R26, R20, UR8, -R18 ;  /* 0x00000008141a7c2b */ /* 0x002fe20008000812 */
[----:B------:R-:W1:Y:S03]  /*0490*/  LDC.64 R20, c[0x0][0x3b0] ;  /* 0x0000ec00ff147b82 */ /* 0x000e660000000a00 */
[----:B------:R-:W2:Y:S08]  /*04a0*/  F2F.F64.F32 R16, R28 ;  /* 0x0000001c00107310 */ /* 0x000eb00000201800 */
[----:B------:R-:W3:Y:S01]  /*04b0*/  F2F.F32.F64 R26, R26 ;  /* 0x0000001a001a7310 */ /* 0x000ee20000301000 */
[----:B0-----:R-:W-:-:S02]  /*04c0*/  DMUL R18, R14, UR10 ;  /* 0x0000000a0e127c28 */ /* 0x001fc40008000000 */
[----:B--2---:R-:W-:-:S08]  /*04d0*/  DMUL R16, R16, UR12 ;  /* 0x0000000c10107c28 */ /* 0x004fd00008000000 */
[----:B------:R-:W-:Y:S01]  /*04e0*/  DFMA R16, R14, R18, -R16 ;  /* 0x000000120e10722b */ /* 0x000fe20000000810 */
[----:B---3--:R-:W0:Y:S01]  /*04f0*/  F2F.F64.F32 R18, R26 ;  /* 0x0000001a00127310 */ /* 0x008e220000201800 */
[----:B-1----:R-:W-:-:S06]  /*0500*/  IMAD.WIDE R20, R2, 0x4, R20 ;  /* 0x0000000402147825 */ /* 0x002fcc00078e0214 */
[----:B0-----:R-:W-:Y:S01]  /*0510*/  DADD R16, R16, R18 ;  /* 0x0000000010107229 */ /* 0x001fe20000000012 */
[C---:B------:R-:W-:Y:S02]  /*0520*/  IMAD.WIDE R18, R3.reuse, 0x4, R20 ;  /* 0x0000000403127825 */ /* 0x040fe400078e0214 */
[----:B------:R0:W2:Y:S02]  /*0530*/  LDG.E R20, desc[UR4][R20.64] ;  /* 0x0000000414147981 */ /* 0x0000a4000c1e1900 */
[C---:B------:R-:W-:Y:S02]  /*0540*/  IMAD.WIDE R26, R3.reuse, 0x4, R18 ;  /* 0x00000004031a7825 */ /* 0x040fe400078e0212 */
[----:B------:R-:W3:Y:S02]  /*0550*/  LDG.E R18, desc[UR4][R18.64] ;  /* 0x0000000412127981 */ /* 0x000ee4000c1e1900 */
[----:B------:R-:W-:-:S06]  /*0560*/  IMAD.WIDE R28, R3, 0x4, R26 ;  /* 0x00000004031c7825 */ /* 0x000fcc00078e021a */
[----:B------:R-:W2:Y:S04]  /*0570*/  LDG.E R29, desc[UR4][R28.64] ;  /* 0x000000041c1d7981 */ /* 0x000ea8000c1e1900 */
[----:B------:R1:W4:Y:S01]  /*0580*/  LDG.E R19, desc[UR4][R26.64] ;  /* 0x000000041a137981 */ /* 0x000322000c1e1900 */
[----:B------:R-:W-:Y:S01]  /*0590*/  FADD R23, -R23, R6 ;  /* 0x0000000617177221 */ /* 0x000fe20000000100 */
[----:B0-----:R-:W-:Y:S01]  /*05a0*/  F2F.F32.F64 R21, R16 ;  /* 0x0000001000157310 */ /* 0x001fe20000301000 */
[----:B------:R-:W-:-:S07]  /*05b0*/  FADD R6, -R25, R24 ;  /* 0x0000001819067221 */ /* 0x000fce0000000100 */
[----:B------:R-:W0:Y:S08]  /*05c0*/  F2F.F64.F32 R16, R23 ;  /* 0x0000001700107310 */ /* 0x000e300000201800 */
[----:B------:R-:W5:Y:S01]  /*05d0*/  F2F.F64.F32 R24, R6 ;  /* 0x0000000600187310 */ /* 0x000f620000201800 */
[----:B0-----:R-:W-:-:S07]  /*05e0*/  DMUL R16, R16, UR6 ;  /* 0x0000000610107c28 */ /* 0x001fce0008000000 */
[----:B-1----:R-:W0:Y:S01]  /*05f0*/  F2F.F64.F32 R26, R21 ;  /* 0x00000015001a7310 */ /* 0x002e220000201800 */
[----:B-----5:R-:W-:-:S08]  /*0600*/  DFMA R24, R24, 1.25, -R16 ;  /* 0x3ff400001818782b */ /* 0x020fd00000000810 */
[----:B0-----:R-:W-:Y:S01]  /*0610*/  DFMA R24, R8, -R24, R26 ;  /* 0x800000180818722b */ /* 0x001fe2000000001a */
[--C-:B--2---:R-:W-:Y:S01]  /*0620*/  FADD R28, -R20, R29.reuse ;  /* 0x0000001d141c7221 */ /* 0x104fe20000000100 */
[C---:B---3--:R-:W-:Y:S01]  /*0630*/  FADD R29, R18.reuse, R29 ;  /* 0x0000001d121d7221 */ /* 0x048fe20000000000 */
[C-C-:B----4-:R-:W-:Y:S01]  /*0640*/  FADD R26, -R18.reuse, R19.reuse ;  /* 0x00000013121a7221 */ /* 0x150fe20000000100 */
[--C-:B------:R-:W-:Y:S02]  /*0650*/  FADD R6, R18, R19.reuse ;  /* 0x0000001312067221 */ /* 0x100fe40000000000 */
[----:B------:R-:W-:Y:S01]  /*0660*/  FMUL R18, R22, R29 ;  /* 0x0000001d16127220 */ /* 0x000fe20000400000 */
[----:B------:R-:W-:Y:S01]  /*0670*/  FADD R20, R20, R19 ;  /* 0x0000001314147221 */ /* 0x000fe20000000000 */
[----:B------:R-:W0:Y:S03]  /*0680*/  F2F.F64.F32 R16, R28 ;  /* 0x0000001c00107310 */ /* 0x000e260000201800 */
[----:B------:R-:W-:-:S02]  /*0690*/  FFMA R23, R7, R20, R18 ;  /* 0x0000001407177223 */ /* 0x000fc40000000012 */
[----:B------:R-:W1:Y:S03]  /*06a0*/  LDC.64 R18, c[0x0][0x3b8] ;  /* 0x0000ee00ff127b82 */ /* 0x000e660000000a00 */
[----:B------:R-:W2:Y:S08]  /*06b0*/  F2F.F64.F32 R26, R26 ;  /* 0x0000001a001a7310 */ /* 0x000eb00000201800 */
[----:B------:R-:W3:Y:S01]  /*06c0*/  F2F.F64.F32 R20, R6 ;  /* 0x0000000600147310 */ /* 0x000ee20000201800 */
[----:B0-----:R-:W-:-:S07]  /*06d0*/  DMUL R16, R16, UR6 ;  /* 0x0000000610107c28 */ /* 0x001fce0008000000 */
[----:B------:R-:W0:Y:S01]  /*06e0*/  F2F.F64.F32 R28, R23 ;  /* 0x00000017001c7310 */ /* 0x000e220000201800 */
[----:B--2---:R-:W-:Y:S01]  /*06f0*/  DFMA R16, R26, 1.25, -R16 ;  /* 0x3ff400001a10782b */ /* 0x004fe20000000810 */
[----:B-1----:R-:W-:Y:S01]  /*0700*/  IMAD.WIDE R26, R2, 0x4, R18 ;  /* 0x00000004021a7825 */ /* 0x002fe200078e0212 */
[----:B---3--:R-:W-:-:S03]  /*0710*/  DMUL R20, R20, UR10 ;  /* 0x0000000a14147c28 */ /* 0x008fc60008000000 */
[----:B------:R-:W-:Y:S02]  /*0720*/  IMAD.WIDE R18, R3, 0x4, R26 ;  /* 0x0000000403127825 */ /* 0x000fe400078e021a */
[----:B------:R-:W2:Y:S01]  /*0730*/  LDG.E R26, desc[UR4][R26.64] ;  /* 0x000000041a1a7981 */ /* 0x000ea2000c1e1900 */
[----:B0-----:R-:W-:-:S08]  /*0740*/  DMUL R28, R28, UR12 ;  /* 0x0000000c1c1c7c28 */ /* 0x001fd00008000000 */
[----:B------:R-:W-:Y:S01]  /*0750*/  DFMA R28, R14, R20, -R28 ;  /* 0x000000140e1c722b */ /* 0x000fe2000000081c */
[----:B------:R-:W3:Y:S01]  /*0760*/  LDG.E R27, desc[UR4][R18.64] ;  /* 0x00000004121b7981 */ /* 0x000ee2000c1e1900 */
[----:B------:R-:W-:-:S05]  /*0770*/  IMAD.WIDE R20, R3, 0x4, R18 ;  /* 0x0000000403147825 */ /* 0x000fca00078e0212 */
[----:B------:R0:W2:Y:S02]  /*0780*/  LDG.E R6, desc[UR4][R20.64] ;  /* 0x0000000414067981 */ /* 0x0000a4000c1e1900 */
[----:B0-----:R-:W-:-:S05]  /*0790*/  IMAD.WIDE R20, R3, 0x4, R20 ;  /* 0x0000000403147825 */ /* 0x001fca00078e0214 */
[----:B------:R-:W3:Y:S01]  /*07a0*/  LDG.E R23, desc[UR4][R20.64] ;  /* 0x0000000414177981 */ /* 0x000ee2000c1e1900 */
[----:B------:R-:W0:Y:S08]  /*07b0*/  F2F.F32.F64 R28, R28 ;  /* 0x0000001c001c7310 */ /* 0x000e300000301000 */
[----:B0-----:R-:W0:Y:S02]  /*07c0*/  F2F.F64.F32 R18, R28 ;  /* 0x0000001c00127310 */ /* 0x001e240000201800 */
[----:B0-----:R-:W-:Y:S01]  /*07d0*/  DFMA R16, R8, -R16, R18 ;  /* 0x800000100810722b */ /* 0x001fe20000000012 */
[----:B---3--:R-:W-:-:S04]  /*07e0*/  FADD R19, R27, R23 ;  /* 0x000000171b137221 */ /* 0x008fc80000000000 */
[----:B------:R-:W-:Y:S01]  /*07f0*/  FMUL R18, R22, R19 ;  /* 0x0000001316127220 */ /* 0x000fe20000400000 */
[----:B--2---:R-:W-:-:S04]  /*0800*/  FADD R19, R26, R6 ;  /* 0x000000061a137221 */ /* 0x004fc80000000000 */
[----:B------:R-:W-:Y:S01]  /*0810*/  FFMA R29, R7, R19, R18 ;  /* 0x00000013071d7223 */ /* 0x000fe20000000012 */
[----:B------:R-:W-:-:S03]  /*0820*/  FADD R18, R27, R6 ;  /* 0x000000061b127221 */ /* 0x000fc60000000000 */
[----:B------:R-:W0:Y:S08]  /*0830*/  F2F.F64.F32 R20, R29 ;  /* 0x0000001d00147310 */ /* 0x000e300000201800 */
[----:B------:R-:W1:Y:S01]  /*0840*/  F2F.F64.F32 R18, R18 ;  /* 0x0000001200127310 */ /* 0x000e620000201800 */
[----:B0-----:R-:W-:Y:S02]  /*0850*/  DMUL R20, R20, UR12 ;  /* 0x0000000c14147c28 */ /* 0x001fe40008000000 */
[----:B-1----:R-:W-:-:S08]  /*0860*/  DMUL R18, R18, UR10 ;  /* 0x0000000a12127c28 */ /* 0x002fd00008000000 */
[----:B------:R-:W-:Y:S01]  /*0870*/  DFMA R18, R14, R18, -R20 ;  /* 0x000000120e12722b */ /* 0x000fe20000000814 */
[----:B------:R-:W0:Y:S02]  /*0880*/  LDC.64 R20, c[0x0][0x380] ;  /* 0x0000e000ff147b82 */ /* 0x000e240000000a00 */
[----:B0-----:R-:W-:-:S05]  /*0890*/  IMAD.WIDE R20, R4, 0x4, R20 ;  /* 0x0000000404147825 */ /* 0x001fca00078e0214 */
[----:B------:R-:W2:Y:S01]  /*08a0*/  LDG.E R29, desc[UR4][R20.64] ;  /* 0x00000004141d7981 */ /* 0x000ea2000c1e1900 */
[----:B------:R-:W-:Y:S01]  /*08b0*/  FADD R7, R22, R7 ;  /* 0x0000000716077221 */ /* 0x000fe20000000000 */
[----:B------:R-:W-:-:S03]  /*08c0*/  FADD R26, -R26, R23 ;  /* 0x000000171a1a7221 */ /* 0x000fc60000000100 */
[----:B------:R-:W0:Y:S01]  /*08d0*/  F2F.F64.F32 R22, R7 ;  /* 0x0000000700167310 */ /* 0x000e220000201800 */
[----:B------:R-:W-:-:S07]  /*08e0*/  FADD R28, -R27, R6 ;  /* 0x000000061b1c7221 */ /* 0x000fce0000000100 */
[----:B------:R-:W1:Y:S01]  /*08f0*/  F2F.F64.F32 R26, R26 ;  /* 0x0000001a001a7310 */ /* 0x000e620000201800 */
[----:B0-----:R-:W-:-:S08]  /*0900*/  DMUL R22, R22, UR6 ;  /* 0x0000000616167c28 */ /* 0x001fd00008000000 */
[----:B------:R-:W-:Y:S01]  /*0910*/  DFMA R22, R14, UR8, -R22 ;  /* 0x000000080e167c2b */ /* 0x000fe20008000816 */
[----:B------:R-:W0:Y:S01]  /*0920*/  F2F.F64.F32 R14, R28 ;  /* 0x0000001c000e7310 */ /* 0x000e220000201800 */
[----:B-1----:R-:W-:-:S08]  /*0930*/  DMUL R26, R26, UR6 ;  /* 0x000000061a1a7c28 */ /* 0x002fd00008000000 */
[----:B0-----:R-:W-:Y:S02]  /*0940*/  DFMA R14, R14, 1.25, -R26 ;  /* 0x3ff400000e0e782b */ /* 0x001fe4000000081a */
[----:B------:R-:W-:Y:S01]  /*0950*/  DMUL R26, R12, R22 ;  /* 0x000000160c1a7228 */ /* 0x000fe20000000000 */
[----:B------:R-:W0:Y:S09]  /*0960*/  LDC.64 R22, c[0x0][0x388] ;  /* 0x0000e200ff167b82 */ /* 0x000e320000000a00 */
[----:B------:R-:W2:Y:S01]  /*0970*/  F2F.F32.F64 R27, R26 ;  /* 0x0000001a001b7310 */ /* 0x000ea20000301000 */
[----:B0-----:R-:W-:-:S02]  /*0980*/  IMAD.WIDE R6, R4, 0x4, R22 ;  /* 0x0000000404067825 */ /* 0x001fc400078e0216 */
[----:B------:R-:W0:Y:S02]  /*0990*/  LDC.64 R22, c[0x0][0x390] ;  /* 0x0000e400ff167b82 */ /* 0x000e240000000a00 */
[----:B--2---:R-:W-:-:S05]  /*09a0*/  FFMA R29, -R0, R27, R29 ;  /* 0x0000001b001d7223 */ /* 0x004fca000000011d */
[----:B------:R1:W-:Y:S04]  /*09b0*/  STG.E desc[UR4][R20.64], R29 ;  /* 0x0000001d14007986 */ /* 0x0003e8000c101904 */
[----:B-1----:R-:W2:Y:S01]  /*09c0*/  LDG.E R29, desc[UR4][R6.64] ;  /* 0x00000004061d7981 */ /* 0x002ea2000c1e1900 */
[----:B------:R-:W-:-:S06]  /*09d0*/  DMUL R24, R10, R24 ;  /* 0x000000180a187228 */ /* 0x000fcc0000000000 */
[----:B------:R-:W-:Y:S01]  /*09e0*/  F2F.F32.F64 R28, R24 ;  /* 0x00000018001c7310 */ /* 0x000fe20000301000 */
[----:B0-----:R-:W-:-:S07]  /*09f0*/  IMAD.WIDE R22, R4, 0x4, R22 ;  /* 0x0000000404167825 */ /* 0x001fce00078e0216 */
[----:B------:R-:W0:Y:S08]  /*0a00*/  F2F.F32.F64 R18, R18 ;  /* 0x0000001200127310 */ /* 0x000e300000301000 */
[----:B0-----:R-:W0:Y:S01]  /*0a10*/  F2F.F64.F32 R24, R18 ;  /* 0x0000001200187310 */ /* 0x001e220000201800 */
[----:B--2---:R-:W-:-:S05]  /*0a20*/  FADD R29, -R28, R29 ;  /* 0x0000001d1c1d7221 */ /* 0x004fca0000000100 */
[----:B------:R1:W-:Y:S04]  /*0a30*/  STG.E desc[UR4][R6.64], R29 ;  /* 0x0000001d06007986 */ /* 0x0003e8000c101904 */
[----:B------:R-:W2:Y:S01]  /*0a40*/  LDG.E R26, desc[UR4][R22.64] ;  /* 0x00000004161a7981 */ /* 0x000ea2000c1e1900 */
[----:B0-----:R-:W-:Y:S02]  /*0a50*/  DFMA R14, R8, -R14, R24 ;  /* 0x8000000e080e722b */ /* 0x001fe40000000018 */
[----:B------:R-:W-:Y:S01]  /*0a60*/  DMUL R24, R10, R16 ;  /* 0x000000100a187228 */ /* 0x000fe20000000000 */
[----:B------:R-:W0:Y:S09]  /*0a70*/  LDC.64 R16, c[0x0][0x398] ;  /* 0x0000e600ff107b82 */ /* 0x000e320000000a00 */
[----:B------:R-:W2:Y:S01]  /*0a80*/  F2F.F32.F64 R25, R24 ;  /* 0x0000001800197310 */ /* 0x000ea20000301000 */
[----:B0-----:R-:W-:-:S04]  /*0a90*/  IMAD.WIDE R16, R4, 0x4, R16 ;  /* 0x0000000404107825 */ /* 0x001fc800078e0210 */
[----:B--2---:R-:W-:-:S05]  /*0aa0*/  FADD R26, -R25, R26 ;  /* 0x0000001a191a7221 */ /* 0x004fca0000000100 */
[----:B------:R0:W-:Y:S04]  /*0ab0*/  STG.E desc[UR4][R22.64], R26 ;  /* 0x0000001a16007986 */ /* 0x0001e8000c101904 */
[----:B-1----:R-:W2:Y:S01]  /*0ac0*/  LDG.E R29, desc[UR4][R16.64] ;  /* 0x00000004101d7981 */ /* 0x002ea2000c1e1900 */
[----:B------:R-:W-:-:S10]  /*0ad0*/  DMUL R14, R10, R14 ;  /* 0x0000000e0a0e7228 */ /* 0x000fd40000000000 */
[----:B------:R-:W2:Y:S01]  /*0ae0*/  F2F.F32.F64 R14, R14 ;  /* 0x0000000e000e7310 */ /* 0x000ea20000301000 */
[----:B------:R-:W-:-:S04]  /*0af0*/  IMAD.WIDE R20, R3, 0x4, R20 ;  /* 0x0000000403147825 */ /* 0x000fc800078e0214 */
[----:B--2---:R-:W-:-:S05]  /*0b00*/  FADD R29, -R14, R29 ;  /* 0x0000001d0e1d7221 */ /* 0x004fca0000000100 */
[----:B------:R1:W-:Y:S01]  /*0b10*/  STG.E desc[UR4][R16.64], R29 ;  /* 0x0000001d10007986 */ /* 0x0003e2000c101904 */
[----:B------:R-:W-:Y:S06]  /*0b20*/  BAR.SYNC.DEFER_BLOCKING 0x0 ;  /* 0x0000000000007b1d */ /* 0x000fec0000010000 */
[----:B------:R-:W2:Y:S01]  /*0b30*/  LDG.E R19, desc[UR4][R20.64] ;  /* 0x0000000414137981 */ /* 0x000ea2000c1e1900 */
[----:B------:R-:W-:-:S04]  /*0b40*/  IMAD.WIDE R6, R3, 0x4, R6 ;  /* 0x0000000403067825 */ /* 0x000fc800078e0206 */
[----:B--2---:R-:W-:-:S05]  /*0b50*/  FFMA R19, R0, R27, R19 ;  /* 0x0000001b00137223 */ /* 0x004fca0000000013 */
[----:B------:R2:W-:Y:S04]  /*0b60*/  STG.E desc[UR4][R20.64], R19 ;  /* 0x0000001314007986 */ /* 0x0005e8000c101904 */
[----:B------:R-:W3:Y:S01]  /*0b70*/  LDG.E R27, desc[UR4][R6.64] ;  /* 0x00000004061b7981 */ /* 0x000ee2000c1e1900 */
[----:B0-----:R-:W-:-:S04]  /*0b80*/  IMAD.WIDE R22, R3, 0x4, R22 ;  /* 0x0000000403167825 */ /* 0x001fc800078e0216 */
[----:B---3--:R-:W-:-:S05]  /*0b90*/  FADD R27, R28, R27 ;  /* 0x0000001b1c1b7221 */ /* 0x008fca0000000000 */
[----:B------:R2:W-:Y:S04]  /*0ba0*/  STG.E desc[UR4][R6.64], R27 ;  /* 0x0000001b06007986 */ /* 0x0005e8000c101904 */
[----:B------:R-:W3:Y:S01]  /*0bb0*/  LDG.E R18, desc[UR4][R22.64] ;  /* 0x0000000416127981 */ /* 0x000ee2000c1e1900 */
[----:B-1----:R-:W-:-:S04]  /*0bc0*/  IMAD.WIDE R16, R3, 0x4, R16 ;  /* 0x0000000403107825 */ /* 0x002fc800078e0210 */
[----:B---3--:R-:W-:-:S05]  /*0bd0*/  FADD R25, R25, R18 ;  /* 0x0000001219197221 */ /* 0x008fca0000000000 */
[----:B------:R2:W-:Y:S04]  /*0be0*/  STG.E desc[UR4][R22.64], R25 ;  /* 0x0000001916007986 */ /* 0x0005e8000c101904 */
[----:B------:R-:W3:Y:S01]  /*0bf0*/  LDG.E R15, desc[UR4][R16.64] ;  /* 0x00000004100f7981 */ /* 0x000ee2000c1e1900 */
[----:B------:R-:W-:-:S04]  /*0c00*/  IADD3 R5, PT, PT, R5, 0x1, RZ ;  /* 0x0000000105057810 */ /* 0x000fc80007ffe0ff */
[----:B------:R-:W-:Y:S02]  /*0c10*/  ISETP.NE.AND P0, PT, R5, 0x1, PT ;  /* 0x000000010500780c */ /* 0x000fe40003f05270 */
[-C--:B------:R-:W-:Y:S02]  /*0c20*/  IADD3 R2, PT, PT, R2, R3.reuse, RZ ;  /* 0x0000000302027210 */ /* 0x080fe40007ffe0ff */
[----:B------:R-:W-:Y:S01]  /*0c30*/  IADD3 R4, PT, PT, R4, R3, RZ ;  /* 0x0000000304047210 */ /* 0x000fe20007ffe0ff */
[----:B---3--:R-:W-:-:S05]  /*0c40*/  FADD R15, R14, R15 ;  /* 0x0000000f0e0f7221 */ /* 0x008fca0000000000 */
[----:B------:R2:W-:Y:S03]  /*0c50*/  STG.E desc[UR4][R16.64], R15 ;  /* 0x0000000f10007986 */ /* 0x0005e6000c101904 */
[----:B------:R-:W-:Y:S05]  /*0c60*/  @P0 BRA `(.L_x_126) ;  /* 0xfffffff4006c0947 */ /* 0x000fea000383ffff */
[----:B------:R-:W-:Y:S05]  /*0c70*/  EXIT ;  /* 0x000000000000794d */ /* 0x000fea0003800000 */
        .weak           $__internal_6_$__cuda_sm3x_div_rn_noftz_f32_slowpath
        .type           $__internal_6_$__cuda_sm3x_div_rn_noftz_f32_slowpath,@function
        .size           $__internal_6_$__cuda_sm3x_div_rn_noftz_f32_slowpath,(.L_x_202 - $__internal_6_$__cuda_sm3x_div_rn_noftz_f32_slowpath)
$__internal_6_$__cuda_sm3x_div_rn_noftz_f32_slowpath:
        /* <DEDUP_REMOVED lines=37> */
.L_x_127:
        /* <DEDUP_REMOVED lines=50> */
.L_x_133:
[----:B------:R-:W-:-:S04]  /*11f0*/  LOP3.LUT R3, R3, 0x80000000, RZ, 0xc0, !PT ;  /* 0x8000000003037812 */ /* 0x000fc800078ec0ff */
[----:B------:R-:W-:Y:S01]  /*1200*/  LOP3.LUT R3, R3, 0x7f800000, RZ, 0xfc, !PT ;  /* 0x7f80000003037812 */ /* 0x000fe200078efcff */
[----:B------:R-:W-:Y:S06]  /*1210*/  BRA `(.L_x_134) ;  /* 0x0000000000287947 */ /* 0x000fec0003800000 */
.L_x_132:
[----:B------:R-:W-:Y:S01]  /*1220*/  LEA R3, R5, R3, 0x17 ;  /* 0x0000000305037211 */ /* 0x000fe200078eb8ff */
[----:B------:R-:W-:Y:S06]  /*1230*/  BRA `(.L_x_134) ;  /* 0x0000000000207947 */ /* 0x000fec0003800000 */
.L_x_131:
[----:B------:R-:W-:-:S04]  /*1240*/  LOP3.LUT R3, R7, 0x80000000, R6, 0x48, !PT ;  /* 0x8000000007037812 */ /* 0x000fc800078e4806 */
[----:B------:R-:W-:Y:S01]  /*1250*/  LOP3.LUT R3, R3, 0x7f800000, RZ, 0xfc, !PT ;  /* 0x7f80000003037812 */ /* 0x000fe200078efcff */
[----:B------:R-:W-:Y:S06]  /*1260*/  BRA `(.L_x_134) ;  /* 0x0000000000147947 */ /* 0x000fec0003800000 */
.L_x_130:
[----:B------:R-:W-:Y:S01]  /*1270*/  LOP3.LUT R3, R7, 0x80000000, R6, 0x48, !PT ;  /* 0x8000000007037812 */ /* 0x000fe200078e4806 */
[----:B------:R-:W-:Y:S06]  /*1280*/  BRA `(.L_x_134) ;  /* 0x00000000000c7947 */ /* 0x000fec0003800000 */
.L_x_129:
[----:B------:R-:W1:Y:S01]  /*1290*/  MUFU.RSQ R3, -QNAN ;  /* 0xffc0000000037908 */ /* 0x000e620000001400 */
[----:B------:R-:W-:Y:S05]  /*12a0*/  BRA `(.L_x_134) ;  /* 0x0000000000047947 */ /* 0x000fea0003800000 */
.L_x_128:
[----:B------:R-:W-:-:S07]  /*12b0*/  FADD.FTZ R3, R0, R3 ;  /* 0x0000000300037221 */ /* 0x000fce0000010000 */
.L_x_134:
[----:B-1----:R-:W-:Y:S01]  /*12c0*/  MOV R8, R3 ;  /* 0x0000000300087202 */ /* 0x002fe20000000f00 */
[----:B------:R-:W-:-:S04]  /*12d0*/  HFMA2 R3, -RZ, RZ, 0, 0 ;  /* 0x00000000ff037431 */ /* 0x000fc800000001ff */
[----:B0-----:R-:W-:Y:S05]  /*12e0*/  RET.REL.NODEC R2 `(_Z24computeResidual_x_kernelPfS_S_S_PKfS1_S1_S1_fffffiiiiii) ;  /* 0xffffffec02447950 */ /* 0x001fea0003c3ffff */
.L_x_135:
        /* <DEDUP_REMOVED lines=9> */
.L_x_202:


//--------------------- .text._Z19zeroResidual_kernelPfS_S_S_iiiiii --------------------------
	.section	.text._Z19zeroResidual_kernelPfS_S_S_iiiiii,"ax",@progbits
	.align	128
        .global         _Z19zeroResidual_kernelPfS_S_S_iiiiii
        .type           _Z19zeroResidual_kernelPfS_S_S_iiiiii,@function
        .size           _Z19zeroResidual_kernelPfS_S_S_iiiiii,(.L_x_213 - _Z19zeroResidual_kernelPfS_S_S_iiiiii)
        .other          _Z19zeroResidual_kernelPfS_S_S_iiiiii,@"STO_CUDA_ENTRY STV_DEFAULT"
_Z19zeroResidual_kernelPfS_S_S_iiiiii:
.text._Z19zeroResidual_kernelPfS_S_S_iiiiii:
[----:B------:R-:W-:Y:S08]  /*0000*/  LDC R1, c[0x0][0x37c] ;  /* 0x0000df00ff017b82 */ /* 0x000ff00000000800 */
[----:B------:R-:W0:Y:S02]  /*0010*/  LDC R0, c[0x0][0x3a4] ;  /* 0x0000e900ff007b82 */ /* 0x000e240000000800 */
[----:B0-----:R-:W-:-:S13]  /*0020*/  ISETP.GE.AND P0, PT, R0, -0x1, PT ;  /* 0xffffffff0000780c */ /* 0x001fda0003f06270 */
[----:B------:R-:W-:Y:S05]  /*0030*/  @!P0 EXIT ;  /* 0x000000000000894d */ /* 0x000fea0003800000 */
[----:B------:R-:W-:Y:S01]  /*0040*/  IADD3 R2, PT, PT, R0, 0x1, RZ ;  /* 0x0000000100027810 */ /* 0x000fe20007ffe0ff */
[----:B------:R-:W0:Y:S03]  /*0050*/  LDCU.64 UR8, c[0x0][0x358] ;  /* 0x00006b00ff0877ac */ /* 0x000e260008000a00 */
[----:B------:R-:W-:Y:S01]  /*0060*/  ISETP.GE.U32.AND P0, PT, R2, 0x3, PT ;  /* 0x000000030200780c */ /* 0x000fe20003f06070 */
[----:B------:R-:W-:Y:S01]  /*0070*/  UMOV UR4, 0xffffffff ;  /* 0xffffffff00047882 */ /* 0x000fe20000000000 */
[----:B------:R-:W-:-:S11]  /*0080*/  IADD3 R2, PT, PT, R0, 0x2, RZ ;  /* 0x0000000200027810 */ /* 0x000fd60007ffe0ff */
[----:B------:R-:W-:Y:S05]  /*0090*/  @!P0 BRA `(.L_x_136) ;  /* 0x0000000000c48947 */ /* 0x000fea0003800000 */
[----:B------:R-:W1:Y:S01]  /*00a0*/  LDC.64 R4, c[0x0][0x3b0] ;  /* 0x0000ec00ff047b82 */ /* 0x000e620000000a00 */
[----:B------:R-:W1:Y:S01]  /*00b0*/  LDCU UR4, c[0x0][0x3ac] ;  /* 0x00007580ff0477ac */ /* 0x000e620008000800 */
[----:B------:R-:W-:-:S04]  /*00c0*/  LOP3.LUT R3, R2, 0xfffffffc, RZ, 0xc0, !PT ;  /* 0xfffffffc02037812 */ /* 0x000fc800078ec0ff */
[----:B------:R-:W-:Y:S02]  /*00d0*/  IADD3 R3, PT, PT, -R3, RZ, RZ ;  /* 0x000000ff03037210 */ /* 0x000fe40007ffe1ff */
[----:B------:R-:W2:Y:S08]  /*00e0*/  LDC.64 R6, c[0x0][0x380] ;  /* 0x0000e000ff067b82 */ /* 0x000eb00000000a00 */
[----:B------:R-:W3:Y:S08]  /*00f0*/  LDC.64 R8, c[0x0][0x388] ;  /* 0x0000e200ff087b82 */ /* 0x000ef00000000a00 */
[----:B------:R-:W4:Y:S01]  /*0100*/  LDC.64 R10, c[0x0][0x390] ;  /* 0x0000e400ff0a7b82 */ /* 0x000f220000000a00 */
[----:B-1----:R-:W-:Y:S01]  /*0110*/  IADD3 R4, PT, PT, -R4, UR4, -R5 ;  /* 0x0000000404047c10 */ /* 0x002fe2000fffe905 */
[----:B------:R-:W-:-:S06]  /*0120*/  UMOV UR4, URZ ;  /* 0x000000ff00047c82 */ /* 0x000fcc0008000000 */
[----:B------:R-:W1:Y:S02]  /*0130*/  LDC.64 R12, c[0x0][0x398] ;  /* 0x0000e600ff0c7b82 */ /* 0x000e640000000a00 */
.L_x_137:
[----:B------:R-:W-:Y:S01]  /*0140*/  IADD3 R17, PT, PT, R4, -0x1, RZ ;  /* 0xffffffff04117810 */ /* 0x000fe20007ffe0ff */
[----:B------:R-:W-:Y:S01]  /*0150*/  UIADD3 UR4, UPT, UPT, UR4, 0x4, URZ ;  /* 0x0000000404047890 */ /* 0x000fe2000fffe0ff */
[----:B------:R-:W-:Y:S02]  /*0160*/  IADD3 R3, PT, PT, R3, 0x4, RZ ;  /* 0x0000000403037810 */ /* 0x000fe40007ffe0ff */
[----:B------:R-:W-:Y:S01]  /*0170*/  LEA R4, R5, R4, 0x2 ;  /* 0x0000000405047211 */ /* 0x000fe200078e10ff */
[----:B--2--5:R-:W-:Y:S01]  /*0180*/  IMAD.WIDE R20, R17, 0x4, R6 ;  /* 0x0000000411147825 */ /* 0x024fe200078e0206 */
[----:B------:R-:W-:-:S03]  /*0190*/  ISETP.NE.AND P1, PT, R3, RZ, PT ;  /* 0x000000ff0300720c */ /* 0x000fc60003f25270 */
[C---:B---3--:R-:W-:Y:S01]  /*01a0*/  IMAD.WIDE R26, R17.reuse, 0x4, R8 ;  /* 0x00000004111a7825 */ /* 0x048fe200078e0208 */
[----:B0-----:R-:W-:Y:S03]  /*01b0*/  STG.E desc[UR8][R20.64], RZ ;  /* 0x000000ff14007986 */ /* 0x001fe6000c101908 */
[C---:B----4-:R-:W-:Y:S01]  /*01c0*/  IMAD.WIDE R28, R17.reuse, 0x4, R10 ;  /* 0x00000004111c7825 */ /* 0x050fe200078e020a */
[----:B------:R-:W-:Y:S03]  /*01d0*/  STG.E desc[UR8][R26.64], RZ ;  /* 0x000000ff1a007986 */ /* 0x000fe6000c101908 */
[----:B-1----:R-:W-:Y:S01]  /*01e0*/  IMAD.WIDE R16, R17, 0x4, R12 ;  /* 0x0000000411107825 */ /* 0x002fe200078e020c */
[----:B------:R-:W-:Y:S03]  /*01f0*/  STG.E desc[UR8][R28.64], RZ ;  /* 0x000000ff1c007986 */ /* 0x000fe6000c101908 */
[C---:B------:R-:W-:Y:S01]  /*0200*/  IMAD.WIDE R24, R5.reuse, 0x4, R20 ;  /* 0x0000000405187825 */ /* 0x040fe200078e0214 */
[----:B------:R0:W-:Y:S03]  /*0210*/  STG.E desc[UR8][R16.64], RZ ;  /* 0x000000ff10007986 */ /* 0x0001e6000c101908 */
[C---:B------:R-:W-:Y:S01]  /*0220*/  IMAD.WIDE R22, R5.reuse, 0x4, R26 ;  /* 0x0000000405167825 */ /* 0x040fe200078e021a */
[----:B------:R-:W-:Y:S03]  /*0230*/  STG.E desc[UR8][R24.64], RZ ;  /* 0x000000ff18007986 */ /* 0x000fe6000c101908 */
[C---:B------:R-:W-:Y:S01]  /*0240*/  IMAD.WIDE R14, R5.reuse, 0x4, R28 ;  /* 0x00000004050e7825 */ /* 0x040fe200078e021c */
[----:B------:R-:W-:Y:S03]  /*0250*/  STG.E desc[UR8][R22.64], RZ ;  /* 0x000000ff16007986 */ /* 0x000fe6000c101908 */
[C---:B0-----:R-:W-:Y:S01]  /*0260*/  IMAD.WIDE R16, R5.reuse, 0x4, R16 ;  /* 0x0000000405107825 */ /* 0x041fe200078e0210 */
[----:B------:R-:W-:Y:S03]  /*0270*/  STG.E desc[UR8][R14.64], RZ ;  /* 0x000000ff0e007986 */ /* 0x000fe6000c101908 */
[C---:B------:R-:W-:Y:S01]  /*0280*/  IMAD.WIDE R18, R5.reuse, 0x4, R24 ;  /* 0x0000000405127825 */ /* 0x040fe200078e0218 */
[----:B------:R-:W-:Y:S03]  /*0290*/  STG.E desc[UR8][R16.64], RZ ;  /* 0x000000ff10007986 */ /* 0x000fe6000c101908 */
[C---:B------:R-:W-:Y:S01]  /*02a0*/  IMAD.WIDE R20, R5.reuse, 0x4, R22 ;  /* 0x0000000405147825 */ /* 0x040fe200078e0216 */
[----:B------:R0:W-:Y:S03]  /*02b0*/  STG.E desc[UR8][R18.64], RZ ;  /* 0x000000ff12007986 */ /* 0x0001e6000c101908 */
[C---:B------:R-:W-:Y:S01]  /*02c0*/  IMAD.WIDE R26, R5.reuse, 0x4, R14 ;  /* 0x00000004051a7825 */ /* 0x040fe200078e020e */
[----:B------:R5:W-:Y:S03]  /*02d0*/  STG.E desc[UR8][R20.64], RZ ;  /* 0x000000ff14007986 */ /* 0x000be6000c101908 */
[C---:B------:R-:W-:Y:S01]  /*02e0*/  IMAD.WIDE R28, R5.reuse, 0x4, R16 ;  /* 0x00000004051c7825 */ /* 0x040fe200078e0210 */
[----:B------:R5:W-:Y:S03]  /*02f0*/  STG.E desc[UR8][R26.64], RZ ;  /* 0x000000ff1a007986 */ /* 0x000be6000c101908 */
[C---:B0-----:R-:W-:Y:S01]  /*0300*/  IMAD.WIDE R18, R5.reuse, 0x4, R18 ;  /* 0x0000000405127825 */ /* 0x041fe200078e0212 */
[----:B------:R5:W-:Y:S03]  /*0310*/  STG.E desc[UR8][R28.64], RZ ;  /* 0x000000ff1c007986 */ /* 0x000be6000c101908 */
[C---:B------:R-:W-:Y:S01]  /*0320*/  IMAD.WIDE R24, R5.reuse, 0x4, R20 ;  /* 0x0000000405187825 */ /* 0x040fe200078e0214 */
[----:B------:R5:W-:Y:S03]  /*0330*/  STG.E desc[UR8][R18.64], RZ ;  /* 0x000000ff12007986 */ /* 0x000be6000c101908 */
[C---:B------:R-:W-:Y:S01]  /*0340*/  IMAD.WIDE R22, R5.reuse, 0x4, R26 ;  /* 0x0000000405167825 */ /* 0x040fe200078e021a */
[----:B------:R5:W-:Y:S03]  /*0350*/  STG.E desc[UR8][R24.64], RZ ;  /* 0x000000ff18007986 */ /* 0x000be6000c101908 */
[----:B------:R-:W-:Y:S01]  /*0360*/  IMAD.WIDE R14, R5, 0x4, R28 ;  /* 0x00000004050e7825 */ /* 0x000fe200078e021c */
[----:B------:R5:W-:Y:S04]  /*0370*/  STG.E desc[UR8][R22.64], RZ ;  /* 0x000000ff16007986 */ /* 0x000be8000c101908 */
[----:B------:R5:W-:Y:S01]  /*0380*/  STG.E desc[UR8][R14.64], RZ ;  /* 0x000000ff0e007986 */ /* 0x000be2000c101908 */
[----:B------:R-:W-:Y:S05]  /*0390*/  @P1 BRA `(.L_x_137) ;  /* 0xfffffffc00681947 */ /* 0x000fea000383ffff */
[----:B------:R-:W-:-:S12]  /*03a0*/  UIADD3 UR4, UPT, UPT, UR4, -0x1, URZ ;  /* 0xffffffff04047890 */ /* 0x000fd8000fffe0ff */
.L_x_136:
[----:B------:R-:W-:Y:S02]  /*03b0*/  LOP3.LUT P1, RZ, R2, 0x3, RZ, 0xc0, !PT ;  /* 0x0000000302ff7812 */ /* 0x000fe4000782c0ff */
[----:B------:R-:W-:-:S04]  /*03c0*/  LOP3.LUT R3, R0, 0x3, RZ, 0xc0, !PT ;  /* 0x0000000300037812 */ /* 0x000fc800078ec0ff */
[----:B------:R-:W-:-:S04]  /*03d0*/  LOP3.LUT R3, R3, 0x2, RZ, 0x3c, !PT ;  /* 0x0000000203037812 */ /* 0x000fc800078e3cff */
[----:B------:R-:W-:-:S03]  /*03e0*/  IADD3 R3, PT, PT, R3, -0x1, RZ ;  /* 0xffffffff03037810 */ /* 0x000fc60007ffe0ff */
[----:B------:R-:W-:Y:S05]  /*03f0*/  @!P1 BRA `(.L_x_138) ;  /* 0x0000000000b89947 */ /* 0x000fea0003800000 */
[----:B------:R-:W1:Y:S01]  /*0400*/  LDCU UR5, c[0x0][0x3b0] ;  /* 0x00007600ff0577ac */ /* 0x000e620008000800 */
[----:B------:R-:W2:Y:S01]  /*0410*/  LDC R4, c[0x0][0x3ac] ;  /* 0x0000eb00ff047b82 */ /* 0x000ea20000000800 */
[----:B------:R-:W-:Y:S02]  /*0420*/  ISETP.NE.AND P2, PT, R3, RZ, PT ;  /* 0x000000ff0300720c */ /* 0x000fe40003f45270 */
[----:B------:R-:W-:-:S04]  /*0430*/  LOP3.LUT R5, R0, 0x1, RZ, 0xc0, !PT ;  /* 0x0000000100057812 */ /* 0x000fc800078ec0ff */
[----:B------:R-:W-:Y:S01]  /*0440*/  ISETP.NE.U32.AND P3, PT, R5, 0x1, PT ;  /* 0x000000010500780c */ /* 0x000fe20003f65070 */
[----:B-1----:R-:W-:-:S06]  /*0450*/  ULOP3.LUT UR5, URZ, UR5, URZ, 0x33, !UPT ;  /* 0x00000005ff057292 */ /* 0x002fcc000f8e33ff */
[----:B--2---:R-:W-:Y:S01]  /*0460*/  IADD3 R4, PT, PT, R4, UR5, RZ ;  /* 0x0000000504047c10 */ /* 0x004fe2000fffe0ff */
[----:B------:R-:W-:Y:S06]  /*0470*/  @!P2 BRA `(.L_x_139) ;  /* 0x00000000005ca947 */ /* 0x000fec0003800000 */
[----:B-----5:R-:W1:Y:S08]  /*0480*/  LDC R21, c[0x0][0x3b4] ;  /* 0x0000ed00ff157b82 */ /* 0x020e700000000800 */
[----:B------:R-:W2:Y:S08]  /*0490*/  LDC.64 R6, c[0x0][0x380] ;  /* 0x0000e000ff067b82 */ /* 0x000eb00000000a00 */
[----:B------:R-:W3:Y:S08]  /*04a0*/  LDC.64 R8, c[0x0][0x388] ;  /* 0x0000e200ff087b82 */ /* 0x000ef00000000a00 */
[----:B------:R-:W4:Y:S01]  /*04b0*/  LDC.64 R10, c[0x0][0x390] ;  /* 0x0000e400ff0a7b82 */ /* 0x000f220000000a00 */
[----:B-1----:R-:W-:Y:S01]  /*04c0*/  IMAD R5, R21, UR4, R4 ;  /* 0x0000000415057c24 */ /* 0x002fe2000f8e0204 */
[----:B------:R-:W-:-:S06]  /*04d0*/  UIADD3 UR4, UPT, UPT, UR4, 0x2, URZ ;  /* 0x0000000204047890 */ /* 0x000fcc000fffe0ff */
[----:B------:R-:W1:Y:S01]  /*04e0*/  LDC.64 R12, c[0x0][0x398] ;  /* 0x0000e600ff0c7b82 */ /* 0x000e620000000a00 */
[----:B--2---:R-:W-:-:S05]  /*04f0*/  IMAD.WIDE R6, R5, 0x4, R6 ;  /* 0x0000000405067825 */ /* 0x004fca00078e0206 */
[----:B0-----:R2:W-:Y:S01]  /*0500*/  STG.E desc[UR8][R6.64], RZ ;  /* 0x000000ff06007986 */ /* 0x0015e2000c101908 */
[----:B------:R-:W-:-:S04]  /*0510*/  IMAD.WIDE R14, R21, 0x4, R6 ;  /* 0x00000004150e7825 */ /* 0x000fc800078e0206 */
[----:B---3--:R-:W-:-:S04]  /*0520*/  IMAD.WIDE R8, R5, 0x4, R8 ;  /* 0x0000000405087825 */ /* 0x008fc800078e0208 */
[----:B----4-:R-:W-:Y:S01]  /*0530*/  IMAD.WIDE R10, R5, 0x4, R10 ;  /* 0x00000004050a7825 */ /* 0x010fe200078e020a */
[----:B------:R2:W-:Y:S03]  /*0540*/  STG.E desc[UR8][R8.64], RZ ;  /* 0x000000ff08007986 */ /* 0x0005e6000c101908 */
[----:B------:R-:W-:Y:S01]  /*0550*/  IMAD.WIDE R16, R21, 0x4, R8 ;  /* 0x0000000415107825 */ /* 0x000fe200078e0208 */
[----:B------:R2:W-:Y:S03]  /*0560*/  STG.E desc[UR8][R10.64], RZ ;  /* 0x000000ff0a007986 */ /* 0x0005e6000c101908 */
[----:B-1----:R-:W-:-:S04]  /*0570*/  IMAD.WIDE R12, R5, 0x4, R12 ;  /* 0x00000004050c7825 */ /* 0x002fc800078e020c */
[C---:B------:R-:W-:Y:S01]  /*0580*/  IMAD.WIDE R18, R21.reuse, 0x4, R10 ;  /* 0x0000000415127825 */ /* 0x040fe200078e020a */
[----:B------:R2:W-:Y:S03]  /*0590*/  STG.E desc[UR8][R12.64], RZ ;  /* 0x000000ff0c007986 */ /* 0x0005e6000c101908 */
[----:B------:R-:W-:Y:S01]  /*05a0*/  IMAD.WIDE R20, R21, 0x4, R12 ;  /* 0x0000000415147825 */ /* 0x000fe200078e020c */
[----:B------:R2:W-:Y:S04]  /*05b0*/  STG.E desc[UR8][R14.64], RZ ;  /* 0x000000ff0e007986 */ /* 0x0005e8000c101908 */
[----:B------:R2:W-:Y:S04]  /*05c0*/  STG.E desc[UR8][R16.64], RZ ;  /* 0x000000ff10007986 */ /* 0x0005e8000c101908 */
[----:B------:R2:W-:Y:S04]  /*05d0*/  STG.E desc[UR8][R18.64], RZ ;  /* 0x000000ff12007986 */ /* 0x0005e8000c101908 */
[----:B------:R2:W-:Y:S02]  /*05e0*/  STG.E desc[UR8][R20.64], RZ ;  /* 0x000000ff14007986 */ /* 0x0005e4000c101908 */
.L_x_139:
[----:B------:R-:W-:Y:S05]  /*05f0*/  @P3 BRA `(.L_x_138) ;  /* 0x0000000000383947 */ /* 0x000fea0003800000 */
[----:B--2--5:R-:W1:Y:S08]  /*0600*/  LDC R15, c[0x0][0x3b4] ;  /* 0x0000ed00ff0f7b82 */ /* 0x024e700000000800 */
[----:B------:R-:W2:Y:S08]  /*0610*/  LDC.64 R6, c[0x0][0x380] ;  /* 0x0000e000ff067b82 */ /* 0x000eb00000000a00 */
[----:B------:R-:W3:Y:S08]  /*0620*/  LDC.64 R8, c[0x0][0x388] ;  /* 0x0000e200ff087b82 */ /* 0x000ef00000000a00 */
[----:B------:R-:W4:Y:S01]  /*0630*/  LDC.64 R10, c[0x0][0x390] ;  /* 0x0000e400ff0a7b82 */ /* 0x000f220000000a00 */
[----:B-1----:R-:W-:-:S07]  /*0640*/  IMAD R15, R15, UR4, R4 ;  /* 0x000000040f0f7c24 */ /* 0x002fce000f8e0204 */
[----:B------:R-:W1:Y:S01]  /*0650*/  LDC.64 R12, c[0x0][0x398] ;  /* 0x0000e600ff0c7b82 */ /* 0x000e620000000a00 */
[----:B--2---:R-:W-:-:S05]  /*0660*/  IMAD.WIDE R4, R15, 0x4, R6 ;  /* 0x000000040f047825 */ /* 0x004fca00078e0206 */
[----:B0-----:R0:W-:Y:S01]  /*0670*/  STG.E desc[UR8][R4.64], RZ ;  /* 0x000000ff04007986 */ /* 0x0011e2000c101908 */
[----:B---3--:R-:W-:-:S05]  /*0680*/  IMAD.WIDE R6, R15, 0x4, R8 ;  /* 0x000000040f067825 */ /* 0x008fca00078e0208 */
[----:B------:R0:W-:Y:S01]  /*0690*/  STG.E desc[UR8][R6.64], RZ ;  /* 0x000000ff06007986 */ /* 0x0001e2000c101908 */
[----:B----4-:R-:W-:-:S05]  /*06a0*/  IMAD.WIDE R8, R15, 0x4, R10 ;  /* 0x000000040f087825 */ /* 0x010fca00078e020a */
[----:B------:R0:W-:Y:S01]  /*06b0*/  STG.E desc[UR8][R8.64], RZ ;  /* 0x000000ff08007986 */ /* 0x0001e2000c101908 */
[----:B-1----:R-:W-:-:S05]  /*06c0*/  IMAD.WIDE R10, R15, 0x4, R12 ;  /* 0x000000040f0a7825 */ /* 0x002fca00078e020c */
[----:B------:R0:W-:Y:S02]  /*06d0*/  STG.E desc[UR8][R10.64], RZ ;  /* 0x000000ff0a007986 */ /* 0x0001e4000c101908 */
.L_x_138:
[----:B------:R-:W-:Y:S01]  /*06e0*/  UMOV UR4, 0xffffffff ;  /* 0xffffffff00047882 */ /* 0x000fe20000000000 */
[----:B------:R-:W-:Y:S05]  /*06f0*/  @!P0 BRA `(.L_x_140) ;  /* 0x0000000000c48947 */ /* 0x000fea0003800000 */
[----:B-----5:R-:W1:Y:S01]  /*0700*/  LDC.64 R26, c[0x0][0x3a8] ;  /* 0x0000ea00ff1a7b82 */ /* 0x020e620000000a00 */
[----:B--2---:R-:W-:Y:S01]  /*0710*/  LOP3.LUT R14, R2, 0xfffffffc, RZ, 0xc0, !PT ;  /* 0xfffffffc020e7812 */ /* 0x004fe200078ec0ff */
[----:B------:R-:W-:-:S06]  /*0720*/  UMOV UR4, URZ ;  /* 0x000000ff00047c82 */ /* 0x000fcc0008000000 */
[----:B------:R-:W1:Y:S08]  /*0730*/  LDC.64 R12, c[0x0][0x3b0] ;  /* 0x0000ec00ff0c7b82 */ /* 0x000e700000000a00 */
[----:B0-----:R-:W0:Y:S08]  /*0740*/  LDC.64 R10, c[0x0][0x380] ;  /* 0x0000e000ff0a7b82 */ /* 0x001e300000000a00 */
[----:B------:R-:W2:Y:S08]  /*0750*/  LDC.64 R8, c[0x0][0x388] ;  /* 0x0000e200ff087b82 */ /* 0x000eb00000000a00 */
[----:B------:R-:W3:Y:S01]  /*0760*/  LDC.64 R6, c[0x0][0x390] ;  /* 0x0000e400ff067b82 */ /* 0x000ee20000000a00 */
[----:B-1----:R-:W-:-:S04]  /*0770*/  IADD3 R27, PT, PT, -R13, R27, R26 ;  /* 0x0000001b0d1b7210 */ /* 0x002fc80007ffe11a */
[----:B------:R-:W-:Y:S02]  /*0780*/  IADD3 R27, PT, PT, R27, -R12, RZ ;  /* 0x8000000c1b1b7210 */ /* 0x000fe40007ffe0ff */
[----:B------:R-:W-:Y:S01]  /*0790*/  IADD3 R12, PT, PT, -R14, RZ, RZ ;  /* 0x000000ff0e0c7210 */ /* 0x000fe20007ffe1ff */
[----:B------:R-:W1:Y:S06]  /*07a0*/  LDC.64 R4, c[0x0][0x398] ;  /* 0x0000e600ff047b82 */ /* 0x000e6c0000000a00 */
.L_x_141:
[C---:B0---4-:R-:W-:Y:S01]  /*07b0*/  IMAD.WIDE R28, R27.reuse, 0x4, R10 ;  /* 0x000000041b1c7825 */ /* 0x051fe200078e020a */
[----:B------:R-:W-:Y:S01]  /*07c0*/  IADD3 R12, PT, PT, R12, 0x4, RZ ;  /* 0x000000040c0c7810 */ /* 0x000fe20007ffe0ff */
[----:B------:R-:W-:Y:S02]  /*07d0*/  UIADD3 UR4, UPT, UPT, UR4, 0x4, URZ ;  /* 0x0000000404047890 */ /* 0x000fe4000fffe0ff */
[C---:B--2---:R-:W-:Y:S01]  /*07e0*/  IMAD.WIDE R20, R27.reuse, 0x4, R8 ;  /* 0x000000041b147825 */ /* 0x044fe200078e0208 */
[----:B------:R-:W-:Y:S01]  /*07f0*/  STG.E desc[UR8][R28.64], RZ ;  /* 0x000000ff1c007986 */ /* 0x000fe2000c101908 */
[----:B------:R-:W-:Y:S02]  /*0800*/  ISETP.NE.AND P2, PT, R12, RZ, PT ;  /* 0x000000ff0c00720c */ /* 0x000fe40003f45270 */
[C---:B---3--:R-:W-:Y:S01]  /*0810*/  IMAD.WIDE R14, R27.reuse, 0x4, R6 ;  /* 0x000000041b0e7825 */ /* 0x048fe200078e0206 */
[----:B------:R0:W-:Y:S03]  /*0820*/  STG.E desc[UR8][R20.64], RZ ;  /* 0x000000ff14007986 */ /* 0x0001e6000c101908 */
[----:B-1----:R-:W-:Y:S01]  /*0830*/  IMAD.WIDE R22, R27, 0x4, R4 ;  /* 0x000000041b167825 */ /* 0x002fe200078e0204 */
[----:B------:R1:W-:Y:S01]  /*0840*/  STG.E desc[UR8][R14.64], RZ ;  /* 0x000000ff0e007986 */ /* 0x0003e2000c101908 */
[----:B------:R-:W-:-:S02]  /*0850*/  LEA R27, R13, R27, 0x2 ;  /* 0x0000001b0d1b7211 */ /* 0x000fc400078e10ff */
[C---:B------:R-:W-:Y:S01]  /*0860*/  IMAD.WIDE R18, R13.reuse, 0x4, R28 ;  /* 0x000000040d127825 */ /* 0x040fe200078e021c */
[----:B------:R-:W-:Y:S03]  /*0870*/  STG.E desc[UR8][R22.64], RZ ;  /* 0x000000ff16007986 */ /* 0x000fe6000c101908 */
[C---:B0-----:R-:W-:Y:S01]  /*0880*/  IMAD.WIDE R20, R13.reuse, 0x4, R20 ;  /* 0x000000040d147825 */ /* 0x041fe200078e0214 */
[----:B------:R-:W-:Y:S03]  /*0890*/  STG.E desc[UR8][R18.64], RZ ;  /* 0x000000ff12007986 */ /* 0x000fe6000c101908 */
[C---:B------:R-:W-:Y:S01]  /*08a0*/  IMAD.WIDE R24, R13.reuse, 0x4, R14 ;  /* 0x000000040d187825 */ /* 0x040fe200078e020e */
[----:B------:R-:W-:Y:S03]  /*08b0*/  STG.E desc[UR8][R20.64], RZ ;  /* 0x000000ff14007986 */ /* 0x000fe6000c101908 */
[C---:B-1----:R-:W-:Y:S01]  /*08c0*/  IMAD.WIDE R14, R13.reuse, 0x4, R22 ;  /* 0x000000040d0e7825 */ /* 0x042fe200078e0216 */
[----:B------:R0:W-:Y:S03]  /*08d0*/  STG.E desc[UR8][R24.64], RZ ;  /* 0x000000ff18007986 */ /* 0x0001e6000c101908 */
[C---:B------:R-:W-:Y:S01]  /*08e0*/  IMAD.WIDE R16, R13.reuse, 0x4, R18 ;  /* 0x000000040d107825 */ /* 0x040fe200078e0212 */
[----:B------:R1:W-:Y:S03]  /*08f0*/  STG.E desc[UR8][R14.64], RZ ;  /* 0x000000ff0e007986 */ /* 0x0003e6000c101908 */
[C---:B------:R-:W-:Y:S01]  /*0900*/  IMAD.WIDE R28, R13.reuse, 0x4, R20 ;  /* 0x000000040d1c7825 */ /* 0x040fe200078e0214 */
[----:B------:R2:W-:Y:S03]  /*0910*/  STG.E desc[UR8][R16.64], RZ ;  /* 0x000000ff10007986 */ /* 0x0005e6000c101908 */
[C---:B0-----:R-:W-:Y:S01]  /*0920*/  IMAD.WIDE R24, R13.reuse, 0x4, R24 ;  /* 0x000000040d187825 */ /* 0x041fe200078e0218 */
[----:B------:R4:W-:Y:S03]  /*0930*/  STG.E desc[UR8][R28.64], RZ ;  /* 0x000000ff1c007986 */ /* 0x0009e6000c101908 */
[C---:B-1----:R-:W-:Y:S01]  /*0940*/  IMAD.WIDE R14, R13.reuse, 0x4, R14 ;  /* 0x000000040d0e7825 */ /* 0x042fe200078e020e */
[----:B------:R4:W-:Y:S03]  /*0950*/  STG.E desc[UR8][R24.64], RZ ;  /* 0x000000ff18007986 */ /* 0x0009e6000c101908 */
[C---:B--2---:R-:W-:Y:S01]  /*0960*/  IMAD.WIDE R16, R13.reuse, 0x4, R16 ;  /* 0x000000040d107825 */ /* 0x044fe200078e0210 */
        /* <DEDUP_REMOVED lines=10> */
.L_x_140:
[----:B------:R-:W-:Y:S05]  /*0a10*/  @!P1 BRA `(.L_x_142) ;  /* 0x0000000000b49947 */ /* 0x000fea0003800000 */
[----:B0-----:R-:W0:Y:S01]  /*0a20*/  LDC R4, c[0x0][0x3b0] ;  /* 0x0000ec00ff047b82 */ /* 0x001e220000000800 */
[----:B------:R-:W-:Y:S02]  /*0a30*/  ISETP.NE.AND P2, PT, R3, RZ, PT ;  /* 0x000000ff0300720c */ /* 0x000fe40003f45270 */
[----:B------:R-:W-:-:S04]  /*0a40*/  LOP3.LUT R5, R0, 0x1, RZ, 0xc0, !PT ;  /* 0x0000000100057812 */ /* 0x000fc800078ec0ff */
[----:B------:R-:W-:Y:S01]  /*0a50*/  ISETP.NE.U32.AND P3, PT, R5, 0x1, PT ;  /* 0x000000010500780c */ /* 0x000fe20003f65070 */
[----:B--2---:R-:W0:Y:S02]  /*0a60*/  LDC.64 R6, c[0x0][0x3a8] ;  /* 0x0000ea00ff067b82 */ /* 0x004e240000000a00 */
[----:B0-----:R-:W-:-:S04]  /*0a70*/  IADD3 R4, PT, PT, R6, R7, -R4 ;  /* 0x0000000706047210 */ /* 0x001fc80007ffe804 */
[----:B------:R-:W-:Y:S06]  /*0a80*/  @!P2 BRA `(.L_x_143) ;  /* 0x00000000005ca947 */ /* 0x000fec0003800000 */
[----:B----45:R-:W0:Y:S08]  /*0a90*/  LDC R21, c[0x0][0x3b4] ;  /* 0x0000ed00ff157b82 */ /* 0x030e300000000800 */
[----:B------:R-:W1:Y:S08]  /*0aa0*/  LDC.64 R6, c[0x0][0x380] ;  /* 0x0000e000ff067b82 */ /* 0x000e700000000a00 */
[----:B------:R-:W2:Y:S08]  /*0ab0*/  LDC.64 R8, c[0x0][0x388] ;  /* 0x0000e200ff087b82 */ /* 0x000eb00000000a00 */
[----:B------:R-:W3:Y:S01]  /*0ac0*/  LDC.64 R10, c[0x0][0x390] ;  /* 0x0000e400ff0a7b82 */ /* 0x000ee20000000a00 */
[----:B0-----:R-:W-:Y:S01]  /*0ad0*/  IMAD R5, R21, UR4, R4 ;  /* 0x0000000415057c24 */ /* 0x001fe2000f8e0204 */
[----:B------:R-:W-:-:S06]  /*0ae0*/  UIADD3 UR4, UPT, UPT, UR4, 0x2, URZ ;  /* 0x0000000204047890 */ /* 0x000fcc000fffe0ff */
[----:B------:R-:W0:Y:S01]  /*0af0*/  LDC.64 R12, c[0x0][0x398] ;  /* 0x0000e600ff0c7b82 */ /* 0x000e220000000a00 */
[----:B-1----:R-:W-:-:S05]  /*0b00*/  IMAD.WIDE R6, R5, 0x4, R6 ;  /* 0x0000000405067825 */ /* 0x002fca00078e0206 */
[----:B------:R1:W-:Y:S01]  /*0b10*/  STG.E desc[UR8][R6.64], RZ ;  /* 0x000000ff06007986 */ /* 0x0003e2000c101908 */
[----:B------:R-:W-:-:S04]  /*0b20*/  IMAD.WIDE R14, R21, 0x4, R6 ;  /* 0x00000004150e7825 */ /* 0x000fc800078e0206 */
[----:B--2---:R-:W-:-:S04]  /*0b30*/  IMAD.WIDE R8, R5, 0x4, R8 ;  /* 0x0000000405087825 */ /* 0x004fc800078e0208 */
[----:B---3--:R-:W-:Y:S01]  /*0b40*/  IMAD.WIDE R10, R5, 0x4, R10 ;  /* 0x00000004050a7825 */ /* 0x008fe200078e020a */
[----:B------:R1:W-:Y:S03]  /*0b50*/  STG.E desc[UR8][R8.64], RZ ;  /* 0x000000ff08007986 */ /* 0x0003e6000c101908 */
[----:B------:R-:W-:Y:S01]  /*0b60*/  IMAD.WIDE R16, R21, 0x4, R8 ;  /* 0x0000000415107825 */ /* 0x000fe200078e0208 */
[----:B------:R1:W-:Y:S03]  /*0b70*/  STG.E desc[UR8][R10.64], RZ ;  /* 0x000000ff0a007986 */ /* 0x0003e6000c101908 */
[----:B0-----:R-:W-:-:S04]  /*0b80*/  IMAD.WIDE R12, R5, 0x4, R12 ;  /* 0x00000004050c7825 */ /* 0x001fc800078e020c */
[C---:B------:R-:W-:Y:S01]  /*0b90*/  IMAD.WIDE R18, R21.reuse, 0x4, R10 ;  /* 0x0000000415127825 */ /* 0x040fe200078e020a */
[----:B------:R1:W-:Y:S03]  /*0ba0*/  STG.E desc[UR8][R12.64], RZ ;  /* 0x000000ff0c007986 */ /* 0x0003e6000c101908 */
[----:B------:R-:W-:Y:S01]  /*0bb0*/  IMAD.WIDE R20, R21, 0x4, R12 ;  /* 0x0000000415147825 */ /* 0x000fe200078e020c */
[----:B------:R1:W-:Y:S04]  /*0bc0*/  STG.E desc[UR8][R14.64], RZ ;  /* 0x000000ff0e007986 */ /* 0x0003e8000c101908 */
[----:B------:R1:W-:Y:S04]  /*0bd0*/  STG.E desc[UR8][R16.64], RZ ;  /* 0x000000ff10007986 */ /* 0x0003e8000c101908 */
[----:B------:R1:W-:Y:S04]  /*0be0*/  STG.E desc[UR8][R18.64], RZ ;  /* 0x000000ff12007986 */ /* 0x0003e8000c101908 */
[----:B------:R1:W-:Y:S02]  /*0bf0*/  STG.E desc[UR8][R20.64], RZ ;  /* 0x000000ff14007986 */ /* 0x0003e4000c101908 */
.L_x_143:
[----:B------:R-:W-:Y:S05]  /*0c00*/  @P3 BRA `(.L_x_142) ;  /* 0x0000000000383947 */ /* 0x000fea0003800000 */
[----:B-1--45:R-:W0:Y:S08]  /*0c10*/  LDC R15, c[0x0][0x3b4] ;  /* 0x0000ed00ff0f7b82 */ /* 0x032e300000000800 */
[----:B------:R-:W1:Y:S08]  /*0c20*/  LDC.64 R6, c[0x0][0x380] ;  /* 0x0000e000ff067b82 */ /* 0x000e700000000a00 */
[----:B------:R-:W2:Y:S08]  /*0c30*/  LDC.64 R8, c[0x0][0x388] ;  /* 0x0000e200ff087b82 */ /* 0x000eb00000000a00 */
[----:B------:R-:W3:Y:S01]  /*0c40*/  LDC.64 R10, c[0x0][0x390] ;  /* 0x0000e400ff0a7b82 */ /* 0x000ee20000000a00 */
[----:B0-----:R-:W-:-:S07]  /*0c50*/  IMAD R15, R15, UR4, R4 ;  /* 0x000000040f0f7c24 */ /* 0x001fce000f8e0204 */
[----:B------:R-:W0:Y:S01]  /*0c60*/  LDC.64 R12, c[0x0][0x398] ;  /* 0x0000e600ff0c7b82 */ /* 0x000e220000000a00 */
[----:B-1----:R-:W-:-:S05]  /*0c70*/  IMAD.WIDE R4, R15, 0x4, R6 ;  /* 0x000000040f047825 */ /* 0x002fca00078e0206 */
[----:B------:R1:W-:Y:S01]  /*0c80*/  STG.E desc[UR8][R4.64], RZ ;  /* 0x000000ff04007986 */ /* 0x0003e2000c101908 */
[----:B--2---:R-:W-:-:S05]  /*0c90*/  IMAD.WIDE R6, R15, 0x4, R8 ;  /* 0x000000040f067825 */ /* 0x004fca00078e0208 */
[----:B------:R1:W-:Y:S01]  /*0ca0*/  STG.E desc[UR8][R6.64], RZ ;  /* 0x000000ff06007986 */ /* 0x0003e2000c101908 */
[----:B---3--:R-:W-:-:S05]  /*0cb0*/  IMAD.WIDE R8, R15, 0x4, R10 ;  /* 0x000000040f087825 */ /* 0x008fca00078e020a */
[----:B------:R1:W-:Y:S01]  /*0cc0*/  STG.E desc[UR8][R8.64], RZ ;  /* 0x000000ff08007986 */ /* 0x0003e2000c101908 */
[----:B0-----:R-:W-:-:S05]  /*0cd0*/  IMAD.WIDE R10, R15, 0x4, R12 ;  /* 0x000000040f0a7825 */ /* 0x001fca00078e020c */
[----:B------:R1:W-:Y:S02]  /*0ce0*/  STG.E desc[UR8][R10.64], RZ ;  /* 0x000000ff0a007986 */ /* 0x0003e4000c101908 */
.L_x_142:
[----:B------:R-:W3:Y:S01]  /*0cf0*/  LDCU UR5, c[0x0][0x3a0] ;  /* 0x00007400ff0577ac */ /* 0x000ee20008000800 */
[----:B012---:R-:W-:Y:S01]  /*0d00*/  MOV R6, 0xffffffff ;  /* 0xffffffff00067802 */ /* 0x007fe20000000f00 */
[----:B------:R-:W3:Y:S01]  /*0d10*/  LDCU UR7, c[0x0][0x3b0] ;  /* 0x00007600ff0777ac */ /* 0x000ee20008000800 */
[----:B------:R-:W3:Y:S02]  /*0d20*/  LDCU UR10, c[0x0][0x3ac] ;  /* 0x00007580ff0a77ac */ /* 0x000ee40008000800 */
[----:B---3--:R-:W-:Y:S01]  /*0d30*/  UIMAD UR6, UR7, UR5, UR10 ;  /* 0x00000005070672a4 */ /* 0x008fe2000f8e020a */
[----:B------:R-:W-:Y:S11]  /*0d40*/  @!P0 BRA `(.L_x_144) ;  /* 0x0000000000c08947 */ /* 0x000ff60003800000 */
[----:B------:R-:W0:Y:S01]  /*0d50*/  LDC R4, c[0x0][0x3b4] ;  /* 0x0000ed00ff047b82 */ /* 0x000e220000000800 */
[----:B------:R-:W-:Y:S01]  /*0d60*/  LOP3.LUT R7, R2, 0xfffffffc, RZ, 0xc0, !PT ;  /* 0xfffffffc02077812 */ /* 0x000fe200078ec0ff */
[----:B------:R-:W-:-:S03]  /*0d70*/  HFMA2 R6, -RZ, RZ, 0, 0 ;  /* 0x00000000ff067431 */ /* 0x000fc600000001ff */
[----:B------:R-:W-:-:S03]  /*0d80*/  IADD3 R7, PT, PT, -R7, RZ, RZ ;  /* 0x000000ff07077210 */ /* 0x000fc60007ffe1ff */
[----:B------:R-:W1:Y:S08]  /*0d90*/  LDC.64 R8, c[0x0][0x380] ;  /* 0x0000e000ff087b82 */ /* 0x000e700000000a00 */
[----:B------:R-:W2:Y:S08]  /*0da0*/  LDC.64 R10, c[0x0][0x388] ;  /* 0x0000e200ff0a7b82 */ /* 0x000eb00000000a00 */
[----:B------:R-:W3:Y:S01]  /*0db0*/  LDC.64 R12, c[0x0][0x390] ;  /* 0x0000e400ff0c7b82 */ /* 0x000ee20000000a00 */
[----:B0-----:R-:W-:-:S07]  /*0dc0*/  IADD3 R5, PT, PT, -R4, UR6, RZ ;  /* 0x0000000604057c10 */ /* 0x001fce000fffe1ff */
[----:B----45:R-:W0:Y:S02]  /*0dd0*/  LDC.64 R14, c[0x0][0x398] ;  /* 0x0000e600ff0e7b82 */ /* 0x030e240000000a00 */
.L_x_145:
[----:B----4-:R-:W-:Y:S02]  /*0de0*/  IADD3 R17, PT, PT, R5, -0x1, RZ ;  /* 0xffffffff05117810 */ /* 0x010fe40007ffe0ff */
[----:B------:R-:W-:Y:S02]  /*0df0*/  IADD3 R7, PT, PT, R7, 0x4, RZ ;  /* 0x0000000407077810 */ /* 0x000fe40007ffe0ff */
[----:B------:R-:W-:Y:S01]  /*0e00*/  IADD3 R6, PT, PT, R6, 0x4, RZ ;  /* 0x0000000406067810 */ /* 0x000fe20007ffe0ff */
[----:B-1----:R-:W-:Y:S01]  /*0e10*/  IMAD.WIDE R26, R17, 0x4, R8 ;  /* 0x00000004111a7825 */ /* 0x002fe200078e0208 */
[----:B------:R-:W-:Y:S02]  /*0e20*/  ISETP.NE.AND P2, PT, R7, RZ, PT ;  /* 0x000000ff0700720c */ /* 0x000fe40003f45270 */
[C---:B------:R-:W-:Y:S01]  /*0e30*/  LEA R5, R4.reuse, R5, 0x2 ;  /* 0x0000000504057211 */ /* 0x040fe200078e10ff */
[C---:B--2---:R-:W-:Y:S01]  /*0e40*/  IMAD.WIDE R22, R17.reuse, 0x4, R10 ;  /* 0x0000000411167825 */ /* 0x044fe200078e020a */
[----:B------:R-:W-:Y:S03]  /*0e50*/  STG.E desc[UR8][R26.64], RZ ;  /* 0x000000ff1a007986 */ /* 0x000fe6000c101908 */
[C---:B---3--:R-:W-:Y:S01]  /*0e60*/  IMAD.WIDE R28, R17.reuse, 0x4, R12 ;  /* 0x00000004111c7825 */ /* 0x048fe200078e020c */
[----:B------:R-:W-:Y:S03]  /*0e70*/  STG.E desc[UR8][R22.64], RZ ;  /* 0x000000ff16007986 */ /* 0x000fe6000c101908 */
[----:B0-----:R-:W-:Y:S01]  /*0e80*/  IMAD.WIDE R16, R17, 0x4, R14 ;  /* 0x0000000411107825 */ /* 0x001fe200078e020e */
[----:B------:R0:W-:Y:S03]  /*0e90*/  STG.E desc[UR8][R28.64], RZ ;  /* 0x000000ff1c007986 */ /* 0x0001e6000c101908 */
[C---:B------:R-:W-:Y:S01]  /*0ea0*/  IMAD.WIDE R18, R4.reuse, 0x4, R26 ;  /* 0x0000000404127825 */ /* 0x040fe200078e021a */
[----:B------:R1:W-:Y:S03]  /*0eb0*/  STG.E desc[UR8][R16.64], RZ ;  /* 0x000000ff10007986 */ /* 0x0003e6000c101908 */
        /* <DEDUP_REMOVED lines=24> */
[----:B------:R-:W-:-:S07]  /*1040*/  IADD3 R6, PT, PT, R6, -0x1, RZ ;  /* 0xffffffff06067810 */ /* 0x000fce0007ffe0ff */
.L_x_144:
[----:B------:R-:W-:Y:S05]  /*1050*/  @!P1 BRA `(.L_x_146) ;  /* 0x0000000000b09947 */ /* 0x000fea0003800000 */
[----:B------:R-:W-:Y:S02]  /*1060*/  ISETP.NE.AND P2, PT, R3, RZ, PT ;  /* 0x000000ff0300720c */ /* 0x000fe40003f45270 */
[----:B------:R-:W-:-:S04]  /*1070*/  LOP3.LUT R4, R0, 0x1, RZ, 0xc0, !PT ;  /* 0x0000000100047812 */ /* 0x000fc800078ec0ff */
[----:B------:R-:W-:-:S07]  /*1080*/  ISETP.NE.U32.AND P3, PT, R4, 0x1, PT ;  /* 0x000000010400780c */ /* 0x000fce0003f65070 */
[----:B------:R-:W-:Y:S06]  /*1090*/  @!P2 BRA `(.L_x_147) ;  /* 0x000000000060a947 */ /* 0x000fec0003800000 */
[----:B----45:R-:W0:Y:S08]  /*10a0*/  LDC R21, c[0x0][0x3b4] ;  /* 0x0000ed00ff157b82 */ /* 0x030e300000000800 */
[----:B------:R-:W1:Y:S08]  /*10b0*/  LDC.64 R4, c[0x0][0x380] ;  /* 0x0000e000ff047b82 */ /* 0x000e700000000a00 */
[----:B------:R-:W2:Y:S08]  /*10c0*/  LDC.64 R8, c[0x0][0x388] ;  /* 0x0000e200ff087b82 */ /* 0x000eb00000000a00 */
[----:B------:R-:W3:Y:S01]  /*10d0*/  LDC.64 R10, c[0x0][0x390] ;  /* 0x0000e400ff0a7b82 */ /* 0x000ee20000000a00 */
[C---:B0-----:R-:W-:Y:S01]  /*10e0*/  IMAD R7, R6.reuse, R21, UR6 ;  /* 0x0000000606077e24 */ /* 0x041fe2000f8e0215 */
[----:B------:R-:W-:-:S04]  /*10f0*/  IADD3 R6, PT, PT, R6, 0x2, RZ ;  /* 0x0000000206067810 */ /* 0x000fc80007ffe0ff */
[----:B------:R-:W-:Y:S02]  /*1100*/  IADD3 R7, PT, PT, R7, -0x1, RZ ;  /* 0xffffffff07077810 */ /* 0x000fe40007ffe0ff */
[----:B------:R-:W0:Y:S03]  /*1110*/  LDC.64 R12, c[0x0][0x398] ;  /* 0x0000e600ff0c7b82 */ /* 0x000e260000000a00 */
[----:B-1----:R-:W-:-:S04]  /*1120*/  IMAD.WIDE R4, R7, 0x4, R4 ;  /* 0x0000000407047825 */ /* 0x002fc800078e0204 */
[----:B--2---:R-:W-:Y:S01]  /*1130*/  IMAD.WIDE R8, R7, 0x4, R8 ;  /* 0x0000000407087825 */ /* 0x004fe200078e0208 */
[----:B------:R1:W-:Y:S03]  /*1140*/  STG.E desc[UR8][R4.64], RZ ;  /* 0x000000ff04007986 */ /* 0x0003e6000c101908 */
[----:B------:R-:W-:Y:S01]  /*1150*/  IMAD.WIDE R14, R21, 0x4, R4 ;  /* 0x00000004150e7825 */ /* 0x000fe200078e0204 */
[----:B------:R1:W-:Y:S03]  /*1160*/  STG.E desc[UR8][R8.64], RZ ;  /* 0x000000ff08007986 */ /* 0x0003e6000c101908 */
[----:B---3--:R-:W-:-:S04]  /*1170*/  IMAD.WIDE R10, R7, 0x4, R10 ;  /* 0x00000004070a7825 */ /* 0x008fc800078e020a */
        /* <DEDUP_REMOVED lines=10> */
.L_x_147:
[----:B------:R-:W-:Y:S05]  /*1220*/  @P3 BRA `(.L_x_146) ;  /* 0x00000000003c3947 */ /* 0x000fea0003800000 */
[----:B------:R-:W0:Y:S08]  /*1230*/  LDC R7, c[0x0][0x3b4] ;  /* 0x0000ed00ff077b82 */ /* 0x000e300000000800 */
[----:B-1----:R-:W1:Y:S08]  /*1240*/  LDC.64 R4, c[0x0][0x380] ;  /* 0x0000e000ff047b82 */ /* 0x002e700000000a00 */
[----:B------:R-:W2:Y:S08]  /*1250*/  LDC.64 R8, c[0x0][0x388] ;  /* 0x0000e200ff087b82 */ /* 0x000eb00000000a00 */
[----:B------:R-:W3:Y:S01]  /*1260*/  LDC.64 R10, c[0x0][0x390] ;  /* 0x0000e400ff0a7b82 */ /* 0x000ee20000000a00 */
[----:B0-----:R-:W-:-:S05]  /*1270*/  IMAD R6, R6, R7, UR6 ;  /* 0x0000000606067e24 */ /* 0x001fca000f8e0207 */
[----:B----45:R-:W-:Y:S02]  /*1280*/  IADD3 R15, PT, PT, R6, -0x1, RZ ;  /* 0xffffffff060f7810 */ /* 0x030fe40007ffe0ff */
[----:B------:R-:W0:Y:S03]  /*1290*/  LDC.64 R12, c[0x0][0x398] ;  /* 0x0000e600ff0c7b82 */ /* 0x000e260000000a00 */
[----:B-1----:R-:W-:-:S04]  /*12a0*/  IMAD.WIDE R4, R15, 0x4, R4 ;  /* 0x000000040f047825 */ /* 0x002fc800078e0204 */
[C---:B--2---:R-:W-:Y:S01]  /*12b0*/  IMAD.WIDE R6, R15.reuse, 0x4, R8 ;  /* 0x000000040f067825 */ /* 0x044fe200078e0208 */
[----:B------:R2:W-:Y:S04]  /*12c0*/  STG.E desc[UR8][R4.64], RZ ;  /* 0x000000ff04007986 */ /* 0x0005e8000c101908 */
[----:B------:R2:W-:Y:S01]  /*12d0*/  STG.E desc[UR8][R6.64], RZ ;  /* 0x000000ff06007986 */ /* 0x0005e2000c101908 */
[----:B---3--:R-:W-:-:S05]  /*12e0*/  IMAD.WIDE R8, R15, 0x4, R10 ;  /* 0x000000040f087825 */ /* 0x008fca00078e020a */
[----:B------:R2:W-:Y:S01]  /*12f0*/  STG.E desc[UR8][R8.64], RZ ;  /* 0x000000ff08007986 */ /* 0x0005e2000c101908 */
[----:B0-----:R-:W-:-:S05]  /*1300*/  IMAD.WIDE R10, R15, 0x4, R12 ;  /* 0x000000040f0a7825 */ /* 0x001fca00078e020c */
[----:B------:R2:W-:Y:S02]  /*1310*/  STG.E desc[UR8][R10.64], RZ ;  /* 0x000000ff0a007986 */ /* 0x0005e4000c101908 */
.L_x_146:
[----:B------:R-:W-:Y:S01]  /*1320*/  UMOV UR4, 0xffffffff ;  /* 0xffffffff00047882 */ /* 0x000fe20000000000 */
[----:B------:R-:W-:Y:S05]  /*1330*/  @!P0 BRA `(.L_x_148) ;  /* 0x0000000000c88947 */ /* 0x000fea0003800000 */
[----:B------:R-:W0:Y:S01]  /*1340*/  LDCU UR4, c[0x0][0x3a8] ;  /* 0x00007500ff0477ac */ /* 0x000e220008000800 */
[----:B----45:R-:W3:Y:S01]  /*1350*/  LDC R25, c[0x0][0x3b4] ;  /* 0x0000ed00ff197b82 */ /* 0x030ee20000000800 */
[----:B------:R-:W-:-:S04]  /*1360*/  LOP3.LUT R24, R2, 0xfffffffc, RZ, 0xc0, !PT ;  /* 0xfffffffc02187812 */ /* 0x000fc800078ec0ff */
[----:B------:R-:W-:-:S03]  /*1370*/  IADD3 R24, PT, PT, -R24, RZ, RZ ;  /* 0x000000ff18187210 */ /* 0x000fc60007ffe1ff */
[----:B-12---:R-:W1:Y:S08]  /*1380*/  LDC.64 R10, c[0x0][0x380] ;  /* 0x0000e000ff0a7b82 */ /* 0x006e700000000a00 */
[----:B------:R-:W2:Y:S01]  /*1390*/  LDC.64 R8, c[0x0][0x388] ;  /* 0x0000e200ff087b82 */ /* 0x000ea20000000a00 */
[----:B0-----:R-:W-:-:S04]  /*13a0*/  UIADD3 UR4, UPT, UPT, UR10, UR4, URZ ;  /* 0x000000040a047290 */ /* 0x001fc8000fffe0ff */
[----:B------:R-:W-:-:S03]  /*13b0*/  UIMAD UR4, UR7, UR5, UR4 ;  /* 0x00000005070472a4 */ /* 0x000fc6000f8e0204 */
[----:B------:R-:W0:Y:S03]  /*13c0*/  LDC.64 R6, c[0x0][0x390] ;  /* 0x0000e400ff067b82 */ /* 0x000e260000000a00 */
[----:B---3--:R-:W-:Y:S01]  /*13d0*/  IADD3 R27, PT, PT, -R25, UR4, RZ ;  /* 0x00000004191b7c10 */ /* 0x008fe2000fffe1ff */
[----:B------:R-:W-:-:S04]  /*13e0*/  UMOV UR4, URZ ;  /* 0x000000ff00047c82 */ /* 0x000fc80008000000 */
[----:B------:R-:W3:Y:S02]  /*13f0*/  LDC.64 R4, c[0x0][0x398] ;  /* 0x0000e600ff047b82 */ /* 0x000ee40000000a00 */
.L_x_149:
[C---:B-1--4-:R-:W-:Y:S01]  /*1400*/  IMAD.WIDE R28, R27.reuse, 0x4, R10 ;  /* 0x000000041b1c7825 */ /* 0x052fe200078e020a */
[----:B------:R-:W-:Y:S01]  /*1410*/  IADD3 R24, PT, PT, R24, 0x4, RZ ;  /* 0x0000000418187810 */ /* 0x000fe20007ffe0ff */
[----:B------:R-:W-:Y:S02]  /*1420*/  UIADD3 UR4, UPT, UPT, UR4, 0x4, URZ ;  /* 0x0000000404047890 */ /* 0x000fe4000fffe0ff */
[C---:B--2---:R-:W-:Y:S01]  /*1430*/  IMAD.WIDE R18, R27.reuse, 0x4, R8 ;  /* 0x000000041b127825 */ /* 0x044fe200078e0208 */
[----:B------:R-:W-:Y:S01]  /*1440*/  STG.E desc[UR8][R28.64], RZ ;  /* 0x000000ff1c007986 */ /* 0x000fe2000c101908 */
[----:B------:R-:W-:Y:S02]  /*1450*/  ISETP.NE.AND P2, PT, R24, RZ, PT ;  /* 0x000000ff1800720c */ /* 0x000fe40003f45270 */
[C---:B0-----:R-:W-:Y:S01]  /*1460*/  IMAD.WIDE R12, R27.reuse, 0x4, R6 ;  /* 0x000000041b0c7825 */ /* 0x041fe200078e0206 */
[----:B------:R0:W-:Y:S03]  /*1470*/  STG.E desc[UR8][R18.64], RZ ;  /* 0x000000ff12007986 */ /* 0x0001e6000c101908 */
[----:B---3--:R-:W-:Y:S01]  /*1480*/  IMAD.WIDE R20, R27, 0x4, R4 ;  /* 0x000000041b147825 */ /* 0x008fe200078e0204 */
        /* <DEDUP_REMOVED lines=29> */
.L_x_148:
[----:B------:R-:W-:Y:S05]  /*1660*/  @!P1 BRA `(.L_x_150) ;  /* 0x0000000000b09947 */ /* 0x000fea0003800000 */
[----:B-12---:R-:W0:Y:S01]  /*1670*/  LDC R4, c[0x0][0x3a8] ;  /* 0x0000ea00ff047b82 */ /* 0x006e220000000800 */
[----:B------:R-:W-:Y:S02]  /*1680*/  ISETP.NE.AND P1, PT, R3, RZ, PT ;  /* 0x000000ff0300720c */ /* 0x000fe40003f25270 */
[----:B------:R-:W-:-:S04]  /*1690*/  LOP3.LUT R5, R0, 0x1, RZ, 0xc0, !PT ;  /* 0x0000000100057812 */ /* 0x000fc800078ec0ff */
[----:B------:R-:W-:Y:S02]  /*16a0*/  ISETP.NE.U32.AND P2, PT, R5, 0x1, PT ;  /* 0x000000010500780c */ /* 0x000fe40003f45070 */
[----:B0-----:R-:W-:-:S05]  /*16b0*/  IADD3 R3, PT, PT, R4, UR6, RZ ;  /* 0x0000000604037c10 */ /* 0x001fca000fffe0ff */
        /* <DEDUP_REMOVED lines=10> */
[----:B--2---:R-:W-:-:S05]  /*1760*/  IMAD.WIDE R6, R13, 0x4, R6 ;  /* 0x000000040d067825 */ /* 0x004fca00078e0206 */
[----:B------:R1:W-:Y:S01]  /*1770*/  STG.E desc[UR8][R6.64], RZ ;  /* 0x000000ff06007986 */ /* 0x0003e2000c101908 */
[----:B------:R-:W-:-:S04]  /*1780*/  IMAD.WIDE R14, R19, 0x4, R6 ;  /* 0x00000004130e7825 */ /* 0x000fc800078e0206 */
[----:B---3--:R-:W-:-:S05]  /*1790*/  IMAD.WIDE R8, R13, 0x4, R8 ;  /* 0x000000040d087825 */ /* 0x008fca00078e0208 */
[----:B------:R1:W-:Y:S01]  /*17a0*/  STG.E desc[UR8][R8.64], RZ ;  /* 0x000000ff08007986 */ /* 0x0003e2000c101908 */
[----:B0-----:R-:W-:-:S04]  /*17b0*/  IMAD.WIDE R10, R13, 0x4, R10 ;  /* 0x000000040d0a7825 */ /* 0x001fc800078e020a */
[C---:B------:R-:W-:Y:S01]  /*17c0*/  IMAD.WIDE R12, R19.reuse, 0x4, R4 ;  /* 0x00000004130c7825 */ /* 0x040fe200078e0204 */
[----:B------:R1:W-:Y:S03]  /*17d0*/  STG.E desc[UR8][R10.64], RZ ;  /* 0x000000ff0a007986 */ /* 0x0003e6000c101908 */
[C---:B------:R-:W-:Y:S01]  /*17e0*/  IMAD.WIDE R16, R19.reuse, 0x4, R8 ;  /* 0x0000000413107825 */ /* 0x040fe200078e0208 */
[----:B------:R1:W-:Y:S03]  /*17f0*/  STG.E desc[UR8][R12.64], RZ ;  /* 0x000000ff0c007986 */ /* 0x0003e6000c101908 */
[----:B------:R-:W-:Y:S01]  /*1800*/  IMAD.WIDE R18, R19, 0x4, R10 ;  /* 0x0000000413127825 */ /* 0x000fe200078e020a */
[----:B------:R1:W-:Y:S04]  /*1810*/  STG.E desc[UR8][R14.64], RZ ;  /* 0x000000ff0e007986 */ /* 0x0003e8000c101908 */
[----:B------:R1:W-:Y:S04]  /*1820*/  STG.E desc[UR8][R16.64], RZ ;  /* 0x000000ff10007986 */ /* 0x0003e8000c101908 */
[----:B------:R1:W-:Y:S02]  /*1830*/  STG.E desc[UR8][R18.64], RZ ;  /* 0x000000ff12007986 */ /* 0x0003e4000c101908 */
.L_x_151:
[----:B------:R-:W-:Y:S05]  /*1840*/  @P2 BRA `(.L_x_150) ;  /* 0x0000000000382947 */ /* 0x000fea0003800000 */
[----:B-1--4-:R-:W0:Y:S08]  /*1850*/  LDC R12, c[0x0][0x3b4] ;  /* 0x0000ed00ff0c7b82 */ /* 0x012e300000000800 */
        /* <DEDUP_REMOVED lines=13> */
.L_x_150:
[----:B------:R-:W0:Y:S01]  /*1930*/  S2R R3, SR_TID.X ;  /* 0x0000000000037919 */ /* 0x000e220000002100 */
[----:B------:R-:W-:Y:S01]  /*1940*/  UMOV UR4, 0xffffffff ;  /* 0xffffffff00047882 */ /* 0x000fe20000000000 */
[----:B-12---:R-:W1:Y:S01]  /*1950*/  S2R R4, SR_CTAID.X ;  /* 0x0000000000047919 */ /* 0x006e620000002500 */
[----:B0-----:R-:W-:-:S05]  /*1960*/  IADD3 R3, PT, PT, R3, UR10, RZ ;  /* 0x0000000a03037c10 */ /* 0x001fca000fffe0ff */
[----:B-1----:R-:W-:Y:S01]  /*1970*/  IMAD R3, R4, UR7, R3 ;  /* 0x0000000704037c24 */ /* 0x002fe2000f8e0203 */
[----:B------:R-:W-:Y:S06]  /*1980*/  @!P0 BRA `(.L_x_152) ;  /* 0x0000000000bc8947 */ /* 0x000fec0003800000 */
[----:B----45:R-:W0:Y:S01]  /*1990*/  LDC R25, c[0x0][0x3b4] ;  /* 0x0000ed00ff197b82 */ /* 0x030e220000000800 */
[----:B------:R-:W-:Y:S01]  /*19a0*/  LOP3.LUT R24, R2, 0xfffffffc, RZ, 0xc0, !PT ;  /* 0xfffffffc02187812 */ /* 0x000fe200078ec0ff */
[----:B------:R-:W-:-:S03]  /*19b0*/  UMOV UR4, URZ ;  /* 0x000000ff00047c82 */ /* 0x000fc60008000000 */
[----:B------:R-:W-:-:S03]  /*19c0*/  IADD3 R24, PT, PT, -R24, RZ, RZ ;  /* 0x000000ff18187210 */ /* 0x000fc60007ffe1ff */
[----:B------:R-:W1:Y:S08]  /*19d0*/  LDC.64 R10, c[0x0][0x380] ;  /* 0x0000e000ff0a7b82 */ /* 0x000e700000000a00 */
[----:B------:R-:W2:Y:S08]  /*19e0*/  LDC.64 R8, c[0x0][0x388] ;  /* 0x0000e200ff087b82 */ /* 0x000eb00000000a00 */
[----:B------:R-:W3:Y:S01]  /*19f0*/  LDC.64 R6, c[0x0][0x390] ;  /* 0x0000e400ff067b82 */ /* 0x000ee20000000a00 */
[----:B0-----:R-:W-:-:S07]  /*1a00*/  IADD3 R27, PT, PT, R3, -R25, RZ ;  /* 0x80000019031b7210 */ /* 0x001fce0007ffe0ff */
[----:B------:R-:W0:Y:S02]  /*1a10*/  LDC.64 R4, c[0x0][0x398] ;  /* 0x0000e600ff047b82 */ /* 0x000e240000000a00 */
.L_x_153:
[C---:B-1--4-:R-:W-:Y:S01]  /*1a20*/  IMAD.WIDE R28, R27.reuse, 0x4, R10 ;  /* 0x000000041b1c7825 */ /* 0x052fe200078e020a */
[----:B------:R-:W-:Y:S01]  /*1a30*/  IADD3 R24, PT, PT, R24, 0x4, RZ ;  /* 0x0000000418187810 */ /* 0x000fe20007ffe0ff */
[----:B------:R-:W-:Y:S02]  /*1a40*/  UIADD3 UR4, UPT, UPT, UR4, 0x4, URZ ;  /* 0x0000000404047890 */ /* 0x000fe4000fffe0ff */
[C---:B--2---:R-:W-:Y:S01]  /*1a50*/  IMAD.WIDE R18, R27.reuse, 0x4, R8 ;  /* 0x000000041b127825 */ /* 0x044fe200078e0208 */
[----:B------:R-:W-:Y:S01]  /*1a60*/  STG.E desc[UR8][R28.64], RZ ;  /* 0x000000ff1c007986 */ /* 0x000fe2000c101908 */
[----:B------:R-:W-:Y:S02]  /*1a70*/  ISETP.NE.AND P0, PT, R24, RZ, PT ;  /* 0x000000ff1800720c */ /* 0x000fe40003f05270 */
[C---:B---3--:R-:W-:Y:S01]  /*1a80*/  IMAD.WIDE R12, R27.reuse, 0x4, R6 ;  /* 0x000000041b0c7825 */ /* 0x048fe200078e0206 */
[----:B------:R1:W-:Y:S03]  /*1a90*/  STG.E desc[UR8][R18.64], RZ ;  /* 0x000000ff12007986 */ /* 0x0003e6000c101908 */
[----:B0-----:R-:W-:Y:S01]  /*1aa0*/  IMAD.WIDE R20, R27, 0x4, R4 ;  /* 0x000000041b147825 */ /* 0x001fe200078e0204 */
[----:B------:R0:W-:Y:S01]  /*1ab0*/  STG.E desc[UR8][R12.64], RZ ;  /* 0x000000ff0c007986 */ /* 0x0001e2000c101908 */
[----:B------:R-:W-:-:S02]  /*1ac0*/  LEA R27, R25, R27, 0x2 ;  /* 0x0000001b191b7211 */ /* 0x000fc400078e10ff */
[C---:B------:R-:W-:Y:S01]  /*1ad0*/  IMAD.WIDE R16, R25.reuse, 0x4, R28 ;  /* 0x0000000419107825 */ /* 0x040fe200078e021c */
[----:B------:R-:W-:Y:S03]  /*1ae0*/  STG.E desc[UR8][R20.64], RZ ;  /* 0x000000ff14007986 */ /* 0x000fe6000c101908 */
[C---:B-1----:R-:W-:Y:S01]  /*1af0*/  IMAD.WIDE R18, R25.reuse, 0x4, R18 ;  /* 0x0000000419127825 */ /* 0x042fe200078e0212 */
[----:B------:R-:W-:Y:S03]  /*1b00*/  STG.E desc[UR8][R16.64], RZ ;  /* 0x000000ff10007986 */ /* 0x000fe6000c101908 */
[C---:B------:R-:W-:Y:S01]  /*1b10*/  IMAD.WIDE R22, R25.reuse, 0x4, R12 ;  /* 0x0000000419167825 */ /* 0x040fe200078e020c */
[----:B------:R-:W-:Y:S03]  /*1b20*/  STG.E desc[UR8][R18.64], RZ ;  /* 0x000000ff12007986 */ /* 0x000fe6000c101908 */
[C---:B0-----:R-:W-:Y:S01]  /*1b30*/  IMAD.WIDE R12, R25.reuse, 0x4, R20 ;  /* 0x00000004190c7825 */ /* 0x041fe200078e0214 */
        /* <DEDUP_REMOVED lines=20> */
.L_x_152:
[----:B------:R-:W-:-:S13]  /*1c80*/  LOP3.LUT P0, R2, R2, 0x3, RZ, 0xc0, !PT ;  /* 0x0000000302027812 */ /* 0x000fda000780c0ff */
[----:B------:R-:W-:Y:S05]  /*1c90*/  @!P0 EXIT ;  /* 0x000000000000894d */ /* 0x000fea0003800000 */
[----:B------:R-:W-:Y:S02]  /*1ca0*/  ISETP.NE.AND P0, PT, R2, 0x1, PT ;  /* 0x000000010200780c */ /* 0x000fe40003f05270 */
[----:B------:R-:W-:-:S04]  /*1cb0*/  LOP3.LUT R0, R0, 0x1, RZ, 0xc0, !PT ;  /* 0x0000000100007812 */ /* 0x000fc800078ec0ff */
[----:B------:R-:W-:-:S07]  /*1cc0*/  ISETP.NE.U32.AND P1, PT, R0, 0x1, PT ;  /* 0x000000010000780c */ /* 0x000fce0003f25070 */
        /* <DEDUP_REMOVED lines=24> */
.L_x_154:
[----:B------:R-:W-:Y:S05]  /*1e50*/  @P1 EXIT ;  /* 0x000000000000194d */ /* 0x000fea0003800000 */
[----:B------:R-:W4:Y:S08]  /*1e60*/  LDC R0, c[0x0][0x3b4] ;  /* 0x0000ed00ff007b82 */ /* 0x000f300000000800 */
[----:B-1----:R-:W0:Y:S08]  /*1e70*/  LDC.64 R4, c[0x0][0x380] ;  /* 0x0000e000ff047b82 */ /* 0x002e300000000a00 */
[----:B------:R-:W1:Y:S08]  /*1e80*/  LDC.64 R6, c[0x0][0x388] ;  /* 0x0000e200ff067b82 */ /* 0x000e700000000a00 */
[----:B------:R-:W2:Y:S01]  /*1e90*/  LDC.64 R8, c[0x0][0x390] ;  /* 0x0000e400ff087b82 */ /* 0x000ea20000000a00 */
[----:B----4-:R-:W-:-:S07]  /*1ea0*/  IMAD R13, R0, UR4, R3 ;  /* 0x00000004000d7c24 */ /* 0x010fce000f8e0203 */
[----:B------:R-:W3:Y:S01]  /*1eb0*/  LDC.64 R10, c[0x0][0x398] ;  /* 0x0000e600ff0a7b82 */ /* 0x000ee20000000a00 */
[----:B0-----:R-:W-:-:S05]  /*1ec0*/  IMAD.WIDE R2, R13, 0x4, R4 ;  /* 0x000000040d027825 */ /* 0x001fca00078e0204 */
[----:B------:R-:W-:Y:S01]  /*1ed0*/  STG.E desc[UR8][R2.64], RZ ;  /* 0x000000ff02007986 */ /* 0x000fe2000c101908 */
[----:B-1----:R-:W-:-:S05]  /*1ee0*/  IMAD.WIDE R4, R13, 0x4, R6 ;  /* 0x000000040d047825 */ /* 0x002fca00078e0206 */
[----:B------:R-:W-:Y:S01]  /*1ef0*/  STG.E desc[UR8][R4.64], RZ ;  /* 0x000000ff04007986 */ /* 0x000fe2000c101908 */
[----:B--2---:R-:W-:-:S05]  /*1f00*/  IMAD.WIDE R6, R13, 0x4, R8 ;  /* 0x000000040d067825 */ /* 0x004fca00078e0208 */
[----:B------:R-:W-:Y:S01]  /*1f10*/  STG.E desc[UR8][R6.64], RZ ;  /* 0x000000ff06007986 */ /* 0x000fe2000c101908 */
[----:B---3--:R-:W-:-:S05]  /*1f20*/  IMAD.WIDE R8, R13, 0x4, R10 ;  /* 0x000000040d087825 */ /* 0x008fca00078e020a */
[----:B------:R-:W-:Y:S01]  /*1f30*/  STG.E desc[UR8][R8.64], RZ ;  /* 0x000000ff08007986 */ /* 0x000fe2000c101908 */
[----:B------:R-:W-:Y:S05]  /*1f40*/  EXIT ;  /* 0x000000000000794d */ /* 0x000fea0003800000 */
.L_x_155:
        /* <DEDUP_REMOVED lines=11> */
.L_x_213:


//--------------------- .text._Z19copyPeriodic_kernelPfS_S_S_iiiiii --------------------------
	.section	.text._Z19copyPeriodic_kernelPfS_S_S_iiiiii,"ax",@progbits
	.align	128
        .global         _Z19copyPeriodic_kernelPfS_S_S_iiiiii
        .type           _Z19copyPeriodic_kernelPfS_S_S_iiiiii,@function
        .size           _Z19copyPeriodic_kernelPfS_S_S_iiiiii,(.L_x_214 - _Z19copyPeriodic_kernelPfS_S_S_iiiiii)
        .other          _Z19copyPeriodic_kernelPfS_S_S_iiiiii,@"STO_CUDA_ENTRY STV_DEFAULT"
_Z19copyPeriodic_kernelPfS_S_S_iiiiii:
.text._Z19copyPeriodic_kernelPfS_S_S_iiiiii:
[----:B------:R-:W-:Y:S01]  /*0000*/  LDC R1, c[0x0][0x37c] ;  /* 0x0000df00ff017b82 */ /* 0x000fe20000000800 */
[----:B------:R-:W0:Y:S07]  /*0010*/  S2R R0, SR_TID.X ;  /* 0x0000000000007919 */ /* 0x000e2e0000002100 */
[----:B------:R-:W1:Y:S01]  /*0020*/  LDC.64 R12, c[0x0][0x3a0] ;  /* 0x0000e800ff0c7b82 */ /* 0x000e620000000a00 */
[----:B------:R-:W2:Y:S01]  /*0030*/  LDCU.64 UR4, c[0x0][0x358] ;  /* 0x00006b00ff0477ac */ /* 0x000ea20008000a00 */
[----:B------:R-:W3:Y:S06]  /*0040*/  LDCU.128 UR8, c[0x0][0x380] ;  /* 0x00007000ff0877ac */ /* 0x000eec0008000c00 */
[----:B------:R-:W0:Y:S08]  /*0050*/  LDC.64 R6, c[0x0][0x3a8] ;  /* 0x0000ea00ff067b82 */ /* 0x000e300000000a00 */
[----:B------:R-:W4:Y:S08]  /*0060*/  LDC.64 R10, c[0x0][0x3b0] ;  /* 0x0000ec00ff0a7b82 */ /* 0x000f300000000a00 */
[----:B------:R-:W5:Y:S01]  /*0070*/  S2UR UR6, SR_CTAID.X ;  /* 0x00000000000679c3 */ /* 0x000f620000002500 */
[----:B-1----:R-:W-:-:S07]  /*0080*/  IADD3 R3, PT, PT, R12, -0x1, RZ ;  /* 0xffffffff0c037810 */ /* 0x002fce0007ffe0ff */
[----:B------:R-:W1:Y:S01]  /*0090*/  LDC.64 R8, c[0x0][0x380] ;  /* 0x0000e000ff087b82 */ /* 0x000e620000000a00 */
[----:B0-----:R-:W-:Y:S01]  /*00a0*/  IADD3 R2, PT, PT, R0, R7, RZ ;  /* 0x0000000700027210 */ /* 0x001fe20007ffe0ff */
[----:B----4-:R-:W-:-:S04]  /*00b0*/  IMAD R3, R3, R10, RZ ;  /* 0x0000000a03037224 */ /* 0x010fc800078e02ff */
[----:B-----5:R-:W-:-:S05]  /*00c0*/  IMAD R5, R11, UR6, R2 ;  /* 0x000000060b057c24 */ /* 0x020fca000f8e0202 */
[----:B------:R-:W-:-:S05]  /*00d0*/  IADD3 R23, PT, PT, R5, R3, RZ ;  /* 0x0000000305177210 */ /* 0x000fca0007ffe0ff */
[----:B-1----:R-:W-:-:S06]  /*00e0*/  IMAD.WIDE R18, R23, 0x4, R8 ;  /* 0x0000000417127825 */ /* 0x002fcc00078e0208 */
[----:B--2---:R-:W2:Y:S01]  /*00f0*/  LDG.E R19, desc[UR4][R18.64] ;  /* 0x0000000412137981 */ /* 0x004ea2000c1e1900 */
[----:B------:R-:W-:-:S05]  /*0100*/  IADD3 R4, PT, PT, R5, -R10, RZ ;  /* 0x8000000a05047210 */ /* 0x000fca0007ffe0ff */
[----:B------:R-:W-:-:S04]  /*0110*/  IMAD.WIDE R14, R4, 0x4, R8 ;  /* 0x00000004040e7825 */ /* 0x000fc800078e0208 */
[--C-:B------:R-:W-:Y:S01]  /*0120*/  IMAD.WIDE R26, R3, 0x4, R14.reuse ;  /* 0x00000004031a7825 */ /* 0x100fe200078e020e */
[----:B------:R-:W-:Y:S01]  /*0130*/  IADD3 R12, PT, PT, -R10, RZ, RZ ;  /* 0x000000ff0a0c7210 */ /* 0x000fe20007ffe1ff */
[----:B--2---:R0:W-:Y:S04]  /*0140*/  STG.E desc[UR4][R14.64], R19 ;  /* 0x000000130e007986 */ /* 0x0041e8000c101904 */
[----:B------:R-:W2:Y:S01]  /*0150*/  LDG.E R22, desc[UR4][R26.64] ;  /* 0x000000041a167981 */ /* 0x000ea2000c1e1900 */
[----:B------:R-:W-:Y:S01]  /*0160*/  LEA R5, R12, R5, 0x1 ;  /* 0x000000050c057211 */ /* 0x000fe200078e08ff */
[----:B------:R-:W-:-:S04]  /*0170*/  IMAD.WIDE R16, R10, 0x4, R14 ;  /* 0x000000040a107825 */ /* 0x000fc800078e020e */
[----:B------:R-:W-:Y:S01]  /*0180*/  IMAD.WIDE R28, R5, 0x4, R8 ;  /* 0x00000004051c7825 */ /* 0x000fe200078e0208 */
[----:B------:R-:W-:Y:S01]  /*0190*/  IADD3 R21, PT, PT, R3, -R10, RZ ;  /* 0x8000000a03157210 */ /* 0x000fe20007ffe0ff */
[----:B0-----:R-:W0:Y:S03]  /*01a0*/  LDC.64 R14, c[0x0][0x388] ;  /* 0x0000e200ff0e7b82 */ /* 0x001e260000000a00 */
[----:B--2---:R1:W-:Y:S04]  /*01b0*/  STG.E desc[UR4][R28.64], R22 ;  /* 0x000000161c007986 */ /* 0x0043e8000c101904 */
[----:B-1----:R-:W2:Y:S01]  /*01c0*/  LDG.E R22, desc[UR4][R16.64] ;  /* 0x0000000410167981 */ /* 0x002ea2000c1e1900 */
[C---:B------:R-:W-:Y:S01]  /*01d0*/  LEA R12, R10.reuse, R21, 0x1 ;  /* 0x000000150a0c7211 */ /* 0x040fe200078e08ff */
[----:B------:R-:W-:-:S04]  /*01e0*/  IMAD.WIDE R24, R10, 0x4, R16 ;  /* 0x000000040a187825 */ /* 0x000fc800078e0210 */
[----:B------:R-:W-:-:S05]  /*01f0*/  IMAD.WIDE R20, R12, 0x4, R16 ;  /* 0x000000040c147825 */ /* 0x000fca00078e0210 */
[----:B--2---:R1:W-:Y:S04]  /*0200*/  STG.E desc[UR4][R20.64], R22 ;  /* 0x0000001614007986 */ /* 0x0043e8000c101904 */
[----:B-1----:R-:W2:Y:S01]  /*0210*/  LDG.E R21, desc[UR4][R24.64] ;  /* 0x0000000418157981 */ /* 0x002ea2000c1e1900 */
[----:B------:R-:W-:-:S04]  /*0220*/  IMAD.WIDE R26, R12, 0x4, R24 ;  /* 0x000000040c1a7825 */ /* 0x000fc800078e0218 */
[--C-:B0-----:R-:W-:Y:S01]  /*0230*/  IMAD.WIDE R18, R23, 0x4, R14.reuse ;  /* 0x0000000417127825 */ /* 0x101fe200078e020e */
[----:B--2---:R0:W-:Y:S04]  /*0240*/  STG.E desc[UR4][R26.64], R21 ;  /* 0x000000151a007986 */ /* 0x0041e8000c101904 */
[----:B------:R1:W2:Y:S02]  /*0250*/  LDG.E R20, desc[UR4][R18.64] ;  /* 0x0000000412147981 */ /* 0x0002a4000c1e1900 */
[----:B-1----:R-:W-:-:S04]  /*0260*/  IMAD.WIDE R18, R4, 0x4, R14 ;  /* 0x0000000404127825 */ /* 0x002fc800078e020e */
[----:B------:R-:W-:Y:S01]  /*0270*/  IMAD.WIDE R28, R3, 0x4, R18 ;  /* 0x00000004031c7825 */ /* 0x000fe200078e0212 */
[----:B--2---:R-:W-:Y:S05]  /*0280*/  STG.E desc[UR4][R18.64], R20 ;  /* 0x0000001412007986 */ /* 0x004fea000c101904 */
[----:B------:R-:W2:Y:S01]  /*0290*/  LDG.E R29, desc[UR4][R28.64] ;  /* 0x000000041c1d7981 */ /* 0x000ea2000c1e1900 */
[----:B------:R-:W-:-:S04]  /*02a0*/  IMAD.WIDE R16, R5, 0x4, R14 ;  /* 0x0000000405107825 */ /* 0x000fc800078e020e */
[C---:B------:R-:W-:Y:S01]  /*02b0*/  IMAD.WIDE R24, R10.reuse, 0x4, R18 ;  /* 0x000000040a187825 */ /* 0x040fe200078e0212 */
[----:B--2---:R1:W-:Y:S04]  /*02c0*/  STG.E desc[UR4][R16.64], R29 ;  /* 0x0000001d10007986 */ /* 0x0043e8000c101904 */
[----:B------:R-:W2:Y:S01]  /*02d0*/  LDG.E R22, desc[UR4][R24.64] ;  /* 0x0000000418167981 */ /* 0x000ea2000c1e1900 */
[----:B0-----:R-:W-:-:S04]  /*02e0*/  IMAD.WIDE R26, R10, 0x4, R24 ;  /* 0x000000040a1a7825 */ /* 0x001fc800078e0218 */
[C---:B-1----:R-:W-:Y:S01]  /*02f0*/  IMAD.WIDE R28, R12.reuse, 0x4, R24 ;  /* 0x000000040c1c7825 */ /* 0x042fe200078e0218 */
[----:B------:R-:W0:Y:S04]  /*0300*/  LDC.64 R16, c[0x0][0x390] ;  /* 0x0000e400ff107b82 */ /* 0x000e280000000a00 */
[----:B--2---:R1:W-:Y:S04]  /*0310*/  STG.E desc[UR4][R28.64], R22 ;  /* 0x000000161c007986 */ /* 0x0043e8000c101904 */
[----:B-1----:R-:W2:Y:S01]  /*0320*/  LDG.E R22, desc[UR4][R26.64] ;  /* 0x000000041a167981 */ /* 0x002ea2000c1e1900 */
[----:B------:R-:W-:-:S04]  /*0330*/  IMAD.WIDE R20, R12, 0x4, R26 ;  /* 0x000000040c147825 */ /* 0x000fc800078e021a */
[--C-:B0-----:R-:W-:Y:S01]  /*0340*/  IMAD.WIDE R18, R23, 0x4, R16.reuse ;  /* 0x0000000417127825 */ /* 0x101fe200078e0210 */
[----:B--2---:R0:W-:Y:S04]  /*0350*/  STG.E desc[UR4][R20.64], R22 ;  /* 0x0000001614007986 */ /* 0x0041e8000c101904 */
[----:B------:R-:W2:Y:S01]  /*0360*/  LDG.E R27, desc[UR4][R18.64] ;  /* 0x00000004121b7981 */ /* 0x000ea2000c1e1900 */
[----:B0-----:R-:W-:-:S04]  /*0370*/  IMAD.WIDE R20, R4, 0x4, R16 ;  /* 0x0000000404147825 */ /* 0x001fc800078e0210 */
[----:B------:R-:W-:Y:S01]  /*0380*/  IMAD.WIDE R24, R3, 0x4, R20 ;  /* 0x0000000403187825 */ /* 0x000fe200078e0214 */
[----:B--2---:R-:W-:Y:S05]  /*0390*/  STG.E desc[UR4][R20.64], R27 ;  /* 0x0000001b14007986 */ /* 0x004fea000c101904 */
[----:B------:R-:W2:Y:S01]  /*03a0*/  LDG.E R25, desc[UR4][R24.64] ;  /* 0x0000000418197981 */ /* 0x000ea2000c1e1900 */
[----:B------:R-:W-:-:S04]  /*03b0*/  IMAD.WIDE R18, R5, 0x4, R16 ;  /* 0x0000000405127825 */ /* 0x000fc800078e0210 */
[----:B------:R-:W-:Y:S01]  /*03c0*/  IMAD.WIDE R28, R10, 0x4, R20 ;  /* 0x000000040a1c7825 */ /* 0x000fe200078e0214 */
[----:B--2---:R0:W-:Y:S04]  /*03d0*/  STG.E desc[UR4][R18.64], R25 ;  /* 0x0000001912007986 */ /* 0x0041e8000c101904 */
[----:B0-----:R-:W2:Y:S01]  /*03e0*/  LDG.E R19, desc[UR4][R28.64] ;  /* 0x000000041c137981 */ /* 0x001ea2000c1e1900 */
[----:B------:R-:W-:-:S04]  /*03f0*/  IMAD.WIDE R26, R12, 0x4, R28 ;  /* 0x000000040c1a7825 */ /* 0x000fc800078e021c */
[----:B------:R-:W-:Y:S01]  /*0400*/  IMAD.WIDE R24, R10, 0x4, R28 ;  /* 0x000000040a187825 */ /* 0x000fe200078e021c */
[----:B--2---:R0:W-:Y:S04]  /*0410*/  STG.E desc[UR4][R26.64], R19 ;  /* 0x000000131a007986 */ /* 0x0041e8000c101904 */
[----:B0-----:R-:W2:Y:S01]  /*0420*/  LDG.E R26, desc[UR4][R24.64] ;  /* 0x00000004181a7981 */ /* 0x001ea2000c1e1900 */
[----:B------:R-:W0:Y:S01]  /*0430*/  LDC.64 R18, c[0x0][0x398] ;  /* 0x0000e600ff127b82 */ /* 0x000e220000000a00 */
[----:B------:R-:W-:-:S04]  /*0440*/  IMAD.WIDE R20, R12, 0x4, R24 ;  /* 0x000000040c147825 */ /* 0x000fc800078e0218 */
[--C-:B0-----:R-:W-:Y:S01]  /*0450*/  IMAD.WIDE R22, R23, 0x4, R18.reuse ;  /* 0x0000000417167825 */ /* 0x101fe200078e0212 */
[----:B--2---:R0:W-:Y:S04]  /*0460*/  STG.E desc[UR4][R20.64], R26 ;  /* 0x0000001a14007986 */ /* 0x0041e8000c101904 */
[----:B0-----:R0:W2:Y:S02]  /*0470*/  LDG.E R21, desc[UR4][R22.64] ;  /* 0x0000000416157981 */ /* 0x0010a4000c1e1900 */
[----:B0-----:R-:W-:-:S04]  /*0480*/  IMAD.WIDE R22, R4, 0x4, R18 ;  /* 0x0000000404167825 */ /* 0x001fc800078e0212 */
[----:B------:R-:W-:Y:S01]  /*0490*/  IMAD.WIDE R28, R3, 0x4, R22 ;  /* 0x00000004031c7825 */ /* 0x000fe200078e0216 */
[----:B--2---:R-:W-:Y:S04]  /*04a0*/  STG.E desc[UR4][R22.64], R21 ;  /* 0x0000001516007986 */ /* 0x004fe8000c101904 */
[----:B------:R-:W2:Y:S01]  /*04b0*/  LDG.E R3, desc[UR4][R28.64] ;  /* 0x000000041c037981 */ /* 0x000ea2000c1e1900 */
[----:B------:R-:W-:-:S04]  /*04c0*/  IMAD.WIDE R26, R5, 0x4, R18 ;  /* 0x00000004051a7825 */ /* 0x000fc800078e0212 */
[----:B------:R-:W-:Y:S01]  /*04d0*/  IMAD.WIDE R24, R10, 0x4, R22 ;  /* 0x000000040a187825 */ /* 0x000fe200078e0216 */
[----:B--2---:R0:W-:Y:S04]  /*04e0*/  STG.E desc[UR4][R26.64], R3 ;  /* 0x000000031a007986 */ /* 0x0041e8000c101904 */
[----:B0-----:R-:W2:Y:S01]  /*04f0*/  LDG.E R3, desc[UR4][R24.64] ;  /* 0x0000000418037981 */ /* 0x001ea2000c1e1900 */
[----:B------:R-:W-:-:S04]  /*0500*/  IMAD.WIDE R28, R12, 0x4, R24 ;  /* 0x000000040c1c7825 */ /* 0x000fc800078e0218 */
[----:B------:R-:W-:Y:S01]  /*0510*/  IMAD.WIDE R20, R10, 0x4, R24 ;  /* 0x000000040a147825 */ /* 0x000fe200078e0218 */
[----:B------:R-:W-:-:S03]  /*0520*/  IADD3 R4, PT, PT, R13, -0x1, RZ ;  /* 0xffffffff0d047810 */ /* 0x000fc60007ffe0ff */
[----:B------:R-:W-:Y:S02]  /*0530*/  IMAD R2, R10, UR6, R2 ;  /* 0x000000060a027c24 */ /* 0x000fe4000f8e0202 */
[----:B------:R-:W-:Y:S01]  /*0540*/  IMAD R4, R4, R11, RZ ;  /* 0x0000000b04047224 */ /* 0x000fe200078e02ff */
[----:B--2---:R-:W-:Y:S04]  /*0550*/  STG.E desc[UR4][R28.64], R3 ;  /* 0x000000031c007986 */ /* 0x004fe8000c101904 */
[----:B------:R-:W2:Y:S01]  /*0560*/  LDG.E R5, desc[UR4][R20.64] ;  /* 0x0000000414057981 */ /* 0x000ea2000c1e1900 */
[----:B------:R-:W-:Y:S01]  /*0570*/  IADD3 R13, PT, PT, R2, R4, RZ ;  /* 0x00000004020d7210 */ /* 0x000fe20007ffe0ff */
[----:B------:R-:W-:-:S04]  /*0580*/  IMAD.WIDE R22, R12, 0x4, R20 ;  /* 0x000000040c167825 */ /* 0x000fc800078e0214 */
[----:B------:R-:W-:Y:S01]  /*0590*/  IMAD.WIDE R26, R13, 0x4, R8 ;  /* 0x000000040d1a7825 */ /* 0x000fe200078e0208 */
[----:B--2---:R0:W-:Y:S04]  /*05a0*/  STG.E desc[UR4][R22.64], R5 ;  /* 0x0000000516007986 */ /* 0x0041e8000c101904 */
[----:B------:R-:W2:Y:S01]  /*05b0*/  LDG.E R12, desc[UR4][R26.64] ;  /* 0x000000041a0c7981 */ /* 0x000ea2000c1e1900 */
[----:B0-----:R-:W-:-:S05]  /*05c0*/  IADD3 R5, PT, PT, R2, -R11, RZ ;  /* 0x8000000b02057210 */ /* 0x001fca0007ffe0ff */
[----:B------:R-:W-:-:S04]  /*05d0*/  IMAD.WIDE R24, R5, 0x4, R8 ;  /* 0x0000000405187825 */ /* 0x000fc800078e0208 */
[----:B------:R-:W-:Y:S01]  /*05e0*/  IMAD.WIDE R20, R4, 0x4, R24 ;  /* 0x0000000404147825 */ /* 0x000fe200078e0218 */
[----:B--2---:R0:W-:Y:S04]  /*05f0*/  STG.E desc[UR4][R24.64], R12 ;  /* 0x0000000c18007986 */ /* 0x0041e8000c101904 */
[----:B0-----:R0:W2:Y:S01]  /*0600*/  LDG.E R12, desc[UR4][R20.64] ;  /* 0x00000004140c7981 */ /* 0x0010a2000c1e1900 */
[----:B------:R-:W-:-:S04]  /*0610*/  IADD3 R3, PT, PT, -R11, RZ, RZ ;  /* 0x000000ff0b037210 */ /* 0x000fc80007ffe1ff */
[----:B------:R-:W-:-:S05]  /*0620*/  LEA R3, R3, R2, 0x1 ;  /* 0x0000000203037211 */ /* 0x000fca00078e08ff */
[----:B------:R-:W-:-:S04]  /*0630*/  IMAD.WIDE R26, R3, 0x4, R8 ;  /* 0x00000004031a7825 */ /* 0x000fc800078e0208 */
[C---:B0-----:R-:W-:Y:S01]  /*0640*/  IMAD.WIDE R20, R11.reuse, 0x4, R24 ;  /* 0x000000040b147825 */ /* 0x041fe200078e0218 */
[----:B--2---:R0:W-:Y:S04]  /*0650*/  STG.E desc[UR4][R26.64], R12 ;  /* 0x0000000c1a007986 */ /* 0x0041e8000c101904 */
[----:B0-----:R-:W2:Y:S01]  /*0660*/  LDG.E R27, desc[UR4][R20.64] ;  /* 0x00000004141b7981 */ /* 0x001ea2000c1e1900 */
[----:B------:R-:W-:Y:S01]  /*0670*/  IADD3 R2, PT, PT, R4, -R11, RZ ;  /* 0x8000000b04027210 */ /* 0x000fe20007ffe0ff */
[----:B------:R-:W-:-:S03]  /*0680*/  IMAD.WIDE R28, R11, 0x4, R20 ;  /* 0x000000040b1c7825 */ /* 0x000fc600078e0214 */
[----:B------:R-:W-:-:S05]  /*0690*/  LEA R2, R11, R2, 0x1 ;  /* 0x000000020b027211 */ /* 0x000fca00078e08ff */
[----:B------:R-:W-:-:S05]  /*06a0*/  IMAD.WIDE R22, R2, 0x4, R20 ;  /* 0x0000000402167825 */ /* 0x000fca00078e0214 */
[----:B--2---:R-:W-:Y:S04]  /*06b0*/  STG.E desc[UR4][R22.64], R27 ;  /* 0x0000001b16007986 */ /* 0x004fe8000c101904 */
[----:B------:R0:W2:Y:S01]  /*06c0*/  LDG.E R12, desc[UR4][R28.64] ;  /* 0x000000041c0c7981 */ /* 0x0000a2000c1e1900 */
[----:B------:R-:W-:-:S04]  /*06d0*/  IMAD.WIDE R24, R13, 0x4, R14 ;  /* 0x000000040d187825 */ /* 0x000fc800078e020e */
[----:B0-----:R-:W-:-:S05]  /*06e0*/  IMAD.WIDE R28, R2, 0x4, R28 ;  /* 0x00000004021c7825 */ /* 0x001fca00078e021c */
[----:B--2---:R0:W-:Y:S04]  /*06f0*/  STG.E desc[UR4][R28.64], R12 ;  /* 0x0000000c1c007986 */ /* 0x0041e8000c101904 */
[----:B0-----:R0:W2:Y:S02]  /*0700*/  LDG.E R12, desc[UR4][R24.64] ;  /* 0x00000004180c7981 */ /* 0x0010a4000c1e1900 */
[----:B0-----:R-:W-:-:S04]  /*0710*/  IMAD.WIDE R24, R5, 0x4, R14 ;  /* 0x0000000405187825 */ /* 0x001fc800078e020e */
[--C-:B------:R-:W-:Y:S01]  /*0720*/  IMAD.WIDE R20, R4, 0x4, R24.reuse ;  /* 0x0000000404147825 */ /* 0x100fe200078e0218 */
[----:B--2---:R0:W-:Y:S04]  /*0730*/  STG.E desc[UR4][R24.64], R12 ;  /* 0x0000000c18007986 */ /* 0x0041e8000c101904 */
[----:B------:R1:W2:Y:S01]  /*0740*/  LDG.E R26, desc[UR4][R20.64] ;  /* 0x00000004141a7981 */ /* 0x0002a2000c1e1900 */
[----:B------:R-:W-:-:S04]  /*0750*/  IMAD.WIDE R22, R11, 0x4, R24 ;  /* 0x000000040b167825 */ /* 0x000fc800078e0218 */
[----:B-1----:R-:W-:-:S05]  /*0760*/  IMAD.WIDE R20, R3, 0x4, R14 ;  /* 0x0000000403147825 */ /* 0x002fca00078e020e */
[----:B--2---:R1:W-:Y:S04]  /*0770*/  STG.E desc[UR4][R20.64], R26 ;  /* 0x0000001a14007986 */ /* 0x0043e8000c101904 */
[----:B0-----:R-:W2:Y:S01]  /*0780*/  LDG.E R12, desc[UR4][R22.64] ;  /* 0x00000004160c7981 */ /* 0x001ea2000c1e1900 */
[----:B------:R-:W-:-:S04]  /*0790*/  IMAD.WIDE R28, R11, 0x4, R22 ;  /* 0x000000040b1c7825 */ /* 0x000fc800078e0216 */
[----:B-1----:R-:W-:-:S05]  /*07a0*/  IMAD.WIDE R26, R2, 0x4, R22 ;  /* 0x00000004021a7825 */ /* 0x002fca00078e0216 */
[----:B--2---:R0:W-:Y:S04]  /*07b0*/  STG.E desc[UR4][R26.64], R12 ;  /* 0x0000000c1a007986 */ /* 0x0041e8000c101904 */
[----:B------:R1:W2:Y:S01]  /*07c0*/  LDG.E R23, desc[UR4][R28.64] ;  /* 0x000000041c177981 */ /* 0x0002a2000c1e1900 */
[----:B------:R-:W-:-:S04]  /*07d0*/  IMAD.WIDE R24, R13, 0x4, R16 ;  /* 0x000000040d187825 */ /* 0x000fc800078e0210 */
[----:B-1----:R-:W-:-:S05]  /*07e0*/  IMAD.WIDE R28, R2, 0x4, R28 ;  /* 0x00000004021c7825 */ /* 0x002fca00078e021c */
[----:B--2---:R1:W-:Y:S04]  /*07f0*/  STG.E desc[UR4][R28.64], R23 ;  /* 0x000000171c007986 */ /* 0x0043e8000c101904 */
[----:B0-----:R0:W2:Y:S02]  /*0800*/  LDG.E R12, desc[UR4][R24.64] ;  /* 0x00000004180c7981 */ /* 0x0010a4000c1e1900 */
[----:B0-----:R-:W-:-:S04]  /*0810*/  IMAD.WIDE R24, R5, 0x4, R16 ;  /* 0x0000000405187825 */ /* 0x001fc800078e0210 */
[--C-:B------:R-:W-:Y:S01]  /*0820*/  IMAD.WIDE R20, R4, 0x4, R24.reuse ;  /* 0x0000000404147825 */ /* 0x100fe200078e0218 */
[----:B--2---:R0:W-:Y:S04]  /*0830*/  STG.E desc[UR4][R24.64], R12 ;  /* 0x0000000c18007986 */ /* 0x0041e8000c101904 */
[----:B------:R2:W4:Y:S01]  /*0840*/  LDG.E R27, desc[UR4][R20.64] ;  /* 0x00000004141b7981 */ /* 0x000522000c1e1900 */
[----:B-1----:R-:W-:-:S04]  /*0850*/  IMAD.WIDE R22, R11, 0x4, R24 ;  /* 0x000000040b167825 */ /* 0x002fc800078e0218 */
[----:B--2---:R-:W-:-:S05]  /*0860*/  IMAD.WIDE R20, R3, 0x4, R16 ;  /* 0x0000000403147825 */ /* 0x004fca00078e0210 */
[----:B----4-:R1:W-:Y:S04]  /*0870*/  STG.E desc[UR4][R20.64], R27 ;  /* 0x0000001b14007986 */ /* 0x0103e8000c101904 */
        /* <DEDUP_REMOVED lines=8> */
[----:B------:R-:W2:Y:S01]  /*0900*/  LDG.E R25, desc[UR4][R24.64] ;  /* 0x0000000418197981 */ /* 0x000ea2000c1e1900 */
[----:B0-----:R-:W-:-:S04]  /*0910*/  IMAD.WIDE R12, R5, 0x4, R18 ;  /* 0x00000004050c7825 */ /* 0x001fc800078e0212 */
[----:B------:R-:W-:Y:S01]  /*0920*/  IMAD.WIDE R20, R4, 0x4, R12 ;  /* 0x0000000404147825 */ /* 0x000fe200078e020c */
[----:B--2---:R-:W-:Y:S05]  /*0930*/  STG.E desc[UR4][R12.64], R25 ;  /* 0x000000190c007986 */ /* 0x004fea000c101904 */
[----:B------:R-:W2:Y:S01]  /*0940*/  LDG.E R21, desc[UR4][R20.64] ;  /* 0x0000000414157981 */ /* 0x000ea2000c1e1900 */
[----:B-1----:R-:W-:-:S04]  /*0950*/  IMAD.WIDE R22, R3, 0x4, R18 ;  /* 0x0000000403167825 */ /* 0x002fc800078e0212 */
[C---:B------:R-:W-:Y:S01]  /*0960*/  IMAD.WIDE R26, R11.reuse, 0x4, R12 ;  /* 0x000000040b1a7825 */ /* 0x040fe200078e020c */
[----:B--2---:R0:W-:Y:S04]  /*0970*/  STG.E desc[UR4][R22.64], R21 ;  /* 0x0000001516007986 */ /* 0x0041e8000c101904 */
[----:B------:R-:W2:Y:S01]  /*0980*/  LDG.E R3, desc[UR4][R26.64] ;  /* 0x000000041a037981 */ /* 0x000ea2000c1e1900 */
[----:B------:R-:W-:-:S04]  /*0990*/  IMAD.WIDE R4, R11, 0x4, R26 ;  /* 0x000000040b047825 */ /* 0x000fc800078e021a */
[----:B0-----:R-:W-:-:S04]  /*09a0*/  IMAD.WIDE R20, R2, 0x4, R26 ;  /* 0x0000000402147825 */ /* 0x001fc800078e021a */
[----:B------:R-:W-:-:S04]  /*09b0*/  IMAD R7, R10, UR6, R7 ;  /* 0x000000060a077c24 */ /* 0x000fc8000f8e0207 */
[----:B------:R-:W-:Y:S01]  /*09c0*/  IMAD R11, R0, R11, R7 ;  /* 0x0000000b000b7224 */ /* 0x000fe200078e0207 */
[----:B--2---:R0:W-:Y:S04]  /*09d0*/  STG.E desc[UR4][R20.64], R3 ;  /* 0x0000000314007986 */ /* 0x0041e8000c101904 */
[----:B------:R1:W2:Y:S01]  /*09e0*/  LDG.E R29, desc[UR4][R4.64] ;  /* 0x00000004041d7981 */ /* 0x0002a2000c1e1900 */
[----:B------:R-:W-:Y:S02]  /*09f0*/  SHF.R.S32.HI R0, RZ, 0x1f, R6 ;  /* 0x0000001fff007819 */ /* 0x000fe40000011406 */
[----:B------:R-:W-:-:S04]  /*0a00*/  IADD3 R7, P0, PT, R11, R6, RZ ;  /* 0x000000060b077210 */ /* 0x000fc80007f1e0ff */
[----:B------:R-:W-:Y:S02]  /*0a10*/  LEA.HI.X.SX32 R0, R11, R0, 0x1, P0 ;  /* 0x000000000b007211 */ /* 0x000fe400000f0eff */
[C---:B0-----:R-:W-:Y:S01]  /*0a20*/  SHF.L.U32 R3, R7.reuse, 0x2, RZ ;  /* 0x0000000207037819 */ /* 0x041fe200000006ff */
[----:B-1----:R-:W-:Y:S01]  /*0a30*/  IMAD.WIDE R4, R2, 0x4, R4 ;  /* 0x0000000402047825 */ /* 0x002fe200078e0204 */
[----:B------:R-:W-:Y:S02]  /*0a40*/  SHF.L.U64.HI R0, R7, 0x2, R0 ;  /* 0x0000000207007819 */ /* 0x000fe40000010200 */
[----:B---3--:R-:W-:-:S04]  /*0a50*/  IADD3 R12, P0, PT, R3, UR8, RZ ;  /* 0x00000008030c7c10 */ /* 0x008fc8000ff1e0ff */
[----:B------:R-:W-:Y:S01]  /*0a60*/  IADD3.X R13, PT, PT, R0, UR9, RZ, P0, !PT ;  /* 0x00000009000d7c10 */ /* 0x000fe200087fe4ff */
[----:B--2---:R0:W-:Y:S04]  /*0a70*/  STG.E desc[UR4][R4.64], R29 ;  /* 0x0000001d04007986 */ /* 0x0041e8000c101904 */
[----:B------:R-:W2:Y:S01]  /*0a80*/  LDG.E R7, desc[UR4][R12.64+-0x4] ;  /* 0xfffffc040c077981 */ /* 0x000ea2000c1e1900 */
[----:B------:R-:W-:-:S05]  /*0a90*/  IMAD.WIDE R8, R11, 0x4, R8 ;  /* 0x000000040b087825 */ /* 0x000fca00078e0208 */
[----:B------:R-:W3:Y:S04]  /*0aa0*/  LDG.E R27, desc[UR4][R8.64] ;  /* 0x00000004081b7981 */ /* 0x000ee8000c1e1900 */
[----:B--2---:R1:W-:Y:S04]  /*0ab0*/  STG.E desc[UR4][R8.64+-0x4], R7 ;  /* 0xfffffc0708007986 */ /* 0x0043e8000c101904 */
[----:B------:R-:W2:Y:S01]  /*0ac0*/  LDG.E R25, desc[UR4][R12.64+-0x8] ;  /* 0xfffff8040c197981 */ /* 0x000ea2000c1e1900 */
[----:B------:R-:W-:Y:S01]  /*0ad0*/  IMAD.WIDE R20, R6, 0x4, R8 ;  /* 0x0000000406147825 */ /* 0x000fe200078e0208 */
[----:B------:R-:W-:-:S02]  /*0ae0*/  IADD3 R22, P0, PT, R3, UR10, RZ ;  /* 0x0000000a03167c10 */ /* 0x000fc4000ff1e0ff */
[----:B--2---:R2:W-:Y:S04]  /*0af0*/  STG.E desc[UR4][R8.64+-0x8], R25 ;  /* 0xfffff81908007986 */ /* 0x0045e8000c101904 */
[----:B---3--:R-:W-:Y:S04]  /*0b00*/  STG.E desc[UR4][R20.64], R27 ;  /* 0x0000001b14007986 */ /* 0x008fe8000c101904 */
[----:B------:R-:W3:Y:S01]  /*0b10*/  LDG.E R2, desc[UR4][R8.64+0x4] ;  /* 0x0000040408027981 */ /* 0x000ee2000c1e1900 */
[----:B------:R-:W-:Y:S01]  /*0b20*/  IADD3.X R23, PT, PT, R0, UR11, RZ, P0, !PT ;  /* 0x0000000b00177c10 */ /* 0x000fe200087fe4ff */
[----:B------:R-:W-:Y:S01]  /*0b30*/  IMAD.WIDE R14, R11, 0x4, R14 ;  /* 0x000000040b0e7825 */ /* 0x000fe200078e020e */
[----:B------:R-:W2:Y:S01]  /*0b40*/  LDCU.128 UR8, c[0x0][0x390] ;  /* 0x00007200ff0877ac */ /* 0x000ea20008000c00 */
[----:B---3--:R3:W-:Y:S04]  /*0b50*/  STG.E desc[UR4][R20.64+0x4], R2 ;  /* 0x0000040214007986 */ /* 0x0087e8000c101904 */
[----:B0-----:R-:W4:Y:S04]  /*0b60*/  LDG.E R29, desc[UR4][R22.64+-0x4] ;  /* 0xfffffc04161d7981 */ /* 0x001f28000c1e1900 */
[----:B------:R-:W5:Y:S04]  /*0b70*/  LDG.E R13, desc[UR4][R14.64] ;  /* 0x000000040e0d7981 */ /* 0x000f68000c1e1900 */
[----:B----4-:R-:W-:Y:S04]  /*0b80*/  STG.E desc[UR4][R14.64+-0x4], R29 ;  /* 0xfffffc1d0e007986 */ /* 0x010fe8000c101904 */
[----:B-1----:R-:W4:Y:S01]  /*0b90*/  LDG.E R7, desc[UR4][R22.64+-0x8] ;  /* 0xfffff80416077981 */ /* 0x002f22000c1e1900 */
[----:B------:R-:W-:Y:S01]  /*0ba0*/  IMAD.WIDE R4, R6, 0x4, R14 ;  /* 0x0000000406047825 */ /* 0x000fe200078e020e */
[----:B--2---:R-:W-:-:S02]  /*0bb0*/  IADD3 R8, P0, PT, R3, UR8, RZ ;  /* 0x0000000803087c10 */ /* 0x004fc4000ff1e0ff */
[----:B----4-:R-:W-:Y:S04]  /*0bc0*/  STG.E desc[UR4][R14.64+-0x8], R7 ;  /* 0xfffff8070e007986 */ /* 0x010fe8000c101904 */
[----:B-----5:R0:W-:Y:S04]  /*0bd0*/  STG.E desc[UR4][R4.64], R13 ;  /* 0x0000000d04007986 */ /* 0x0201e8000c101904 */
[----:B------:R-:W2:Y:S01]  /*0be0*/  LDG.E R25, desc[UR4][R14.64+0x4] ;  /* 0x000004040e197981 */ /* 0x000ea2000c1e1900 */
[----:B------:R-:W-:Y:S01]  /*0bf0*/  IADD3.X R9, PT, PT, R0, UR9, RZ, P0, !PT ;  /* 0x0000000900097c10 */ /* 0x000fe200087fe4ff */
[----:B------:R-:W-:-:S02]  /*0c00*/  IMAD.WIDE R16, R11, 0x4, R16 ;  /* 0x000000040b107825 */ /* 0x000fc400078e0210 */
[----:B--2---:R1:W-:Y:S04]  /*0c10*/  STG.E desc[UR4][R4.64+0x4], R25 ;  /* 0x0000041904007986 */ /* 0x0043e8000c101904 */
[----:B---3--:R-:W2:Y:S04]  /*0c20*/  LDG.E R21, desc[UR4][R8.64+-0x4] ;  /* 0xfffffc0408157981 */ /* 0x008ea8000c1e1900 */
[----:B------:R-:W3:Y:S04]  /*0c30*/  LDG.E R27, desc[UR4][R16.64] ;  /* 0x00000004101b7981 */ /* 0x000ee8000c1e1900 */
[----:B--2---:R-:W-:Y:S04]  /*0c40*/  STG.E desc[UR4][R16.64+-0x4], R21 ;  /* 0xfffffc1510007986 */ /* 0x004fe8000c101904 */
[----:B------:R-:W2:Y:S01]  /*0c50*/  LDG.E R23, desc[UR4][R8.64+-0x8] ;  /* 0xfffff80408177981 */ /* 0x000ea2000c1e1900 */
[----:B0-----:R-:W-:Y:S01]  /*0c60*/  IMAD.WIDE R12, R6, 0x4, R16 ;  /* 0x00000004060c7825 */ /* 0x001fe200078e0210 */
[----:B------:R-:W-:-:S02]  /*0c70*/  IADD3 R2, P0, PT, R3, UR10, RZ ;  /* 0x0000000a03027c10 */ /* 0x000fc4000ff1e0ff */
[----:B--2---:R0:W-:Y:S04]  /*0c80*/  STG.E desc[UR4][R16.64+-0x8], R23 ;  /* 0xfffff81710007986 */ /* 0x0041e8000c101904 */
[----:B---3--:R-:W-:Y:S04]  /*0c90*/  STG.E desc[UR4][R12.64], R27 ;  /* 0x0000001b0c007986 */ /* 0x008fe8000c101904 */
[----:B------:R-:W2:Y:S01]  /*0ca0*/  LDG.E R15, desc[UR4][R16.64+0x4] ;  /* 0x00000404100f7981 */ /* 0x000ea2000c1e1900 */
[----:B------:R-:W-:Y:S01]  /*0cb0*/  IADD3.X R3, PT, PT, R0, UR11, RZ, P0, !PT ;  /* 0x0000000b00037c10 */ /* 0x000fe200087fe4ff */
[----:B------:R-:W-:-:S02]  /*0cc0*/  IMAD.WIDE R18, R11, 0x4, R18 ;  /* 0x000000040b127825 */ /* 0x000fc400078e0212 */
[----:B--2---:R-:W-:Y:S04]  /*0cd0*/  STG.E desc[UR4][R12.64+0x4], R15 ;  /* 0x0000040f0c007986 */ /* 0x004fe8000c101904 */
[----:B-1----:R-:W2:Y:S04]  /*0ce0*/  LDG.E R5, desc[UR4][R2.64+-0x4] ;  /* 0xfffffc0402057981 */ /* 0x002ea8000c1e1900 */
[----:B------:R-:W3:Y:S04]  /*0cf0*/  LDG.E R11, desc[UR4][R18.64] ;  /* 0x00000004120b7981 */ /* 0x000ee8000c1e1900 */
[----:B--2---:R-:W-:Y:S04]  /*0d00*/  STG.E desc[UR4][R18.64+-0x4], R5 ;  /* 0xfffffc0512007986 */ /* 0x004fe8000c101904 */
[----:B------:R-:W2:Y:S01]  /*0d10*/  LDG.E R9, desc[UR4][R2.64+-0x8] ;  /* 0xfffff80402097981 */ /* 0x000ea2000c1e1900 */
[----:B------:R-:W-:-:S03]  /*0d20*/  IMAD.WIDE R6, R6, 0x4, R18 ;  /* 0x0000000406067825 */ /* 0x000fc600078e0212 */
[----:B--2---:R-:W-:Y:S04]  /*0d30*/  STG.E desc[UR4][R18.64+-0x8], R9 ;  /* 0xfffff80912007986 */ /* 0x004fe8000c101904 */
[----:B---3--:R-:W-:Y:S04]  /*0d40*/  STG.E desc[UR4][R6.64], R11 ;  /* 0x0000000b06007986 */ /* 0x008fe8000c101904 */
[----:B0-----:R-:W2:Y:S04]  /*0d50*/  LDG.E R17, desc[UR4][R18.64+0x4] ;  /* 0x0000040412117981 */ /* 0x001ea8000c1e1900 */
[----:B--2---:R-:W-:Y:S01]  /*0d60*/  STG.E desc[UR4][R6.64+0x4], R17 ;  /* 0x0000041106007986 */ /* 0x004fe2000c101904 */
[----:B------:R-:W-:Y:S05]  /*0d70*/  EXIT ;  /* 0x000000000000794d */ /* 0x000fea0003800000 */
.L_x_156:
        /* <DEDUP_REMOVED lines=16> */
.L_x_214:


//--------------------- .text._Z27setInitialConditions_kernelPfS_S_S_iiiiiif --------------------------
	.section	.text._Z27setInitialConditions_kernelPfS_S_S_iiiiiif,"ax",@progbits
	.align	128
        .global         _Z27setInitialConditions_kernelPfS_S_S_iiiiiif
        .type           _Z27setInitialConditions_kernelPfS_S_S_iiiiiif,@function
        .size           _Z27setInitialConditions_kernelPfS_S_S_iiiiiif,(.L_x_204 - _Z27setInitialConditions_kernelPfS_S_S_iiiiiif)
        .other          _Z27setInitialConditions_kernelPfS_S_S_iiiiiif,@"STO_CUDA_ENTRY STV_DEFAULT"
_Z27setInitialConditions_kernelPfS_S_S_iiiiiif:
.text._Z27setInitialConditions_kernelPfS_S_S_iiiiiif:
[----:B------:R-:W0:Y:S01]  /*0000*/  LDC R1, c[0x0][0x37c] ;  /* 0x0000df00ff017b82 */ /* 0x000e220000000800 */
[----:B------:R-:W1:Y:S01]  /*0010*/  LDCU UR4, c[0x0][0x3a0] ;  /* 0x00007400ff0477ac */ /* 0x000e620008000800 */
[----:B0-----:R-:W-:-:S05]  /*0020*/  VIADD R1, R1, 0xffffffb8 ;  /* 0xffffffb801017836 */ /* 0x001fca0000000000 */
[C---:B------:R-:W-:Y:S02]  /*0030*/  R2UR UR12, R1.reuse ;  /* 0x00000000010c72ca */ /* 0x040fe400000e0000 */
[----:B------:R-:W-:Y:S01]  /*0040*/  R2UR UR13, R1 ;  /* 0x00000000010d72ca */ /* 0x000fe200000e0000 */
[----:B-1----:R-:W0:Y:S08]  /*0050*/  I2F.F64 R4, UR4 ;  /* 0x0000000400047d12 */ /* 0x002e300008201c00 */
[----:B0-----:R-:W0:Y:S01]  /*0060*/  MUFU.RCP64H R3, R5 ;  /* 0x0000000500037308 */ /* 0x001e220000001800 */
[----:B------:R-:W-:-:S05]  /*0070*/  VIADD R2, R5, 0x300402 ;  /* 0x0030040205027836 */ /* 0x000fca0000000000 */
[----:B------:R-:W-:Y:S01]  /*0080*/  FSETP.GEU.AND P0, PT, |R2|, 5.8789094863358348022e-39, PT ;  /* 0x004004020200780b */ /* 0x000fe20003f0e200 */
[----:B0-----:R-:W-:-:S08]  /*0090*/  DFMA R6, -R4, R2, 1 ;  /* 0x3ff000000406742b */ /* 0x001fd00000000102 */
[----:B------:R-:W-:-:S08]  /*00a0*/  DFMA R6, R6, R6, R6 ;  /* 0x000000060606722b */ /* 0x000fd00000000006 */
[----:B------:R-:W-:-:S08]  /*00b0*/  DFMA R6, R2, R6, R2 ;  /* 0x000000060206722b */ /* 0x000fd00000000002 */
[----:B------:R-:W-:-:S08]  /*00c0*/  DFMA R8, -R4, R6, 1 ;  /* 0x3ff000000408742b */ /* 0x000fd00000000106 */
[----:B------:R-:W-:Y:S01]  /*00d0*/  DFMA R2, R6, R8, R6 ;  /* 0x000000080602722b */ /* 0x000fe20000000006 */
[----:B------:R-:W-:Y:S10]  /*00e0*/  @P0 BRA `(.L_x_157) ;  /* 0x00000000001c0947 */ /* 0x000ff40003800000 */
[----:B------:R-:W-:Y:S01]  /*00f0*/  LOP3.LUT R0, R5, 0x7fffffff, RZ, 0xc0, !PT ;  /* 0x7fffffff05007812 */ /* 0x000fe200078ec0ff */
[----:B------:R-:W-:-:S04]  /*0100*/  IMAD.MOV.U32 R7, RZ, RZ, R5 ;  /* 0x000000ffff077224 */ /* 0x000fc800078e0005 */
[----:B------:R-:W-:Y:S01]  /*0110*/  VIADD R11, R0, 0xfff00000 ;  /* 0xfff00000000b7836 */ /* 0x000fe20000000000 */
[----:B------:R-:W-:-:S07]  /*0120*/  MOV R0, 0x140 ;  /* 0x0000014000007802 */ /* 0x000fce0000000f00 */
[----:B------:R-:W-:Y:S05]  /*0130*/  CALL.REL.NOINC `($__internal_7_$__cuda_sm20_dblrcp_rn_slowpath_v3) ;  /* 0x0000002c006c7944 */ /* 0x000fea0003c00000 */
[----:B------:R-:W-:Y:S02]  /*0140*/  IMAD.MOV.U32 R2, RZ, RZ, R8 ;  /* 0x000000ffff027224 */ /* 0x000fe400078e0008 */
[----:B------:R-:W-:-:S07]  /*0150*/  IMAD.MOV.U32 R3, RZ, RZ, R9 ;  /* 0x000000ffff037224 */ /* 0x000fce00078e0009 */
.L_x_157:
[----:B------:R-:W0:Y:S02]  /*0160*/  LDCU UR4, c[0x0][0x3a4] ;  /* 0x00007480ff0477ac */ /* 0x000e240008000800 */
[----:B0-----:R-:W0:Y:S01]  /*0170*/  I2F.F64 R4, UR4 ;  /* 0x0000000400047d12 */ /* 0x001e220008201c00 */
[----:B------:R-:W1:Y:S07]  /*0180*/  LDCU UR4, c[0x0][0x3b8] ;  /* 0x00007700ff0477ac */ /* 0x000e6e0008000800 */
[----:B0-----:R-:W0:Y:S01]  /*0190*/  MUFU.RCP64H R7, R5 ;  /* 0x0000000500077308 */ /* 0x001e220000001800 */
[----:B------:R-:W-:-:S05]  /*01a0*/  VIADD R6, R5, 0x300402 ;  /* 0x0030040205067836 */ /* 0x000fca0000000000 */
[----:B------:R-:W-:Y:S02]  /*01b0*/  FSETP.GEU.AND P0, PT, |R6|, 5.8789094863358348022e-39, PT ;  /* 0x004004020600780b */ /* 0x000fe40003f0e200 */
[----:B-1----:R-:W1:Y:S01]  /*01c0*/  F2F.F64.F32 R32, UR4 ;  /* 0x0000000400207d10 */ /* 0x002e620008201800 */
[----:B0-----:R-:W-:-:S08]  /*01d0*/  DFMA R8, -R4, R6, 1 ;  /* 0x3ff000000408742b */ /* 0x001fd00000000106 */
[----:B------:R-:W-:-:S08]  /*01e0*/  DFMA R8, R8, R8, R8 ;  /* 0x000000080808722b */ /* 0x000fd00000000008 */
[----:B------:R-:W-:-:S08]  /*01f0*/  DFMA R8, R6, R8, R6 ;  /* 0x000000080608722b */ /* 0x000fd00000000006 */
[----:B------:R-:W-:-:S08]  /*0200*/  DFMA R10, -R4, R8, 1 ;  /* 0x3ff00000040a742b */ /* 0x000fd00000000108 */
[----:B------:R-:W-:Y:S01]  /*0210*/  DFMA R8, R8, R10, R8 ;  /* 0x0000000a0808722b */ /* 0x000fe20000000008 */
[----:B-1----:R-:W-:Y:S10]  /*0220*/  @P0 BRA `(.L_x_158) ;  /* 0x0000000000140947 */ /* 0x002ff40003800000 */
[----:B------:R-:W-:Y:S01]  /*0230*/  LOP3.LUT R0, R5, 0x7fffffff, RZ, 0xc0, !PT ;  /* 0x7fffffff05007812 */ /* 0x000fe200078ec0ff */
[----:B------:R-:W-:-:S04]  /*0240*/  IMAD.MOV.U32 R7, RZ, RZ, R5 ;  /* 0x000000ffff077224 */ /* 0x000fc800078e0005 */
[----:B------:R-:W-:Y:S01]  /*0250*/  VIADD R11, R0, 0xfff00000 ;  /* 0xfff00000000b7836 */ /* 0x000fe20000000000 */
[----:B------:R-:W-:-:S07]  /*0260*/  MOV R0, 0x280 ;  /* 0x0000028000007802 */ /* 0x000fce0000000f00 */
[----:B------:R-:W-:Y:S05]  /*0270*/  CALL.REL.NOINC `($__internal_7_$__cuda_sm20_dblrcp_rn_slowpath_v3) ;  /* 0x0000002c001c7944 */ /* 0x000fea0003c00000 */
.L_x_158:
[----:B------:R-:W0:Y:S01]  /*0280*/  LDCU UR4, c[0x0][0x3a8] ;  /* 0x00007500ff0477ac */ /* 0x000e220008000800 */
[----:B------:R-:W-:Y:S01]  /*0290*/  DMUL R8, R32, R8 ;  /* 0x0000000820087228 */ /* 0x000fe20000000000 */
[----:B0-----:R-:W0:Y:S08]  /*02a0*/  I2F.F64 R6, UR4 ;  /* 0x0000000400067d12 */ /* 0x001e300008201c00 */
[----:B0-----:R-:W0:Y:S01]  /*02b0*/  MUFU.RCP64H R5, R7 ;  /* 0x0000000700057308 */ /* 0x001e220000001800 */
[----:B------:R-:W-:-:S05]  /*02c0*/  VIADD R4, R7, 0x300402 ;  /* 0x0030040207047836 */ /* 0x000fca0000000000 */
[----:B------:R-:W-:Y:S01]  /*02d0*/  FSETP.GEU.AND P0, PT, |R4|, 5.8789094863358348022e-39, PT ;  /* 0x004004020400780b */ /* 0x000fe20003f0e200 */
[----:B0-----:R-:W-:-:S08]  /*02e0*/  DFMA R10, -R6, R4, 1 ;  /* 0x3ff00000060a742b */ /* 0x001fd00000000104 */
[----:B------:R-:W-:-:S08]  /*02f0*/  DFMA R10, R10, R10, R10 ;  /* 0x0000000a0a0a722b */ /* 0x000fd0000000000a */
[----:B------:R-:W-:Y:S01]  /*0300*/  DFMA R10, R4, R10, R4 ;  /* 0x0000000a040a722b */ /* 0x000fe20000000004 */
[----:B------:R0:W1:Y:S07]  /*0310*/  F2F.F32.F64 R5, R8 ;  /* 0x0000000800057310 */ /* 0x00006e0000301000 */
[----:B------:R-:W-:-:S08]  /*0320*/  DFMA R12, -R6, R10, 1 ;  /* 0x3ff00000060c742b */ /* 0x000fd0000000010a */
[----:B------:R-:W-:Y:S01]  /*0330*/  DFMA R10, R10, R12, R10 ;  /* 0x0000000c0a0a722b */ /* 0x000fe2000000000a */
[----:B01----:R-:W-:Y:S10]  /*0340*/  @P0 BRA `(.L_x_159) ;  /* 0x00000000001c0947 */ /* 0x003ff40003800000 */
[----:B------:R-:W-:Y:S01]  /*0350*/  LOP3.LUT R0, R7, 0x7fffffff, RZ, 0xc0, !PT ;  /* 0x7fffffff07007812 */ /* 0x000fe200078ec0ff */
[----:B------:R-:W-:-:S04]  /*0360*/  IMAD.MOV.U32 R4, RZ, RZ, R6 ;  /* 0x000000ffff047224 */ /* 0x000fc800078e0006 */
[----:B------:R-:W-:Y:S01]  /*0370*/  VIADD R11, R0, 0xfff00000 ;  /* 0xfff00000000b7836 */ /* 0x000fe20000000000 */
[----:B------:R-:W-:-:S07]  /*0380*/  MOV R0, 0x3a0 ;  /* 0x000003a000007802 */ /* 0x000fce0000000f00 */
[----:B------:R-:W-:Y:S05]  /*0390*/  CALL.REL.NOINC `($__internal_7_$__cuda_sm20_dblrcp_rn_slowpath_v3) ;  /* 0x0000002800d47944 */ /* 0x000fea0003c00000 */
[----:B------:R-:W-:Y:S02]  /*03a0*/  IMAD.MOV.U32 R10, RZ, RZ, R8 ;  /* 0x000000ffff0a7224 */ /* 0x000fe400078e0008 */
[----:B------:R-:W-:-:S07]  /*03b0*/  IMAD.MOV.U32 R11, RZ, RZ, R9 ;  /* 0x000000ffff0b7224 */ /* 0x000fce00078e0009 */
.L_x_159:
[----:B------:R-:W0:Y:S02]  /*03c0*/  LDC R0, c[0x0][0x3a4] ;  /* 0x0000e900ff007b82 */ /* 0x000e240000000800 */
[----:B0-----:R-:W-:-:S13]  /*03d0*/  ISETP.GE.AND P0, PT, R0, 0x1, PT ;  /* 0x000000010000780c */ /* 0x001fda0003f06270 */
[----:B------:R-:W-:Y:S05]  /*03e0*/  @!P0 EXIT ;  /* 0x000000000000894d */ /* 0x000fea0003800000 */
[----:B------:R-:W0:Y:S01]  /*03f0*/  S2R R0, SR_TID.X ;  /* 0x0000000000007919 */ /* 0x000e220000002100 */
[C---:B------:R-:W-:Y:S01]  /*0400*/  DMUL R10, R32.reuse, R10 ;  /* 0x0000000a200a7228 */ /* 0x040fe20000000000 */
[----:B------:R-:W1:Y:S01]  /*0410*/  S2UR UR5, SR_CTAID.X ;  /* 0x00000000000579c3 */ /* 0x000e620000002500 */
[----:B------:R-:W-:Y:S01]  /*0420*/  DMUL R2, R32, R2 ;  /* 0x0000000220027228 */ /* 0x000fe20000000000 */
[----:B------:R-:W-:Y:S01]  /*0430*/  UMOV UR6, 0x6dc9c883 ;  /* 0x6dc9c88300067882 */ /* 0x000fe20000000000 */
[----:B------:R-:W-:Y:S01]  /*0440*/  UMOV UR7, 0x3fe45f30 ;  /* 0x3fe45f3000077882 */ /* 0x000fe20000000000 */
[----:B------:R-:W2:Y:S01]  /*0450*/  LDCU UR4, c[0x0][0x3ac] ;  /* 0x00007580ff0477ac */ /* 0x000ea20008000800 */
[----:B------:R-:W-:Y:S01]  /*0460*/  F2F.F64.F32 R30, R5 ;  /* 0x00000005001e7310 */ /* 0x000fe20000201800 */
[----:B------:R-:W-:Y:S01]  /*0470*/  UMOV UR10, 0x33145c00 ;  /* 0x33145c00000a7882 */ /* 0x000fe20000000000 */
[----:B------:R-:W-:-:S06]  /*0480*/  UMOV UR11, 0x3c91a626 ;  /* 0x3c91a626000b7882 */ /* 0x000fcc0000000000 */
[----:B------:R-:W3:Y:S08]  /*0490*/  F2F.F32.F64 R10, R10 ;  /* 0x0000000a000a7310 */ /* 0x000ef00000301000 */
[----:B------:R-:W4:Y:S01]  /*04a0*/  F2F.F32.F64 R2, R2 ;  /* 0x0000000200027310 */ /* 0x000f220000301000 */
[----:B-1----:R-:W-:-:S07]  /*04b0*/  I2FP.F32.U32 R9, UR5 ;  /* 0x0000000500097c45 */ /* 0x002fce0008201000 */
[----:B---3--:R-:W-:Y:S01]  /*04c0*/  F2F.F64.F32 R12, R10 ;  /* 0x0000000a000c7310 */ /* 0x008fe20000201800 */
[----:B0-----:R-:W-:Y:S01]  /*04d0*/  I2FP.F32.U32 R7, R0 ;  /* 0x0000000000077245 */ /* 0x001fe20000201000 */
[----:B--2---:R-:W-:-:S04]  /*04e0*/  VIADD R22, R0, UR4 ;  /* 0x0000000400167c36 */ /* 0x004fc80008000000 */
[----:B------:R-:W-:Y:S01]  /*04f0*/  FMUL R14, R10, R7 ;  /* 0x000000070a0e7220 */ /* 0x000fe20000400000 */
[----:B----4-:R-:W-:Y:S01]  /*0500*/  FMUL R9, R2, R9 ;  /* 0x0000000902097220 */ /* 0x010fe20000400000 */
[----:B------:R-:W-:Y:S08]  /*0510*/  F2F.F64.F32 R6, R2 ;  /* 0x0000000200067310 */ /* 0x000ff00000201800 */
[----:B------:R-:W0:Y:S08]  /*0520*/  F2F.F64.F32 R14, R14 ;  /* 0x0000000e000e7310 */ /* 0x000e300000201800 */
[----:B------:R-:W1:Y:S01]  /*0530*/  F2F.F64.F32 R8, R9 ;  /* 0x0000000900087310 */ /* 0x000e620000201800 */
[----:B0-----:R-:W-:-:S08]  /*0540*/  DFMA R12, R12, 0.5, R14 ;  /* 0x3fe000000c0c782b */ /* 0x001fd0000000000e */
[----:B------:R-:W-:Y:S02]  /*0550*/  DFMA R12, R32, -0.5, R12 ;  /* 0xbfe00000200c782b */ /* 0x000fe4000000000c */
[----:B-1----:R-:W-:-:S04]  /*0560*/  DFMA R6, R6, 0.5, R8 ;  /* 0x3fe000000606782b */ /* 0x002fc80000000008 */
[----:B------:R0:W1:Y:S04]  /*0570*/  F2F.F32.F64 R4, R12 ;  /* 0x0000000c00047310 */ /* 0x0000680000301000 */
[----:B------:R-:W-:Y:S01]  /*0580*/  DFMA R6, R32, -0.5, R6 ;  /* 0xbfe000002006782b */ /* 0x000fe20000000006 */
[----:B0-----:R-:W0:Y:S09]  /*0590*/  LDC R13, c[0x0][0x3b0] ;  /* 0x0000ec00ff0d7b82 */ /* 0x001e320000000800 */
[----:B------:R-:W2:Y:S01]  /*05a0*/  F2F.F32.F64 R6, R6 ;  /* 0x0000000600067310 */ /* 0x000ea20000301000 */
[----:B-1----:R-:W-:-:S07]  /*05b0*/  FMUL R9, R4, 0.63661974668502807617 ;  /* 0x3f22f98304097820 */ /* 0x002fce0000400000 */
[----:B------:R-:W1:Y:S01]  /*05c0*/  F2F.F64.F32 R26, R4 ;  /* 0x00000004001a7310 */ /* 0x000e620000201800 */
[----:B--2---:R-:W-:-:S07]  /*05d0*/  R2UR UR14, R6 ;  /* 0x00000000060e72ca */ /* 0x004fce00000e0000 */
[----:B------:R2:W3:Y:S01]  /*05e0*/  F2I.NTZ R10, R9 ;  /* 0x00000009000a7305 */ /* 0x0004e20000203100 */
[----:B0-----:R-:W-:Y:S01]  /*05f0*/  IMAD R22, R13, UR5, R22 ;  /* 0x000000050d167c24 */ /* 0x001fe2000f8e0216 */
[----:B-1----:R-:W-:Y:S01]  /*0600*/  DADD R26, R26, R26 ;  /* 0x000000001a1a7229 */ /* 0x002fe2000000001a */
[----:B--2---:R-:W-:-:S03]  /*0610*/  IMAD.MOV.U32 R9, RZ, RZ, 0x3fc90fda ;  /* 0x3fc90fdaff097424 */ /* 0x004fc600078e00ff */
[----:B------:R-:W-:Y:S02]  /*0620*/  IMAD.U32 R8, RZ, RZ, UR14 ;  /* 0x0000000eff087e24 */ /* 0x000fe4000f8e00ff */
[----:B------:R-:W0:Y:S01]  /*0630*/  F2F.F64.F32 R28, UR14 ;  /* 0x0000000e001c7d10 */ /* 0x000e220008201800 */
[----:B------:R-:W-:Y:S01]  /*0640*/  IMAD.U32 R6, RZ, RZ, UR14 ;  /* 0x0000000eff067e24 */ /* 0x000fe2000f8e00ff */
[----:B------:R-:W-:Y:S01]  /*0650*/  DMUL R2, R26, UR6 ;  /* 0x000000061a027c28 */ /* 0x000fe20008000000 */
[----:B------:R-:W-:Y:S01]  /*0660*/  FMUL R8, R8, 0.63661974668502807617 ;  /* 0x3f22f98308087820 */ /* 0x000fe20000400000 */
[----:B------:R-:W-:Y:S01]  /*0670*/  UMOV UR6, 0x54442d18 ;  /* 0x54442d1800067882 */ /* 0x000fe20000000000 */
[----:B------:R-:W-:Y:S01]  /*0680*/  UMOV UR7, 0x3ff921fb ;  /* 0x3ff921fb00077882 */ /* 0x000fe20000000000 */
[----:B------:R-:W-:Y:S01]  /*0690*/  FSETP.GE.AND P0, PT, |R6|, 105615, PT ;  /* 0x47ce47800600780b */ /* 0x000fe20003f06200 */
[----:B------:R-:W-:Y:S01]  /*06a0*/  USHF.R.U32.HI UR4, URZ, 0x17, UR14 ;  /* 0x00000017ff047899 */ /* 0x000fe2000801160e */
[----:B---3--:R-:W-:Y:S01]  /*06b0*/  I2FP.F32.S32 R11, R10 ;  /* 0x0000000a000b7245 */ /* 0x008fe20000201400 */
[----:B------:R-:W1:Y:S01]  /*06c0*/  F2I.NTZ R8, R8 ;  /* 0x0000000800087305 */ /* 0x000e620000203100 */
[----:B------:R-:W-:Y:S01]  /*06d0*/  IMAD.U32 R12, RZ, RZ, UR14 ;  /* 0x0000000eff0c7e24 */ /* 0x000fe2000f8e00ff */
[----:B------:R-:W-:-:S04]  /*06e0*/  ULOP3.LUT UR4, UR4, 0xe0, URZ, 0xc0, !UPT ;  /* 0x000000e004047892 */ /* 0x000fc8000f8ec0ff */
[----:B------:R-:W-:Y:S01]  /*06f0*/  UIADD3 UR4, UPT, UPT, UR4, -0x80, URZ ;  /* 0xffffff8004047890 */ /* 0x000fe2000fffe0ff */
[----:B0-----:R-:W-:Y:S01]  /*0700*/  DADD R28, R28, R28 ;  /* 0x000000001c1c7229 */ /* 0x001fe2000000001c */
[----:B------:R0:W2:Y:S02]  /*0710*/  F2I.F64 R3, R2 ;  /* 0x0000000200037311 */ /* 0x0000a40000301100 */
[----:B------:R-:W-:Y:S01]  /*0720*/  VOTEU.ANY UP0, P0 ;  /* 0x0000000000ff7886 */ /* 0x000fe20000000100 */
[----:B------:R-:W-:Y:S01]  /*0730*/  PLOP3.LUT P1, PT, PT, PT, UP0, 0x80, 0x8 ;  /* 0x000000000008781c */ /* 0x000fe20003f2f008 */
[----:B------:R-:W-:Y:S01]  /*0740*/  USHF.R.U32.HI UR4, URZ, 0x5, UR4 ;  /* 0x00000005ff047899 */ /* 0x000fe20008011604 */
[----:B------:R-:W-:Y:S02]  /*0750*/  FSETP.GE.AND P0, PT, |R4|, 105615, PT ;  /* 0x47ce47800400780b */ /* 0x000fe40003f06200 */
[----:B-1----:R-:W-:Y:S01]  /*0760*/  R2UR UR9, R8 ;  /* 0x00000000080972ca */ /* 0x002fe200000e0000 */
[----:B------:R-:W-:Y:S01]  /*0770*/  UIMAD UR8, UR4, -0x4, UR12 ;  /* 0xfffffffc040878a4 */ /* 0x000fe2000f8e020c */
[----:B------:R-:W-:Y:S01]  /*0780*/  FSETP.EQ.OR P2, PT, |R12|, +INF , !P1 ;  /* 0x7f8000000c00780b */ /* 0x000fe20004f42600 */
[----:B0-----:R-:W-:Y:S01]  /*0790*/  FFMA R2, R11, -1.5707962512969970703, R4 ;  /* 0xbfc90fda0b027823 */ /* 0x001fe20000000004 */
[----:B------:R-:W-:Y:S01]  /*07a0*/  FSETP.EQ.OR P3, PT, |R4|, +INF , !P0 ;  /* 0x7f8000000400780b */ /* 0x000fe20004762600 */
[----:B------:R-:W-:-:S02]  /*07b0*/  UMOV UR4, URZ ;  /* 0x000000ff00047c82 */ /* 0x000fc40008000000 */
[C---:B------:R-:W-:Y:S01]  /*07c0*/  FFMA R2, R11.reuse, -7.5497894158615963534e-08, R2 ;  /* 0xb3a221680b027823 */ /* 0x040fe20000000002 */
[----:B--2---:R-:W0:Y:S03]  /*07d0*/  I2F.F64 R24, R3 ;  /* 0x0000000300187312 */ /* 0x004e260000201c00 */
[----:B------:R-:W-:Y:S01]  /*07e0*/  FFMA R2, R11, -5.3903029534742383927e-15, R2 ;  /* 0xa7c234c50b027823 */ /* 0x000fe20000000002 */
[----:B------:R-:W-:Y:S01]  /*07f0*/  @P0 FMUL R2, RZ, R4 ;  /* 0x00000004ff020220 */ /* 0x000fe20000400000 */
[----:B------:R-:W-:Y:S01]  /*0800*/  I2FP.F32.S32 R8, UR9 ;  /* 0x0000000900087c45 */ /* 0x000fe20008201400 */
[----:B------:R-:W-:-:S04]  /*0810*/  USEL UR9, UR9, URZ, !UP0 ;  /* 0x000000ff09097287 */ /* 0x000fc8000c000000 */
[----:B------:R-:W-:-:S04]  /*0820*/  FFMA R9, R8, -R9, UR14 ;  /* 0x0000000e08097e23 */ /* 0x000fc80008000809 */
[C---:B------:R-:W-:Y:S01]  /*0830*/  FFMA R9, R8.reuse, -7.5497894158615963534e-08, R9 ;  /* 0xb3a2216808097823 */ /* 0x040fe20000000009 */
[----:B0-----:R-:W-:Y:S01]  /*0840*/  DFMA R6, R24, -UR6, R26 ;  /* 0x8000000618067c2b */ /* 0x001fe2000800001a */
[----:B------:R-:W-:Y:S01]  /*0850*/  UMOV UR6, 0x252049c0 ;  /* 0x252049c000067882 */ /* 0x000fe20000000000 */
[----:B------:R-:W-:Y:S01]  /*0860*/  UMOV UR7, 0x397b839a ;  /* 0x397b839a00077882 */ /* 0x000fe20000000000 */
[----:B------:R-:W-:Y:S01]  /*0870*/  FFMA R0, R8, -5.3903029534742383927e-15, R9 ;  /* 0xa7c234c508007823 */ /* 0x000fe20000000009 */
[----:B------:R-:W-:-:S04]  /*0880*/  @P1 FMUL R0, RZ, UR14 ;  /* 0x0000000eff001c20 */ /* 0x000fc80008400000 */
[C---:B------:R-:W-:Y:S01]  /*0890*/  DFMA R6, R24.reuse, -UR10, R6 ;  /* 0x8000000a18067c2b */ /* 0x040fe20008000006 */
[----:B------:R-:W0:Y:S07]  /*08a0*/  LDCU.64 UR10, c[0x0][0x358] ;  /* 0x00006b00ff0a77ac */ /* 0x000e2e0008000a00 */
[----:B------:R-:W-:Y:S01]  /*08b0*/  DFMA R24, R24, -UR6, R6 ;  /* 0x8000000618187c2b */ /* 0x000fe20008000006 */
[----:B------:R-:W-:Y:S01]  /*08c0*/  USHF.L.U32 UR7, UR14, 0x8, URZ ;  /* 0x000000080e077899 */ /* 0x000fe200080006ff */
[----:B------:R-:W-:Y:S01]  /*08d0*/  SHF.R.U32.HI R6, RZ, 0x17, R4 ;  /* 0x00000017ff067819 */ /* 0x000fe20000011604 */
[----:B------:R-:W-:-:S02]  /*08e0*/  IMAD.SHL.U32 R7, R4, 0x100, RZ ;  /* 0x0000010004077824 */ /* 0x000fc400078e00ff */
[----:B------:R-:W-:Y:S01]  /*08f0*/  ULOP3.LUT UR7, UR7, 0x80000000, URZ, 0xfc, !UPT ;  /* 0x8000000007077892 */ /* 0x000fe2000f8efcff */
[----:B------:R-:W-:-:S05]  /*0900*/  LOP3.LUT R6, R6, 0xe0, RZ, 0xc0, !PT ;  /* 0x000000e006067812 */ /* 0x000fca00078ec0ff */
[----:B------:R-:W-:-:S05]  /*0910*/  VIADD R6, R6, 0xffffff80 ;  /* 0xffffff8006067836 */ /* 0x000fca0000000000 */
[----:B------:R-:W-:Y:S02]  /*0920*/  SHF.R.U32.HI R20, RZ, 0x5, R6 ;  /* 0x00000005ff147819 */ /* 0x000fe40000011606 */
[----:B------:R-:W-:Y:S02]  /*0930*/  LOP3.LUT R6, R7, 0x80000000, RZ, 0xfc, !PT ;  /* 0x8000000007067812 */ /* 0x000fe400078efcff */
[----:B------:R-:W-:Y:S01]  /*0940*/  SEL R7, R10, RZ, !P0 ;  /* 0x000000ff0a077207 */ /* 0x000fe20004000000 */
[----:B0-----:R-:W-:-:S07]  /*0950*/  IMAD R20, R20, -0x4, R1 ;  /* 0xfffffffc14147824 */ /* 0x001fce00078e0201 */
.L_x_184:
[----:B0-----:R-:W-:Y:S01]  /*0960*/  I2FP.F32.U32 R8, UR4 ;  /* 0x0000000400087c45 */ /* 0x001fe20008201000 */
[----:B------:R-:W0:Y:S01]  /*0970*/  LDC R21, c[0x0][0x3b4] ;  /* 0x0000ed00ff157b82 */ /* 0x000e220000000800 */
[----:B------:R-:W-:Y:S02]  /*0980*/  IMAD.U32 R16, RZ, RZ, UR9 ;  /* 0x00000009ff107e24 */ /* 0x000fe4000f8e00ff */
[----:B------:R-:W-:Y:S02]  /*0990*/  IMAD.MOV.U32 R17, RZ, RZ, R0 ;  /* 0x000000ffff117224 */ /* 0x000fe400078e0000 */
[----:B------:R-:W-:-:S04]  /*09a0*/  FMUL R10, R5, R8 ;  /* 0x00000008050a7220 */ /* 0x000fc80000400000 */
[----:B------:R-:W1:Y:S02]  /*09b0*/  F2F.F64.F32 R8, R10 ;  /* 0x0000000a00087310 */ /* 0x000e640000201800 */
[----:B-1----:R-:W-:Y:S01]  /*09c0*/  DFMA R8, R30, 0.5, R8 ;  /* 0x3fe000001e08782b */ /* 0x002fe20000000008 */
[----:B0-----:R-:W-:-:S07]  /*09d0*/  IMAD R21, R21, UR4, R22 ;  /* 0x0000000415157c24 */ /* 0x001fce000f8e0216 */
[----:B------:R-:W-:-:S10]  /*09e0*/  DFMA R8, R32, -0.5, R8 ;  /* 0xbfe000002008782b */ /* 0x000fd40000000008 */
[----:B------:R-:W0:Y:S02]  /*09f0*/  F2F.F32.F64 R8, R8 ;  /* 0x0000000800087310 */ /* 0x000e240000301000 */
[----:B0-----:R-:W-:Y:S01]  /*0a00*/  R2UR UR18, R8 ;  /* 0x00000000081272ca */ /* 0x001fe200000e0000 */
[----:B------:R-:W-:-:S14]  /*0a10*/  @P2 BRA `(.L_x_160) ;  /* 0x0000000000ac2947 */ /* 0x000fdc0003800000 */
[----:B------:R-:W-:Y:S01]  /*0a20*/  CS2R R12, SRZ ;  /* 0x00000000000c7805 */ /* 0x000fe2000001ff00 */
[----:B------:R-:W-:Y:S01]  /*0a30*/  IMAD.MOV.U32 R8, RZ, RZ, R1 ;  /* 0x000000ffff087224 */ /* 0x000fe200078e0001 */
[----:B------:R-:W0:Y:S01]  /*0a40*/  LDCU.64 UR16, c[0x4][URZ] ;  /* 0x01000000ff1077ac */ /* 0x000e220008000a00 */
[----:B------:R-:W-:-:S05]  /*0a50*/  UMOV UR5, URZ ;  /* 0x000000ff00057c82 */ /* 0x000fca0008000000 */
.L_x_161:
[----:B0-----:R-:W-:Y:S02]  /*0a60*/  IMAD.U32 R14, RZ, RZ, UR16 ;  /* 0x00000010ff0e7e24 */ /* 0x001fe4000f8e00ff */
[----:B------:R-:W-:-:S05]  /*0a70*/  IMAD.U32 R15, RZ, RZ, UR17 ;  /* 0x00000011ff0f7e24 */ /* 0x000fca000f8e00ff */
[----:B------:R-:W2:Y:S01]  /*0a80*/  LDG.E.CONSTANT R10, desc[UR10][R14.64] ;  /* 0x0000000a0e0a7981 */ /* 0x000ea2000c1e9900 */
[----:B------:R-:W-:Y:S02]  /*0a90*/  UIADD3 UR16, UP0, UPT, UR16, 0x4, URZ ;  /* 0x0000000410107890 */ /* 0x000fe4000ff1e0ff */
[----:B------:R-:W-:Y:S02]  /*0aa0*/  UIADD3 UR5, UPT, UPT, UR5, 0x1, URZ ;  /* 0x0000000105057890 */ /* 0x000fe4000fffe0ff */
[----:B------:R-:W-:Y:S02]  /*0ab0*/  UIADD3.X UR17, UPT, UPT, URZ, UR17, URZ, UP0, !UPT ;  /* 0x00000011ff117290 */ /* 0x000fe400087fe4ff */
[----:B------:R-:W-:Y:S01]  /*0ac0*/  UISETP.NE.AND UP0, UPT, UR5, 0x6, UPT ;  /* 0x000000060500788c */ /* 0x000fe2000bf05270 */
[----:B--2---:R-:W-:-:S03]  /*0ad0*/  IMAD.WIDE.U32 R10, R10, UR7, RZ ;  /* 0x000000070a0a7c25 */ /* 0x004fc6000f8e00ff */
[----:B------:R-:W-:-:S05]  /*0ae0*/  IADD3 R9, P0, PT, R10, R12, RZ ;  /* 0x0000000c0a097210 */ /* 0x000fca0007f1e0ff */
[----:B------:R0:W-:Y:S01]  /*0af0*/  STL [R8], R9 ;  /* 0x0000000908007387 */ /* 0x0001e20000100800 */
[----:B------:R-:W-:Y:S02]  /*0b00*/  IMAD.X R12, R11, 0x1, R13, P0 ;  /* 0x000000010b0c7824 */ /* 0x000fe400000e060d */
[----:B0-----:R-:W-:Y:S01]  /*0b10*/  VIADD R8, R8, 0x4 ;  /* 0x0000000408087836 */ /* 0x001fe20000000000 */
[----:B------:R-:W-:Y:S06]  /*0b20*/  BRA.U UP0, `(.L_x_161) ;  /* 0xfffffffd00cc7547 */ /* 0x000fec000b83ffff */
[----:B------:R-:W-:Y:S01]  /*0b30*/  USHF.R.U32.HI UR5, URZ, 0x17, UR14 ;  /* 0x00000017ff057899 */ /* 0x000fe2000801160e */
[----:B------:R0:W-:Y:S03]  /*0b40*/  STL [R1+0x18], R12 ;  /* 0x0000180c01007387 */ /* 0x0001e60000100800 */
[----:B------:R-:W-:Y:S01]  /*0b50*/  ULOP3.LUT UR5, UR5, 0x1f, URZ, 0xc0, !UPT ;  /* 0x0000001f05057892 */ /* 0x000fe2000f8ec0ff */
[----:B------:R-:W2:Y:S04]  /*0b60*/  LDL R8, [UR8+0x18] ;  /* 0x00001808ff087983 */ /* 0x000ea80008100800 */
[----:B------:R-:W2:Y:S01]  /*0b70*/  LDL R9, [UR8+0x14] ;  /* 0x00001408ff097983 */ /* 0x000ea20008100800 */
[----:B------:R-:W-:-:S13]  /*0b80*/  ISETP.NE.AND P0, PT, RZ, UR5, PT ;  /* 0x00000005ff007c0c */ /* 0x000fda000bf05270 */
[----:B------:R-:W3:Y:S01]  /*0b90*/  @P0 LDL R10, [UR8+0x10] ;  /* 0x00001008ff0a0983 */ /* 0x000ee20008100800 */
[----:B------:R-:W-:Y:S01]  /*0ba0*/  UMOV UR16, 0x54442d19 ;  /* 0x54442d1900107882 */ /* 0x000fe20000000000 */
[----:B------:R-:W-:Y:S01]  /*0bb0*/  UMOV UR17, 0x3bf921fb ;  /* 0x3bf921fb00117882 */ /* 0x000fe20000000000 */
[----:B--2---:R-:W-:Y:S02]  /*0bc0*/  @P0 SHF.L.W.U32.HI R8, R9, UR5, R8 ;  /* 0x0000000509080c19 */ /* 0x004fe40008010e08 */
[----:B---3--:R-:W-:-:S04]  /*0bd0*/  @P0 SHF.L.W.U32.HI R9, R10, UR5, R9 ;  /* 0x000000050a090c19 */ /* 0x008fc80008010e09 */
[C---:B------:R-:W-:Y:S01]  /*0be0*/  SHF.L.W.U32.HI R10, R9.reuse, 0x2, R8 ;  /* 0x00000002090a7819 */ /* 0x040fe20000010e08 */
[----:B------:R-:W-:-:S03]  /*0bf0*/  IMAD.SHL.U32 R9, R9, 0x4, RZ ;  /* 0x0000000409097824 */ /* 0x000fc600078e00ff */
[----:B------:R-:W-:-:S04]  /*0c00*/  SHF.R.S32.HI R11, RZ, 0x1f, R10 ;  /* 0x0000001fff0b7819 */ /* 0x000fc8000001140a */
[C---:B------:R-:W-:Y:S02]  /*0c10*/  LOP3.LUT R14, R11.reuse, R9, RZ, 0x3c, !PT ;  /* 0x000000090b0e7212 */ /* 0x040fe400078e3cff */
[----:B------:R-:W-:-:S06]  /*0c20*/  LOP3.LUT R15, R11, R10, RZ, 0x3c, !PT ;  /* 0x0000000a0b0f7212 */ /* 0x000fcc00078e3cff */
[----:B------:R-:W0:Y:S01]  /*0c30*/  I2F.F64.S64 R14, R14 ;  /* 0x0000000e000e7312 */ /* 0x000e220000301c00 */
[----:B------:R-:W-:Y:S01]  /*0c40*/  ISETP.LE.AND P0, PT, RZ, UR14, PT ;  /* 0x0000000eff007c0c */ /* 0x000fe2000bf03270 */
[----:B0-----:R-:W-:Y:S01]  /*0c50*/  DMUL R12, R14, UR16 ;  /* 0x000000100e0c7c28 */ /* 0x001fe20008000000 */
[----:B------:R-:W-:Y:S02]  /*0c60*/  SHF.R.U32.HI R9, RZ, 0x1e, R8 ;  /* 0x0000001eff097819 */ /* 0x000fe40000011608 */
[----:B------:R-:W-:-:S07]  /*0c70*/  LOP3.LUT R11, R10, UR14, RZ, 0x3c, !PT ;  /* 0x0000000e0a0b7c12 */ /* 0x000fce000f8e3cff */
[----:B------:R-:W0:Y:S01]  /*0c80*/  F2F.F32.F64 R12, R12 ;  /* 0x0000000c000c7310 */ /* 0x000e220000301000 */
[----:B------:R-:W-:Y:S02]  /*0c90*/  LEA.HI R16, R10, R9, RZ, 0x1 ;  /* 0x000000090a107211 */ /* 0x000fe400078f08ff */
[----:B------:R-:W-:-:S03]  /*0ca0*/  ISETP.GE.AND P1, PT, R11, RZ, PT ;  /* 0x000000ff0b00720c */ /* 0x000fc60003f26270 */
[----:B------:R-:W-:Y:S01]  /*0cb0*/  @!P0 IMAD.MOV R16, RZ, RZ, -R16 ;  /* 0x000000ffff108224 */ /* 0x000fe200078e0a10 */
[----:B0-----:R-:W-:-:S09]  /*0cc0*/  FSEL R17, -R12, R12, !P1 ;  /* 0x0000000c0c117208 */ /* 0x001fd20004800100 */
.L_x_160:
[----:B------:R-:W-:Y:S02]  /*0cd0*/  IMAD.U32 R11, RZ, RZ, UR18 ;  /* 0x00000012ff0b7e24 */ /* 0x000fe4000f8e00ff */
[----:B------:R-:W-:Y:S01]  /*0ce0*/  FMUL R9, R17, R17 ;  /* 0x0000001111097220 */ /* 0x000fe20000400000 */
[----:B------:R-:W-:Y:S01]  /*0cf0*/  IMAD.MOV.U32 R13, RZ, RZ, 0x37cbac00 ;  /* 0x37cbac00ff0d7424 */ /* 0x000fe200078e00ff */
[----:B------:R-:W-:Y:S01]  /*0d00*/  LOP3.LUT R8, R16, 0x1, RZ, 0xc0, !PT ;  /* 0x0000000110087812 */ /* 0x000fe200078ec0ff */
[----:B------:R-:W-:Y:S01]  /*0d10*/  FMUL R11, R11, 0.63661974668502807617 ;  /* 0x3f22f9830b0b7820 */ /* 0x000fe20000400000 */
[----:B------:R-:W-:Y:S02]  /*0d20*/  IMAD.MOV.U32 R14, RZ, RZ, 0x3d2aaabb ;  /* 0x3d2aaabbff0e7424 */ /* 0x000fe400078e00ff */
[----:B------:R-:W-:Y:S01]  /*0d30*/  FFMA R10, R9, R13, -0.0013887860113754868507 ;  /* 0xbab607ed090a7423 */ /* 0x000fe2000000000d */
[----:B------:R-:W-:Y:S01]  /*0d40*/  ISETP.NE.U32.AND P0, PT, R8, 0x1, PT ;  /* 0x000000010800780c */ /* 0x000fe20003f05070 */
[----:B------:R-:W-:Y:S01]  /*0d50*/  IMAD.MOV.U32 R12, RZ, RZ, 0x3effffff ;  /* 0x3effffffff0c7424 */ /* 0x000fe200078e00ff */
[----:B------:R-:W-:Y:S01]  /*0d60*/  LOP3.LUT P1, RZ, R16, 0x2, RZ, 0xc0, !PT ;  /* 0x0000000210ff7812 */ /* 0x000fe2000782c0ff */
[----:B------:R-:W0:Y:S01]  /*0d70*/  F2I.NTZ R11, R11 ;  /* 0x0000000b000b7305 */ /* 0x000e220000203100 */
[----:B------:R-:W-:Y:S01]  /*0d80*/  FSEL R10, R10, -0.00019574658654164522886, !P0 ;  /* 0xb94d41530a0a7808 */ /* 0x000fe20004000000 */
[----:B------:R-:W-:Y:S01]  /*0d90*/  IMAD.MOV.U32 R18, RZ, RZ, 0x3fc90fda ;  /* 0x3fc90fdaff127424 */ /* 0x000fe200078e00ff */
[----:B------:R-:W-:-:S02]  /*0da0*/  FSEL R8, R14, 0.0083327032625675201416, !P0 ;  /* 0x3c0885e40e087808 */ /* 0x000fc40004000000 */
[----:B------:R-:W-:-:S03]  /*0db0*/  FSEL R12, -R12, -0.16666662693023681641, !P0 ;  /* 0xbe2aaaa80c0c7808 */ /* 0x000fc60004000100 */
[----:B------:R-:W-:Y:S01]  /*0dc0*/  FFMA R10, R9, R10, R8 ;  /* 0x0000000a090a7223 */ /* 0x000fe20000000008 */
[----:B------:R-:W-:-:S03]  /*0dd0*/  FSEL R8, R17, 1, P0 ;  /* 0x3f80000011087808 */ /* 0x000fc60000000000 */
[C---:B------:R-:W-:Y:S01]  /*0de0*/  FFMA R10, R9.reuse, R10, R12 ;  /* 0x0000000a090a7223 */ /* 0x040fe2000000000c */
[----:B------:R-:W-:Y:S02]  /*0df0*/  IMAD.U32 R12, RZ, RZ, UR18 ;  /* 0x00000012ff0c7e24 */ /* 0x000fe4000f8e00ff */
[----:B------:R-:W-:Y:S01]  /*0e00*/  FFMA R9, R9, R8, RZ ;  /* 0x0000000809097223 */ /* 0x000fe200000000ff */
[----:B0-----:R-:W-:Y:S01]  /*0e10*/  I2FP.F32.S32 R15, R11 ;  /* 0x0000000b000f7245 */ /* 0x001fe20000201400 */
[----:B------:R-:W-:Y:S01]  /*0e20*/  IMAD.MOV.U32 R23, RZ, RZ, R11 ;  /* 0x000000ffff177224 */ /* 0x000fe200078e000b */
[----:B------:R-:W-:Y:S01]  /*0e30*/  FSETP.GE.AND P0, PT, |R12|, 105615, PT ;  /* 0x47ce47800c00780b */ /* 0x000fe20003f06200 */
[----:B------:R-:W-:Y:S02]  /*0e40*/  FFMA R34, R9, R10, R8 ;  /* 0x0000000a09227223 */ /* 0x000fe40000000008 */
[----:B------:R-:W-:Y:S02]  /*0e50*/  FFMA R16, R15, -R18, UR18 ;  /* 0x000000120f107e23 */ /* 0x000fe40008000812 */
[----:B------:R-:W-:-:S02]  /*0e60*/  @P1 FADD R34, RZ, -R34 ;  /* 0x80000022ff221221 */ /* 0x000fc40000000000 */
[----:B------:R-:W-:-:S04]  /*0e70*/  FFMA R16, R15, -7.5497894158615963534e-08, R16 ;  /* 0xb3a221680f107823 */ /* 0x000fc80000000010 */
[----:B------:R-:W-:-:S04]  /*0e80*/  FFMA R15, R15, -5.3903029534742383927e-15, R16 ;  /* 0xa7c234c50f0f7823 */ /* 0x000fc80000000010 */
[----:B------:R-:W-:Y:S01]  /*0e90*/  IMAD.MOV.U32 R8, RZ, RZ, R15 ;  /* 0x000000ffff087224 */ /* 0x000fe200078e000f */
[----:B------:R-:W-:Y:S06]  /*0ea0*/  @!P0 BRA `(.L_x_162) ;  /* 0x0000000000d08947 */ /* 0x000fec0003800000 */
[----:B------:R-:W-:-:S05]  /*0eb0*/  IMAD.U32 R8, RZ, RZ, UR18 ;  /* 0x00000012ff087e24 */ /* 0x000fca000f8e00ff */
[----:B------:R-:W-:-:S13]  /*0ec0*/  FSETP.NEU.AND P1, PT, |R8|, +INF , PT ;  /* 0x7f8000000800780b */ /* 0x000fda0003f2d200 */
[----:B------:R-:W-:Y:S01]  /*0ed0*/  @!P1 FMUL R8, RZ, UR18 ;  /* 0x00000012ff089c20 */ /* 0x000fe20008400000 */
[----:B------:R-:W-:Y:S01]  /*0ee0*/  @!P1 IMAD.MOV.U32 R11, RZ, RZ, RZ ;  /* 0x000000ffff0b9224 */ /* 0x000fe200078e00ff */
[----:B------:R-:W-:Y:S06]  /*0ef0*/  @!P1 BRA `(.L_x_162) ;  /* 0x0000000000bc9947 */ /* 0x000fec0003800000 */
[----:B------:R-:W-:Y:S01]  /*0f00*/  USHF.L.U32 UR5, UR18, 0x8, URZ ;  /* 0x0000000812057899 */ /* 0x000fe200080006ff */
[----:B------:R-:W-:Y:S01]  /*0f10*/  CS2R R16, SRZ ;  /* 0x0000000000107805 */ /* 0x000fe2000001ff00 */
[----:B------:R-:W-:Y:S02]  /*0f20*/  IMAD.MOV.U32 R35, RZ, RZ, RZ ;  /* 0x000000ffff237224 */ /* 0x000fe400078e00ff */
[----:B------:R-:W-:-:S12]  /*0f30*/  ULOP3.LUT UR5, UR5, 0x80000000, URZ, 0xfc, !UPT ;  /* 0x8000000005057892 */ /* 0x000fd8000f8efcff */
.L_x_163:
[----:B0-----:R-:W0:Y:S02]  /*0f40*/  LDC.64 R8, c[0x4][RZ] ;  /* 0x01000000ff087b82 */ /* 0x001e240000000a00 */
[----:B0-----:R-:W-:-:S06]  /*0f50*/  IMAD.WIDE.U32 R8, R17, 0x4, R8 ;  /* 0x0000000411087825 */ /* 0x001fcc00078e0008 */
[----:B------:R-:W2:Y:S01]  /*0f60*/  LDG.E.CONSTANT R8, desc[UR10][R8.64] ;  /* 0x0000000a08087981 */ /* 0x000ea2000c1e9900 */
[C---:B------:R-:W-:Y:S01]  /*0f70*/  LEA R12, R17.reuse, UR13, 0x2 ;  /* 0x0000000d110c7c11 */ /* 0x040fe2000f8e10ff */
[----:B------:R-:W-:-:S05]  /*0f80*/  VIADD R17, R17, 0x1 ;  /* 0x0000000111117836 */ /* 0x000fca0000000000 */
[----:B------:R-:W-:Y:S01]  /*0f90*/  ISETP.NE.AND P1, PT, R17, 0x6, PT ;  /* 0x000000061100780c */ /* 0x000fe20003f25270 */
[----:B--2---:R-:W-:-:S03]  /*0fa0*/  IMAD.WIDE.U32 R10, R8, UR5, RZ ;  /* 0x00000005080a7c25 */ /* 0x004fc6000f8e00ff */
[----:B------:R-:W-:-:S05]  /*0fb0*/  IADD3 R19, P4, PT, R10, R16, RZ ;  /* 0x000000100a137210 */ /* 0x000fca0007f9e0ff */
[----:B------:R0:W-:Y:S01]  /*0fc0*/  STL [R12], R19 ;  /* 0x000000130c007387 */ /* 0x0001e20000100800 */
[----:B------:R-:W-:-:S03]  /*0fd0*/  IMAD.X R16, R11, 0x1, R35, P4 ;  /* 0x000000010b107824 */ /* 0x000fc600020e0623 */
[----:B------:R-:W-:Y:S05]  /*0fe0*/  @P1 BRA `(.L_x_163) ;  /* 0xfffffffc00d41947 */ /* 0x000fea000383ffff */
[----:B------:R-:W-:Y:S01]  /*0ff0*/  USHF.R.U32.HI UR5, URZ, 0x17, UR18 ;  /* 0x00000017ff057899 */ /* 0x000fe20008011612 */
[----:B------:R1:W-:Y:S03]  /*1000*/  STL [R1+0x18], R16 ;  /* 0x0000181001007387 */ /* 0x0003e60000100800 */
[----:B------:R-:W-:Y:S02]  /*1010*/  ULOP3.LUT UR6, UR5, 0xe0, URZ, 0xc0, !UPT ;  /* 0x000000e005067892 */ /* 0x000fe4000f8ec0ff */
[----:B------:R-:W-:Y:S02]  /*1020*/  ULOP3.LUT UP0, URZ, UR5, 0x1f, URZ, 0xc0, !UPT ;  /* 0x0000001f05ff7892 */ /* 0x000fe4000f80c0ff */
[----:B------:R-:W-:-:S04]  /*1030*/  UIADD3 UR6, UPT, UPT, UR6, -0x80, URZ ;  /* 0xffffff8006067890 */ /* 0x000fc8000fffe0ff */
[----:B------:R-:W-:Y:S01]  /*1040*/  USHF.R.U32.HI UR6, URZ, 0x5, UR6 ;  /* 0x00000005ff067899 */ /* 0x000fe20008011606 */
[----:B------:R-:W-:-:S03]  /*1050*/  PLOP3.LUT P1, PT, PT, PT, UP0, 0x80, 0x8 ;  /* 0x000000000008781c */ /* 0x000fc60003f2f008 */
[----:B------:R-:W-:-:S09]  /*1060*/  UIMAD UR6, UR6, -0x4, UR12 ;  /* 0xfffffffc060678a4 */ /* 0x000fd2000f8e020c */
[----:B------:R-:W2:Y:S04]  /*1070*/  LDL R10, [UR6+0x18] ;  /* 0x00001806ff0a7983 */ /* 0x000ea80008100800 */
[----:B------:R-:W2:Y:S04]  /*1080*/  LDL R9, [UR6+0x14] ;  /* 0x00001406ff097983 */ /* 0x000ea80008100800 */
[----:B------:R-:W3:Y:S01]  /*1090*/  @P1 LDL R8, [UR6+0x10] ;  /* 0x00001006ff081983 */ /* 0x000ee20008100800 */
[----:B------:R-:W-:Y:S01]  /*10a0*/  ULOP3.LUT UR5, UR5, 0x1f, URZ, 0xc0, !UPT ;  /* 0x0000001f05057892 */ /* 0x000fe2000f8ec0ff */
[----:B------:R-:W-:Y:S01]  /*10b0*/  UMOV UR16, 0x54442d19 ;  /* 0x54442d1900107882 */ /* 0x000fe20000000000 */
[----:B------:R-:W-:-:S04]  /*10c0*/  UMOV UR17, 0x3bf921fb ;  /* 0x3bf921fb00117882 */ /* 0x000fc80000000000 */
[----:B--2---:R-:W-:Y:S02]  /*10d0*/  @P1 SHF.L.W.U32.HI R10, R9, UR5, R10 ;  /* 0x00000005090a1c19 */ /* 0x004fe40008010e0a */
[----:B---3--:R-:W-:Y:S02]  /*10e0*/  @P1 SHF.L.W.U32.HI R9, R8, UR5, R9 ;  /* 0x0000000508091c19 */ /* 0x008fe40008010e09 */
[----:B------:R-:W-:Y:S02]  /*10f0*/  ISETP.LE.AND P1, PT, RZ, UR18, PT ;  /* 0x00000012ff007c0c */ /* 0x000fe4000bf23270 */
[C-C-:B------:R-:W-:Y:S01]  /*1100*/  SHF.L.W.U32.HI R11, R9.reuse, 0x2, R10.reuse ;  /* 0x00000002090b7819 */ /* 0x140fe20000010e0a */
[----:B------:R-:W-:Y:S01]  /*1110*/  IMAD.SHL.U32 R9, R9, 0x4, RZ ;  /* 0x0000000409097824 */ /* 0x000fe200078e00ff */
[----:B------:R-:W-:Y:S02]  /*1120*/  SHF.R.U32.HI R10, RZ, 0x1e, R10 ;  /* 0x0000001eff0a7819 */ /* 0x000fe4000001160a */
[----:B0-----:R-:W-:-:S04]  /*1130*/  SHF.R.S32.HI R12, RZ, 0x1f, R11 ;  /* 0x0000001fff0c7819 */ /* 0x001fc8000001140b */
[C---:B------:R-:W-:Y:S02]  /*1140*/  LOP3.LUT R8, R12.reuse, R9, RZ, 0x3c, !PT ;  /* 0x000000090c087212 */ /* 0x040fe400078e3cff */
[----:B------:R-:W-:Y:S02]  /*1150*/  LOP3.LUT R9, R12, R11, RZ, 0x3c, !PT ;  /* 0x0000000b0c097212 */ /* 0x000fe400078e3cff */
[C---:B------:R-:W-:Y:S02]  /*1160*/  LOP3.LUT R12, R11.reuse, UR18, RZ, 0x3c, !PT ;  /* 0x000000120b0c7c12 */ /* 0x040fe4000f8e3cff */
[----:B------:R-:W-:Y:S02]  /*1170*/  LEA.HI R11, R11, R10, RZ, 0x1 ;  /* 0x0000000a0b0b7211 */ /* 0x000fe400078f08ff */
[----:B------:R-:W1:Y:S01]  /*1180*/  I2F.F64.S64 R8, R8 ;  /* 0x0000000800087312 */ /* 0x000e620000301c00 */
[----:B------:R-:W-:Y:S02]  /*1190*/  ISETP.GE.AND P4, PT, R12, RZ, PT ;  /* 0x000000ff0c00720c */ /* 0x000fe40003f86270 */
[----:B------:R-:W-:-:S04]  /*11a0*/  IMAD.MOV R10, RZ, RZ, -R11 ;  /* 0x000000ffff0a7224 */ /* 0x000fc800078e0a0b */
[----:B------:R-:W-:Y:S01]  /*11b0*/  @!P1 IMAD.MOV.U32 R11, RZ, RZ, R10 ;  /* 0x000000ffff0b9224 */ /* 0x000fe200078e000a */
[----:B-1----:R-:W-:-:S10]  /*11c0*/  DMUL R16, R8, UR16 ;  /* 0x0000001008107c28 */ /* 0x002fd40008000000 */
[----:B------:R-:W0:Y:S02]  /*11d0*/  F2F.F32.F64 R16, R16 ;  /* 0x0000001000107310 */ /* 0x000e240000301000 */
[----:B0-----:R-:W-:-:S07]  /*11e0*/  FSEL R8, -R16, R16, !P4 ;  /* 0x0000001010087208 */ /* 0x001fce0006000100 */
.L_x_162:
[----:B------:R-:W-:Y:S01]  /*11f0*/  FMUL R9, R8, R8 ;  /* 0x0000000808097220 */ /* 0x000fe20000400000 */
[C---:B------:R-:W-:Y:S01]  /*1200*/  LOP3.LUT R12, R11.reuse, 0x1, RZ, 0xc0, !PT ;  /* 0x000000010b0c7812 */ /* 0x040fe200078ec0ff */
[----:B------:R-:W-:Y:S01]  /*1210*/  VIADD R11, R11, 0x1 ;  /* 0x000000010b0b7836 */ /* 0x000fe20000000000 */
[----:B------:R-:W-:Y:S01]  /*1220*/  BSSY.RECONVERGENT B0, `(.L_x_164) ;  /* 0x0000039000007945 */ /* 0x000fe20003800200 */
[----:B------:R-:W-:Y:S01]  /*1230*/  FFMA R10, R9, R13, -0.0013887860113754868507 ;  /* 0xbab607ed090a7423 */ /* 0x000fe2000000000d */
[----:B------:R-:W-:Y:S01]  /*1240*/  ISETP.NE.U32.AND P1, PT, R12, 0x1, PT ;  /* 0x000000010c00780c */ /* 0x000fe20003f25070 */
[----:B------:R-:W-:Y:S01]  /*1250*/  IMAD.MOV.U32 R12, RZ, RZ, 0x3effffff ;  /* 0x3effffffff0c7424 */ /* 0x000fe200078e00ff */
[----:B------:R-:W-:Y:S01]  /*1260*/  LOP3.LUT P4, RZ, R11, 0x2, RZ, 0xc0, !PT ;  /* 0x000000020bff7812 */ /* 0x000fe2000788c0ff */
[----:B------:R-:W-:Y:S01]  /*1270*/  IMAD.MOV.U32 R17, RZ, RZ, R7 ;  /* 0x000000ffff117224 */ /* 0x000fe200078e0007 */
[----:B------:R-:W-:Y:S02]  /*1280*/  FSEL R10, R10, -0.00019574658654164522886, P1 ;  /* 0xb94d41530a0a7808 */ /* 0x000fe40000800000 */
[----:B------:R-:W-:-:S02]  /*1290*/  FSEL R16, R14, 0.0083327032625675201416, P1 ;  /* 0x3c0885e40e107808 */ /* 0x000fc40000800000 */
[----:B------:R-:W-:Y:S02]  /*12a0*/  FSEL R8, R8, 1, !P1 ;  /* 0x3f80000008087808 */ /* 0x000fe40004800000 */
[----:B------:R-:W-:Y:S01]  /*12b0*/  FSEL R11, -R12, -0.16666662693023681641, P1 ;  /* 0xbe2aaaa80c0b7808 */ /* 0x000fe20000800100 */
[C---:B------:R-:W-:Y:S01]  /*12c0*/  FFMA R10, R9.reuse, R10, R16 ;  /* 0x0000000a090a7223 */ /* 0x040fe20000000010 */
[----:B------:R-:W-:Y:S02]  /*12d0*/  IMAD.MOV.U32 R16, RZ, RZ, R2 ;  /* 0x000000ffff107224 */ /* 0x000fe400078e0002 */
[C---:B------:R-:W-:Y:S01]  /*12e0*/  FFMA R35, R9.reuse, R8, RZ ;  /* 0x0000000809237223 */ /* 0x040fe200000000ff */
[----:B------:R-:W-:-:S04]  /*12f0*/  FFMA R10, R9, R10, R11 ;  /* 0x0000000a090a7223 */ /* 0x000fc8000000000b */
[----:B------:R-:W-:-:S04]  /*1300*/  FFMA R35, R35, R10, R8 ;  /* 0x0000000a23237223 */ /* 0x000fc80000000008 */
[----:B------:R-:W-:Y:S01]  /*1310*/  @P4 FADD R35, RZ, -R35 ;  /* 0x80000023ff234221 */ /* 0x000fe20000000000 */
[----:B------:R-:W-:Y:S06]  /*1320*/  @P3 BRA `(.L_x_165) ;  /* 0x0000000000a03947 */ /* 0x000fec0003800000 */
[----:B------:R-:W-:Y:S01]  /*1330*/  IMAD.MOV.U32 R18, RZ, RZ, RZ ;  /* 0x000000ffff127224 */ /* 0x000fe200078e00ff */
[----:B------:R-:W-:Y:S01]  /*1340*/  UMOV UR5, URZ ;  /* 0x000000ff00057c82 */ /* 0x000fe20008000000 */
[----:B------:R-:W-:-:S07]  /*1350*/  IMAD.MOV.U32 R17, RZ, RZ, RZ ;  /* 0x000000ffff117224 */ /* 0x000fce00078e00ff */
.L_x_166:
[----:B0-----:R-:W0:Y:S02]  /*1360*/  LDC.64 R8, c[0x4][RZ] ;  /* 0x01000000ff087b82 */ /* 0x001e240000000a00 */
[----:B0-----:R-:W-:-:S06]  /*1370*/  IMAD.WIDE.U32 R8, R17, 0x4, R8 ;  /* 0x0000000411087825 */ /* 0x001fcc00078e0008 */
[----:B------:R-:W2:Y:S01]  /*1380*/  LDG.E.CONSTANT R9, desc[UR10][R8.64] ;  /* 0x0000000a08097981 */ /* 0x000ea2000c1e9900 */
[C---:B------:R-:W-:Y:S01]  /*1390*/  LEA R16, R17.reuse, UR13, 0x2 ;  /* 0x0000000d11107c11 */ /* 0x040fe2000f8e10ff */
[----:B------:R-:W-:-:S05]  /*13a0*/  VIADD R17, R17, 0x1 ;  /* 0x0000000111117836 */ /* 0x000fca0000000000 */
[----:B------:R-:W-:Y:S01]  /*13b0*/  ISETP.NE.AND P1, PT, R17, 0x6, PT ;  /* 0x000000061100780c */ /* 0x000fe20003f25270 */
[----:B--2---:R-:W-:-:S03]  /*13c0*/  IMAD.WIDE.U32 R10, R9, R6, RZ ;  /* 0x00000006090a7225 */ /* 0x004fc600078e00ff */
[----:B------:R-:W-:-:S04]  /*13d0*/  IADD3 R19, P4, PT, R10, R18, RZ ;  /* 0x000000120a137210 */ /* 0x000fc80007f9e0ff */
[----:B------:R-:W-:Y:S01]  /*13e0*/  IADD3.X R18, PT, PT, R11, UR5, RZ, P4, !PT ;  /* 0x000000050b127c10 */ /* 0x000fe2000a7fe4ff */
[----:B------:R0:W-:Y:S04]  /*13f0*/  STL [R16], R19 ;  /* 0x0000001310007387 */ /* 0x0001e80000100800 */
[----:B------:R-:W-:Y:S05]  /*1400*/  @P1 BRA `(.L_x_166) ;  /* 0xfffffffc00d41947 */ /* 0x000fea000383ffff */
[----:B------:R-:W-:Y:S01]  /*1410*/  SHF.R.U32.HI R8, RZ, 0x17, R4 ;  /* 0x00000017ff087819 */ /* 0x000fe20000011604 */
[----:B------:R1:W-:Y:S03]  /*1420*/  STL [R1+0x18], R18 ;  /* 0x0000181201007387 */ /* 0x0003e60000100800 */
[----:B------:R-:W-:Y:S01]  /*1430*/  LOP3.LUT R10, R8, 0x1f, RZ, 0xc0, !PT ;  /* 0x0000001f080a7812 */ /* 0x000fe200078ec0ff */
[----:B0-----:R-:W2:Y:S03]  /*1440*/  LDL R16, [R20+0x18] ;  /* 0x0000180014107983 */ /* 0x001ea60000100800 */
[----:B------:R-:W-:Y:S01]  /*1450*/  ISETP.NE.AND P1, PT, R10, RZ, PT ;  /* 0x000000ff0a00720c */ /* 0x000fe20003f25270 */
[----:B------:R-:W2:-:S12]  /*1460*/  LDL R9, [R20+0x14] ;  /* 0x0000140014097983 */ /* 0x000e980000100800 */
[----:B------:R-:W3:Y:S01]  /*1470*/  @P1 LDL R8, [R20+0x10] ;  /* 0x0000100014081983 */ /* 0x000ee20000100800 */
[----:B------:R-:W-:Y:S01]  /*1480*/  UMOV UR16, 0x54442d19 ;  /* 0x54442d1900107882 */ /* 0x000fe20000000000 */
[----:B------:R-:W-:Y:S01]  /*1490*/  UMOV UR17, 0x3bf921fb ;  /* 0x3bf921fb00117882 */ /* 0x000fe20000000000 */
[-C--:B--2---:R-:W-:Y:S02]  /*14a0*/  @P1 SHF.L.W.U32.HI R16, R9, R10.reuse, R16 ;  /* 0x0000000a09101219 */ /* 0x084fe40000010e10 */
[----:B---3--:R-:W-:-:S04]  /*14b0*/  @P1 SHF.L.W.U32.HI R9, R8, R10, R9 ;  /* 0x0000000a08091219 */ /* 0x008fc80000010e09 */
[C---:B------:R-:W-:Y:S01]  /*14c0*/  SHF.L.W.U32.HI R17, R9.reuse, 0x2, R16 ;  /* 0x0000000209117819 */ /* 0x040fe20000010e10 */
[----:B------:R-:W-:-:S03]  /*14d0*/  IMAD.SHL.U32 R9, R9, 0x4, RZ ;  /* 0x0000000409097824 */ /* 0x000fc600078e00ff */
[----:B------:R-:W-:-:S04]  /*14e0*/  SHF.R.S32.HI R10, RZ, 0x1f, R17 ;  /* 0x0000001fff0a7819 */ /* 0x000fc80000011411 */
[C---:B------:R-:W-:Y:S02]  /*14f0*/  LOP3.LUT R8, R10.reuse, R9, RZ, 0x3c, !PT ;  /* 0x000000090a087212 */ /* 0x040fe400078e3cff */
[----:B------:R-:W-:-:S06]  /*1500*/  LOP3.LUT R9, R10, R17, RZ, 0x3c, !PT ;  /* 0x000000110a097212 */ /* 0x000fcc00078e3cff */
[----:B------:R-:W0:Y:S01]  /*1510*/  I2F.F64.S64 R8, R8 ;  /* 0x0000000800087312 */ /* 0x000e220000301c00 */
[----:B------:R-:W-:Y:S01]  /*1520*/  ISETP.GE.AND P1, PT, R4, RZ, PT ;  /* 0x000000ff0400720c */ /* 0x000fe20003f26270 */
[----:B0-----:R-:W-:Y:S01]  /*1530*/  DMUL R10, R8, UR16 ;  /* 0x00000010080a7c28 */ /* 0x001fe20008000000 */
[----:B------:R-:W-:Y:S02]  /*1540*/  SHF.R.U32.HI R16, RZ, 0x1e, R16 ;  /* 0x0000001eff107819 */ /* 0x000fe40000011610 */
[----:B-1----:R-:W-:-:S07]  /*1550*/  LOP3.LUT R18, R17, R4, RZ, 0x3c, !PT ;  /* 0x0000000411127212 */ /* 0x002fce00078e3cff */
[----:B------:R-:W0:Y:S01]  /*1560*/  F2F.F32.F64 R10, R10 ;  /* 0x0000000a000a7310 */ /* 0x000e220000301000 */
[----:B------:R-:W-:Y:S02]  /*1570*/  LEA.HI R17, R17, R16, RZ, 0x1 ;  /* 0x0000001011117211 */ /* 0x000fe400078f08ff */
[----:B------:R-:W-:-:S03]  /*1580*/  ISETP.GE.AND P4, PT, R18, RZ, PT ;  /* 0x000000ff1200720c */ /* 0x000fc60003f86270 */
[----:B------:R-:W-:Y:S01]  /*1590*/  @!P1 IMAD.MOV R17, RZ, RZ, -R17 ;  /* 0x000000ffff119224 */ /* 0x000fe200078e0a11 */
[----:B0-----:R-:W-:-:S09]  /*15a0*/  FSEL R16, -R10, R10, !P4 ;  /* 0x0000000a0a107208 */ /* 0x001fd20006000100 */
.L_x_165:
[----:B------:R-:W-:Y:S05]  /*15b0*/  BSYNC.RECONVERGENT B0 ;  /* 0x0000000000007941 */ /* 0x000fea0003800200 */
.L_x_164:
[----:B------:R-:W-:Y:S01]  /*15c0*/  FMUL R11, R16, R16 ;  /* 0x00000010100b7220 */ /* 0x000fe20000400000 */
[----:B------:R-:W-:-:S03]  /*15d0*/  LOP3.LUT R9, R17, 0x1, RZ, 0xc0, !PT ;  /* 0x0000000111097812 */ /* 0x000fc600078ec0ff */
[----:B------:R-:W-:Y:S01]  /*15e0*/  FFMA R8, R11, R13, -0.0013887860113754868507 ;  /* 0xbab607ed0b087423 */ /* 0x000fe2000000000d */
[----:B------:R-:W-:Y:S01]  /*15f0*/  ISETP.NE.U32.AND P1, PT, R9, 0x1, PT ;  /* 0x000000010900780c */ /* 0x000fe20003f25070 */
[----:B------:R-:W-:-:S03]  /*1600*/  VIADD R9, R17, 0x1 ;  /* 0x0000000111097836 */ /* 0x000fc60000000000 */
[----:B------:R-:W-:Y:S02]  /*1610*/  FSEL R8, R8, -0.00019574658654164522886, P1 ;  /* 0xb94d415308087808 */ /* 0x000fe40000800000 */
[----:B------:R-:W-:Y:S02]  /*1620*/  FSEL R10, R14, 0.0083327032625675201416, P1 ;  /* 0x3c0885e40e0a7808 */ /* 0x000fe40000800000 */
[----:B------:R-:W-:-:S03]  /*1630*/  FSEL R36, -R12, -0.16666662693023681641, P1 ;  /* 0xbe2aaaa80c247808 */ /* 0x000fc60000800100 */
[----:B------:R-:W-:Y:S01]  /*1640*/  FFMA R18, R11, R8, R10 ;  /* 0x000000080b127223 */ /* 0x000fe2000000000a */
[----:B------:R-:W-:Y:S02]  /*1650*/  FSEL R10, R16, 1, !P1 ;  /* 0x3f800000100a7808 */ /* 0x000fe40004800000 */
[----:B------:R-:W-:Y:S01]  /*1660*/  LOP3.LUT P1, RZ, R9, 0x2, RZ, 0xc0, !PT ;  /* 0x0000000209ff7812 */ /* 0x000fe2000782c0ff */
[C---:B------:R-:W-:Y:S01]  /*1670*/  FFMA R18, R11.reuse, R18, R36 ;  /* 0x000000120b127223 */ /* 0x040fe20000000024 */
[----:B------:R-:W-:Y:S01]  /*1680*/  F2F.F64.F32 R8, R34 ;  /* 0x0000002200087310 */ /* 0x000fe20000201800 */
[----:B------:R-:W-:-:S04]  /*1690*/  FFMA R11, R11, R10, RZ ;  /* 0x0000000a0b0b7223 */ /* 0x000fc800000000ff */
[----:B------:R-:W-:Y:S02]  /*16a0*/  FFMA R16, R11, R18, R10 ;  /* 0x000000120b107223 */ /* 0x000fe4000000000a */
[----:B------:R-:W0:Y:S01]  /*16b0*/  LDC.64 R18, c[0x0][0x388] ;  /* 0x0000e200ff127b82 */ /* 0x000e220000000a00 */
[----:B------:R-:W1:Y:S03]  /*16c0*/  F2F.F64.F32 R10, R35 ;  /* 0x00000023000a7310 */ /* 0x000e660000201800 */
[----:B------:R-:W-:-:S06]  /*16d0*/  @P1 FADD R16, RZ, -R16 ;  /* 0x80000010ff101221 */ /* 0x000fcc0000000000 */
[----:B------:R-:W2:Y:S01]  /*16e0*/  F2F.F64.F32 R16, R16 ;  /* 0x0000001000107310 */ /* 0x000ea20000201800 */
[----:B-1----:R-:W-:Y:S01]  /*16f0*/  DMUL R8, R8, R10 ;  /* 0x0000000a08087228 */ /* 0x002fe20000000000 */
[----:B------:R-:W-:Y:S02]  /*1700*/  IMAD.U32 R11, RZ, RZ, UR9 ;  /* 0x00000009ff0b7e24 */ /* 0x000fe4000f8e00ff */
[----:B------:R-:W-:Y:S02]  /*1710*/  IMAD.MOV.U32 R10, RZ, RZ, R0 ;  /* 0x000000ffff0a7224 */ /* 0x000fe400078e0000 */
[----:B0-----:R-:W-:-:S03]  /*1720*/  IMAD.WIDE R18, R21, 0x4, R18 ;  /* 0x0000000415127825 */ /* 0x001fc600078e0212 */
[----:B--2---:R-:W-:-:S10]  /*1730*/  DMUL R8, R16, R8 ;  /* 0x0000000810087228 */ /* 0x004fd40000000000 */
[----:B------:R-:W0:Y:S02]  /*1740*/  F2F.F32.F64 R9, R8 ;  /* 0x0000000800097310 */ /* 0x000e240000301000 */
[----:B0-----:R0:W-:Y:S01]  /*1750*/  STG.E desc[UR10][R18.64], R9 ;  /* 0x0000000912007986 */ /* 0x0011e2000c10190a */
[----:B------:R-:W-:Y:S05]  /*1760*/  @P2 BRA `(.L_x_167) ;  /* 0x0000000000a02947 */ /* 0x000fea0003800000 */
[----:B0-----:R-:W-:Y:S02]  /*1770*/  IMAD.MOV.U32 R18, RZ, RZ, RZ ;  /* 0x000000ffff127224 */ /* 0x001fe400078e00ff */
[----:B------:R-:W-:Y:S02]  /*1780*/  IMAD.MOV.U32 R35, RZ, RZ, RZ ;  /* 0x000000ffff237224 */ /* 0x000fe400078e00ff */
[----:B------:R-:W-:-:S07]  /*1790*/  IMAD.MOV.U32 R17, RZ, RZ, RZ ;  /* 0x000000ffff117224 */ /* 0x000fce00078e00ff */
.L_x_168:
        /* <DEDUP_REMOVED lines=20> */
[----:B------:R-:W-:Y:S02]  /*18e0*/  ISETP.LE.AND P4, PT, RZ, UR14, PT ;  /* 0x0000000eff007c0c */ /* 0x000fe4000bf83270 */
[----:B--2---:R-:W-:Y:S02]  /*18f0*/  @P1 SHF.L.W.U32.HI R10, R9, UR5, R10 ;  /* 0x00000005090a1c19 */ /* 0x004fe40008010e0a */
[----:B---3--:R-:W-:-:S04]  /*1900*/  @P1 SHF.L.W.U32.HI R9, R8, UR5, R9 ;  /* 0x0000000508091c19 */ /* 0x008fc80008010e09 */
[C---:B------:R-:W-:Y:S01]  /*1910*/  SHF.L.W.U32.HI R11, R9.reuse, 0x2, R10 ;  /* 0x00000002090b7819 */ /* 0x040fe20000010e0a */
[----:B------:R-:W-:-:S03]  /*1920*/  IMAD.SHL.U32 R9, R9, 0x4, RZ ;  /* 0x0000000409097824 */ /* 0x000fc600078e00ff */
[----:B0-----:R-:W-:-:S04]  /*1930*/  SHF.R.S32.HI R16, RZ, 0x1f, R11 ;  /* 0x0000001fff107819 */ /* 0x001fc8000001140b */
[C---:B------:R-:W-:Y:S02]  /*1940*/  LOP3.LUT R8, R16.reuse, R9, RZ, 0x3c, !PT ;  /* 0x0000000910087212 */ /* 0x040fe400078e3cff */
[----:B------:R-:W-:-:S06]  /*1950*/  LOP3.LUT R9, R16, R11, RZ, 0x3c, !PT ;  /* 0x0000000b10097212 */ /* 0x000fcc00078e3cff */
[----:B------:R-:W0:Y:S02]  /*1960*/  I2F.F64.S64 R8, R8 ;  /* 0x0000000800087312 */ /* 0x000e240000301c00 */
[----:B0-----:R-:W-:Y:S01]  /*1970*/  DMUL R16, R8, UR16 ;  /* 0x0000001008107c28 */ /* 0x001fe20008000000 */
[----:B------:R-:W-:Y:S02]  /*1980*/  SHF.R.U32.HI R10, RZ, 0x1e, R10 ;  /* 0x0000001eff0a7819 */ /* 0x000fe4000001160a */
[----:B-1----:R-:W-:-:S07]  /*1990*/  LOP3.LUT R18, R11, UR14, RZ, 0x3c, !PT ;  /* 0x0000000e0b127c12 */ /* 0x002fce000f8e3cff */
[----:B------:R-:W0:Y:S01]  /*19a0*/  F2F.F32.F64 R16, R16 ;  /* 0x0000001000107310 */ /* 0x000e220000301000 */
[----:B------:R-:W-:Y:S02]  /*19b0*/  LEA.HI R11, R11, R10, RZ, 0x1 ;  /* 0x0000000a0b0b7211 */ /* 0x000fe400078f08ff */
[----:B------:R-:W-:-:S03]  /*19c0*/  ISETP.GE.AND P1, PT, R18, RZ, PT ;  /* 0x000000ff1200720c */ /* 0x000fc60003f26270 */
[----:B------:R-:W-:Y:S01]  /*19d0*/  @!P4 IMAD.MOV R11, RZ, RZ, -R11 ;  /* 0x000000ffff0bc224 */ /* 0x000fe200078e0a0b */
[----:B0-----:R-:W-:-:S09]  /*19e0*/  FSEL R10, -R16, R16, !P1 ;  /* 0x00000010100a7208 */ /* 0x001fd20004800100 */
.L_x_167:
[----:B0-----:R-:W-:Y:S01]  /*19f0*/  FMUL R9, R10, R10 ;  /* 0x0000000a0a097220 */ /* 0x001fe20000400000 */
[C---:B------:R-:W-:Y:S01]  /*1a00*/  LOP3.LUT R16, R11.reuse, 0x1, RZ, 0xc0, !PT ;  /* 0x000000010b107812 */ /* 0x040fe200078ec0ff */
[----:B------:R-:W-:Y:S02]  /*1a10*/  VIADD R11, R11, 0x1 ;  /* 0x000000010b0b7836 */ /* 0x000fe40000000000 */
[----:B------:R-:W-:Y:S01]  /*1a20*/  FFMA R8, R9, R13, -0.0013887860113754868507 ;  /* 0xbab607ed09087423 */ /* 0x000fe2000000000d */
[----:B------:R-:W-:Y:S02]  /*1a30*/  ISETP.NE.U32.AND P1, PT, R16, 0x1, PT ;  /* 0x000000011000780c */ /* 0x000fe40003f25070 */
[----:B------:R-:W-:Y:S02]  /*1a40*/  LOP3.LUT P4, RZ, R11, 0x2, RZ, 0xc0, !PT ;  /* 0x000000020bff7812 */ /* 0x000fe4000788c0ff */
[----:B------:R-:W-:Y:S02]  /*1a50*/  FSEL R16, R8, -0.00019574658654164522886, P1 ;  /* 0xb94d415308107808 */ /* 0x000fe40000800000 */
[----:B------:R-:W-:-:S02]  /*1a60*/  FSEL R18, R14, 0.0083327032625675201416, P1 ;  /* 0x3c0885e40e127808 */ /* 0x000fc40000800000 */
[----:B------:R-:W-:Y:S02]  /*1a70*/  FSEL R8, R10, 1, !P1 ;  /* 0x3f8000000a087808 */ /* 0x000fe40004800000 */
[----:B------:R-:W-:Y:S01]  /*1a80*/  FSEL R17, -R12, -0.16666662693023681641, P1 ;  /* 0xbe2aaaa80c117808 */ /* 0x000fe20000800100 */
[C---:B------:R-:W-:Y:S02]  /*1a90*/  FFMA R16, R9.reuse, R16, R18 ;  /* 0x0000001009107223 */ /* 0x040fe40000000012 */
[C---:B------:R-:W-:Y:S02]  /*1aa0*/  FFMA R11, R9.reuse, R8, RZ ;  /* 0x00000008090b7223 */ /* 0x040fe400000000ff */
[----:B------:R-:W-:-:S04]  /*1ab0*/  FFMA R16, R9, R16, R17 ;  /* 0x0000001009107223 */ /* 0x000fc80000000011 */
[----:B------:R-:W-:-:S04]  /*1ac0*/  FFMA R11, R11, R16, R8 ;  /* 0x000000100b0b7223 */ /* 0x000fc80000000008 */
[----:B------:R-:W-:-:S06]  /*1ad0*/  @P4 FADD R11, RZ, -R11 ;  /* 0x8000000bff0b4221 */ /* 0x000fcc0000000000 */
[----:B------:R-:W0:Y:S01]  /*1ae0*/  F2F.F64.F32 R10, R11 ;  /* 0x0000000b000a7310 */ /* 0x000e220000201800 */
[----:B------:R-:W-:Y:S05]  /*1af0*/  @!P0 BRA `(.L_x_169) ;  /* 0x0000000000d48947 */ /* 0x000fea0003800000 */
[----:B------:R-:W-:-:S05]  /*1b00*/  IMAD.U32 R8, RZ, RZ, UR18 ;  /* 0x00000012ff087e24 */ /* 0x000fca000f8e00ff */
[----:B------:R-:W-:-:S13]  /*1b10*/  FSETP.NEU.AND P0, PT, |R8|, +INF , PT ;  /* 0x7f8000000800780b */ /* 0x000fda0003f0d200 */
[----:B------:R-:W-:Y:S01]  /*1b20*/  @!P0 FMUL R15, RZ, UR18 ;  /* 0x00000012ff0f8c20 */ /* 0x000fe20008400000 */
[----:B------:R-:W-:Y:S01]  /*1b30*/  @!P0 IMAD.MOV.U32 R23, RZ, RZ, RZ ;  /* 0x000000ffff178224 */ /* 0x000fe200078e00ff */
[----:B------:R-:W-:Y:S06]  /*1b40*/  @!P0 BRA `(.L_x_169) ;  /* 0x0000000000c08947 */ /* 0x000fec0003800000 */
[----:B------:R-:W-:Y:S01]  /*1b50*/  USHF.L.U32 UR5, UR18, 0x8, URZ ;  /* 0x0000000812057899 */ /* 0x000fe200080006ff */
[----:B------:R-:W-:Y:S02]  /*1b60*/  IMAD.MOV.U32 R16, RZ, RZ, RZ ;  /* 0x000000ffff107224 */ /* 0x000fe400078e00ff */
[----:B------:R-:W-:Y:S01]  /*1b70*/  IMAD.MOV.U32 R23, RZ, RZ, RZ ;  /* 0x000000ffff177224 */ /* 0x000fe200078e00ff */
[----:B------:R-:W-:Y:S01]  /*1b80*/  ULOP3.LUT UR5, UR5, 0x80000000, URZ, 0xfc, !UPT ;  /* 0x8000000005057892 */ /* 0x000fe2000f8efcff */
[----:B------:R-:W-:-:S11]  /*1b90*/  IMAD.MOV.U32 R15, RZ, RZ, RZ ;  /* 0x000000ffff0f7224 */ /* 0x000fd600078e00ff */
.L_x_170:
[----:B-1----:R-:W1:Y:S02]  /*1ba0*/  LDC.64 R8, c[0x4][RZ] ;  /* 0x01000000ff087b82 */ /* 0x002e640000000a00 */
[----:B-1----:R-:W-:-:S05]  /*1bb0*/  IMAD.WIDE.U32 R18, R15, 0x4, R8 ;  /* 0x000000040f127825 */ /* 0x002fca00078e0008 */
        /* <DEDUP_REMOVED lines=17> */
[----:B------:R-:W3:Y:S04]  /*1cd0*/  LDL R15, [UR6+0x18] ;  /* 0x00001806ff0f7983 */ /* 0x000ee80008100800 */
[----:B-1----:R-:W3:Y:S04]  /*1ce0*/  LDL R8, [UR6+0x14] ;  /* 0x00001406ff087983 */ /* 0x002ee80008100800 */
[----:B------:R-:W4:Y:S01]  /*1cf0*/  @P0 LDL R9, [UR6+0x10] ;  /* 0x00001006ff090983 */ /* 0x000f220008100800 */
[----:B------:R-:W-:Y:S01]  /*1d00*/  ULOP3.LUT UR5, UR5, 0x1f, URZ, 0xc0, !UPT ;  /* 0x0000001f05057892 */ /* 0x000fe2000f8ec0ff */
[----:B------:R-:W-:Y:S01]  /*1d10*/  ISETP.LE.AND P1, PT, RZ, UR18, PT ;  /* 0x00000012ff007c0c */ /* 0x000fe2000bf23270 */
[----:B------:R-:W-:Y:S01]  /*1d20*/  UMOV UR16, 0x54442d19 ;  /* 0x54442d1900107882 */ /* 0x000fe20000000000 */
[----:B------:R-:W-:-:S03]  /*1d30*/  UMOV UR17, 0x3bf921fb ;  /* 0x3bf921fb00117882 */ /* 0x000fc60000000000 */
[----:B---3--:R-:W-:Y:S02]  /*1d40*/  @P0 SHF.L.W.U32.HI R15, R8, UR5, R15 ;  /* 0x00000005080f0c19 */ /* 0x008fe40008010e0f */
[----:B----4-:R-:W-:Y:S02]  /*1d50*/  @P0 SHF.L.W.U32.HI R8, R9, UR5, R8 ;  /* 0x0000000509080c19 */ /* 0x010fe40008010e08 */
[--C-:B------:R-:W-:Y:S02]  /*1d60*/  SHF.R.U32.HI R18, RZ, 0x1e, R15.reuse ;  /* 0x0000001eff127819 */ /* 0x100fe4000001160f */
[C---:B------:R-:W-:Y:S01]  /*1d70*/  SHF.L.W.U32.HI R23, R8.reuse, 0x2, R15 ;  /* 0x0000000208177819 */ /* 0x040fe20000010e0f */
[----:B------:R-:W-:-:S03]  /*1d80*/  IMAD.SHL.U32 R8, R8, 0x4, RZ ;  /* 0x0000000408087824 */ /* 0x000fc600078e00ff */
[----:B------:R-:W-:Y:S02]  /*1d90*/  SHF.R.S32.HI R9, RZ, 0x1f, R23 ;  /* 0x0000001fff097819 */ /* 0x000fe40000011417 */
[----:B------:R-:W-:Y:S02]  /*1da0*/  LOP3.LUT R15, R23, UR18, RZ, 0x3c, !PT ;  /* 0x00000012170f7c12 */ /* 0x000fe4000f8e3cff */
[C---:B------:R-:W-:Y:S02]  /*1db0*/  LOP3.LUT R8, R9.reuse, R8, RZ, 0x3c, !PT ;  /* 0x0000000809087212 */ /* 0x040fe400078e3cff */
[----:B------:R-:W-:Y:S02]  /*1dc0*/  LOP3.LUT R9, R9, R23, RZ, 0x3c, !PT ;  /* 0x0000001709097212 */ /* 0x000fe400078e3cff */
[----:B------:R-:W-:Y:S02]  /*1dd0*/  LEA.HI R23, R23, R18, RZ, 0x1 ;  /* 0x0000001217177211 */ /* 0x000fe400078f08ff */
[----:B------:R-:W-:-:S02]  /*1de0*/  ISETP.GE.AND P0, PT, R15, RZ, PT ;  /* 0x000000ff0f00720c */ /* 0x000fc40003f06270 */
[----:B------:R-:W2:Y:S01]  /*1df0*/  I2F.F64.S64 R8, R8 ;  /* 0x0000000800087312 */ /* 0x000ea20000301c00 */
[----:B------:R-:W-:-:S04]  /*1e00*/  IMAD.MOV R15, RZ, RZ, -R23 ;  /* 0x000000ffff0f7224 */ /* 0x000fc800078e0a17 */
[----:B------:R-:W-:Y:S01]  /*1e10*/  @!P1 IMAD.MOV.U32 R23, RZ, RZ, R15 ;  /* 0x000000ffff179224 */ /* 0x000fe200078e000f */
[----:B--2---:R-:W-:-:S10]  /*1e20*/  DMUL R16, R8, UR16 ;  /* 0x0000001008107c28 */ /* 0x004fd40008000000 */
[----:B------:R-:W1:Y:S02]  /*1e30*/  F2F.F32.F64 R16, R16 ;  /* 0x0000001000107310 */ /* 0x000e640000301000 */
[----:B-1----:R-:W-:-:S07]  /*1e40*/  FSEL R15, -R16, R16, !P0 ;  /* 0x00000010100f7208 */ /* 0x002fce0004000100 */
.L_x_169:
[----:B------:R-:W-:Y:S01]  /*1e50*/  FMUL R8, R15, R15 ;  /* 0x0000000f0f087220 */ /* 0x000fe20000400000 */
[C---:B------:R-:W-:Y:S01]  /*1e60*/  LOP3.LUT R16, R23.reuse, 0x1, RZ, 0xc0, !PT ;  /* 0x0000000117107812 */ /* 0x040fe200078ec0ff */
[----:B------:R-:W-:Y:S01]  /*1e70*/  BSSY.RECONVERGENT B0, `(.L_x_171) ;  /* 0x000003c000007945 */ /* 0x000fe20003800200 */
[----:B------:R-:W-:Y:S01]  /*1e80*/  LOP3.LUT P1, RZ, R23, 0x2, RZ, 0xc0, !PT ;  /* 0x0000000217ff7812 */ /* 0x000fe2000782c0ff */
[----:B------:R-:W-:Y:S01]  /*1e90*/  FFMA R9, R8, R13, -0.0013887860113754868507 ;  /* 0xbab607ed08097423 */ /* 0x000fe2000000000d */
[----:B------:R-:W-:-:S04]  /*1ea0*/  ISETP.NE.U32.AND P0, PT, R16, 0x1, PT ;  /* 0x000000011000780c */ /* 0x000fc80003f05070 */
[----:B------:R-:W-:Y:S02]  /*1eb0*/  FSEL R9, R9, -0.00019574658654164522886, !P0 ;  /* 0xb94d415309097808 */ /* 0x000fe40004000000 */
[----:B------:R-:W-:Y:S02]  /*1ec0*/  FSEL R17, R14, 0.0083327032625675201416, !P0 ;  /* 0x3c0885e40e117808 */ /* 0x000fe40004000000 */
[----:B------:R-:W-:Y:S02]  /*1ed0*/  FSEL R15, R15, 1, P0 ;  /* 0x3f8000000f0f7808 */ /* 0x000fe40000000000 */
[----:B------:R-:W-:Y:S01]  /*1ee0*/  FSEL R18, -R12, -0.16666662693023681641, !P0 ;  /* 0xbe2aaaa80c127808 */ /* 0x000fe20004000100 */
[C---:B------:R-:W-:Y:S02]  /*1ef0*/  FFMA R9, R8.reuse, R9, R17 ;  /* 0x0000000908097223 */ /* 0x040fe40000000011 */
[C---:B------:R-:W-:Y:S02]  /*1f00*/  FFMA R16, R8.reuse, R15, RZ ;  /* 0x0000000f08107223 */ /* 0x040fe400000000ff */
[----:B------:R-:W-:-:S04]  /*1f10*/  FFMA R9, R8, R9, R18 ;  /* 0x0000000908097223 */ /* 0x000fc80000000012 */
[----:B------:R-:W-:-:S04]  /*1f20*/  FFMA R9, R16, R9, R15 ;  /* 0x0000000910097223 */ /* 0x000fc8000000000f */
[----:B------:R-:W-:-:S04]  /*1f30*/  @P1 FADD R9, RZ, -R9 ;  /* 0x80000009ff091221 */ /* 0x000fc80000000000 */
[----:B------:R-:W0:Y:S02]  /*1f40*/  F2F.F64.F32 R16, R9 ;  /* 0x0000000900107310 */ /* 0x000e240000201800 */
[----:B0-----:R-:W-:Y:S01]  /*1f50*/  DMUL R16, R10, -R16 ;  /* 0x800000100a107228 */ /* 0x001fe20000000000 */
[----:B------:R-:W-:Y:S02]  /*1f60*/  IMAD.MOV.U32 R11, RZ, RZ, R7 ;  /* 0x000000ffff0b7224 */ /* 0x000fe400078e0007 */
[----:B------:R-:W-:Y:S01]  /*1f70*/  IMAD.MOV.U32 R10, RZ, RZ, R2 ;  /* 0x000000ffff0a7224 */ /* 0x000fe200078e0002 */
[----:B------:R-:W-:Y:S07]  /*1f80*/  @P3 BRA `(.L_x_172) ;  /* 0x0000000000a83947 */ /* 0x000fee0003800000 */
[----:B------:R-:W-:Y:S01]  /*1f90*/  IMAD.MOV.U32 R34, RZ, RZ, RZ ;  /* 0x000000ffff227224 */ /* 0x000fe200078e00ff */
[----:B------:R-:W0:Y:S01]  /*1fa0*/  LDCU.64 UR20, c[0x4][URZ] ;  /* 0x01000000ff1477ac */ /* 0x000e220008000a00 */
[----:B------:R-:W-:Y:S01]  /*1fb0*/  UMOV UR6, URZ ;  /* 0x000000ff00067c82 */ /* 0x000fe20008000000 */
[----:B------:R-:W-:-:S05]  /*1fc0*/  UMOV UR5, URZ ;  /* 0x000000ff00057c82 */ /* 0x000fca0008000000 */
.L_x_173:
[----:B0-----:R-:W-:-:S06]  /*1fd0*/  UIMAD.WIDE.U32 UR16, UR5, 0x4, UR20 ;  /* 0x00000004051078a5 */ /* 0x001fcc000f8e0014 */
[----:B------:R-:W-:Y:S02]  /*1fe0*/  IMAD.U32 R10, RZ, RZ, UR16 ;  /* 0x00000010ff0a7e24 */ /* 0x000fe4000f8e00ff */
[----:B------:R-:W-:-:S05]  /*1ff0*/  IMAD.U32 R11, RZ, RZ, UR17 ;  /* 0x00000011ff0b7e24 */ /* 0x000fca000f8e00ff */
[----:B------:R-:W2:Y:S01]  /*2000*/  LDG.E.CONSTANT R9, desc[UR10][R10.64] ;  /* 0x0000000a0a097981 */ /* 0x000ea2000c1e9900 */
[----:B------:R-:W-:Y:S02]  /*2010*/  ULEA UR15, UR5, UR13, 0x2 ;  /* 0x0000000d050f7291 */ /* 0x000fe4000f8e10ff */
[----:B------:R-:W-:-:S04]  /*2020*/  UIADD3 UR5, UPT, UPT, UR5, 0x1, URZ ;  /* 0x0000000105057890 */ /* 0x000fc8000fffe0ff */
[----:B------:R-:W-:Y:S01]  /*2030*/  UISETP.NE.AND UP0, UPT, UR5, 0x6, UPT ;  /* 0x000000060500788c */ /* 0x000fe2000bf05270 */
[----:B-12---:R-:W-:-:S03]  /*2040*/  IMAD.WIDE.U32 R8, R9, R6, RZ ;  /* 0x0000000609087225 */ /* 0x006fc600078e00ff */
[----:B------:R-:W-:-:S04]  /*2050*/  IADD3 R8, P0, PT, R8, R34, RZ ;  /* 0x0000002208087210 */ /* 0x000fc80007f1e0ff */
[----:B------:R-:W-:Y:S01]  /*2060*/  IADD3.X R34, PT, PT, R9, UR6, RZ, P0, !PT ;  /* 0x0000000609227c10 */ /* 0x000fe200087fe4ff */
[----:B------:R1:W-:Y:S01]  /*2070*/  STL [UR15], R8 ;  /* 0x00000008ff007987 */ /* 0x0003e2000810080f */
[----:B------:R-:W-:Y:S07]  /*2080*/  BRA.U UP0, `(.L_x_173) ;  /* 0xfffffffd00d07547 */ /* 0x000fee000b83ffff */
[----:B-1----:R-:W-:Y:S01]  /*2090*/  SHF.R.U32.HI R8, RZ, 0x17, R4 ;  /* 0x00000017ff087819 */ /* 0x002fe20000011604 */
[----:B------:R0:W-:Y:S03]  /*20a0*/  STL [R1+0x18], R34 ;  /* 0x0000182201007387 */ /* 0x0001e60000100800 */
[----:B------:R-:W-:Y:S01]  /*20b0*/  LOP3.LUT R11, R8, 0x1f, RZ, 0xc0, !PT ;  /* 0x0000001f080b7812 */ /* 0x000fe200078ec0ff */
[----:B------:R-:W2:Y:S03]  /*20c0*/  LDL R10, [R20+0x18] ;  /* 0x00001800140a7983 */ /* 0x000ea60000100800 */
[----:B------:R-:W-:Y:S01]  /*20d0*/  ISETP.NE.AND P0, PT, R11, RZ, PT ;  /* 0x000000ff0b00720c */ /* 0x000fe20003f05270 */
[----:B------:R-:W2:-:S12]  /*20e0*/  LDL R9, [R20+0x14] ;  /* 0x0000140014097983 */ /* 0x000e980000100800 */
[----:B------:R-:W3:Y:S01]  /*20f0*/  @P0 LDL R8, [R20+0x10] ;  /* 0x0000100014080983 */ /* 0x000ee20000100800 */
[----:B------:R-:W-:Y:S01]  /*2100*/  UMOV UR16, 0x54442d19 ;  /* 0x54442d1900107882 */ /* 0x000fe20000000000 */
[----:B------:R-:W-:Y:S01]  /*2110*/  UMOV UR17, 0x3bf921fb ;  /* 0x3bf921fb00117882 */ /* 0x000fe20000000000 */
[----:B------:R-:W-:Y:S02]  /*2120*/  ISETP.GE.AND P1, PT, R4, RZ, PT ;  /* 0x000000ff0400720c */ /* 0x000fe40003f26270 */
[-C--:B--2---:R-:W-:Y:S02]  /*2130*/  @P0 SHF.L.W.U32.HI R10, R9, R11.reuse, R10 ;  /* 0x0000000b090a0219 */ /* 0x084fe40000010e0a */
[----:B---3--:R-:W-:-:S04]  /*2140*/  @P0 SHF.L.W.U32.HI R9, R8, R11, R9 ;  /* 0x0000000b08090219 */ /* 0x008fc80000010e09 */
[C---:B------:R-:W-:Y:S01]  /*2150*/  SHF.L.W.U32.HI R11, R9.reuse, 0x2, R10 ;  /* 0x00000002090b7819 */ /* 0x040fe20000010e0a */
[----:B------:R-:W-:-:S03]  /*2160*/  IMAD.SHL.U32 R9, R9, 0x4, RZ ;  /* 0x0000000409097824 */ /* 0x000fc600078e00ff */
[----:B------:R-:W-:-:S04]  /*2170*/  SHF.R.S32.HI R18, RZ, 0x1f, R11 ;  /* 0x0000001fff127819 */ /* 0x000fc8000001140b */
[C---:B------:R-:W-:Y:S02]  /*2180*/  LOP3.LUT R8, R18.reuse, R9, RZ, 0x3c, !PT ;  /* 0x0000000912087212 */ /* 0x040fe400078e3cff */
[----:B------:R-:W-:-:S06]  /*2190*/  LOP3.LUT R9, R18, R11, RZ, 0x3c, !PT ;  /* 0x0000000b12097212 */ /* 0x000fcc00078e3cff */
[----:B------:R-:W1:Y:S02]  /*21a0*/  I2F.F64.S64 R8, R8 ;  /* 0x0000000800087312 */ /* 0x000e640000301c00 */
[----:B-1----:R-:W-:Y:S01]  /*21b0*/  DMUL R18, R8, UR16 ;  /* 0x0000001008127c28 */ /* 0x002fe20008000000 */
[----:B------:R-:W-:Y:S02]  /*21c0*/  SHF.R.U32.HI R10, RZ, 0x1e, R10 ;  /* 0x0000001eff0a7819 */ /* 0x000fe4000001160a */
[----:B------:R-:W-:-:S07]  /*21d0*/  LOP3.LUT R15, R11, R4, RZ, 0x3c, !PT ;  /* 0x000000040b0f7212 */ /* 0x000fce00078e3cff */
[----:B------:R-:W1:Y:S01]  /*21e0*/  F2F.F32.F64 R18, R18 ;  /* 0x0000001200127310 */ /* 0x000e620000301000 */
[----:B------:R-:W-:Y:S02]  /*21f0*/  LEA.HI R11, R11, R10, RZ, 0x1 ;  /* 0x0000000a0b0b7211 */ /* 0x000fe400078f08ff */
[----:B------:R-:W-:-:S03]  /*2200*/  ISETP.GE.AND P0, PT, R15, RZ, PT ;  /* 0x000000ff0f00720c */ /* 0x000fc60003f06270 */
[----:B------:R-:W-:Y:S01]  /*2210*/  @!P1 IMAD.MOV R11, RZ, RZ, -R11 ;  /* 0x000000ffff0b9224 */ /* 0x000fe200078e0a0b */
[----:B01----:R-:W-:-:S09]  /*2220*/  FSEL R10, -R18, R18, !P0 ;  /* 0x00000012120a7208 */ /* 0x003fd20004000100 */
.L_x_172:
[----:B------:R-:W-:Y:S05]  /*2230*/  BSYNC.RECONVERGENT B0 ;  /* 0x0000000000007941 */ /* 0x000fea0003800200 */
.L_x_171:
[----:B------:R-:W-:Y:S01]  /*2240*/  LOP3.LUT R8, R11, 0x1, RZ, 0xc0, !PT ;  /* 0x000000010b087812 */ /* 0x000fe200078ec0ff */
[----:B------:R-:W-:Y:S01]  /*2250*/  FMUL R9, R10, R10 ;  /* 0x0000000a0a097220 */ /* 0x000fe20000400000 */
[----:B------:R-:W-:Y:S01]  /*2260*/  DMUL R38, RZ, R28 ;  /* 0x0000001cff267228 */ /* 0x000fe20000000000 */
[----:B------:R-:W-:Y:S01]  /*2270*/  IMAD.MOV.U32 R23, RZ, RZ, 0x1 ;  /* 0x00000001ff177424 */ /* 0x000fe200078e00ff */
[----:B------:R-:W-:Y:S01]  /*2280*/  ISETP.NE.U32.AND P0, PT, R8, 0x1, PT ;  /* 0x000000010800780c */ /* 0x000fe20003f05070 */
[----:B------:R-:W-:Y:S01]  /*2290*/  FFMA R13, R9, R13, -0.0013887860113754868507 ;  /* 0xbab607ed090d7423 */ /* 0x000fe2000000000d */
[----:B------:R-:W-:Y:S02]  /*22a0*/  VIADD R8, R11, 0x1 ;  /* 0x000000010b087836 */ /* 0x000fe40000000000 */
[----:B------:R-:W-:Y:S02]  /*22b0*/  FSEL R18, R14, 0.0083327032625675201416, P0 ;  /* 0x3c0885e40e127808 */ /* 0x000fe40000000000 */
[----:B------:R-:W-:-:S02]  /*22c0*/  FSEL R14, R13, -0.00019574658654164522886, P0 ;  /* 0xb94d41530d0e7808 */ /* 0x000fc40000000000 */
[----:B------:R-:W-:Y:S02]  /*22d0*/  LOP3.LUT P1, RZ, R8, 0x2, RZ, 0xc0, !PT ;  /* 0x0000000208ff7812 */ /* 0x000fe4000782c0ff */
[----:B------:R-:W-:Y:S01]  /*22e0*/  FSEL R8, R10, 1, !P0 ;  /* 0x3f8000000a087808 */ /* 0x000fe20004000000 */
[C---:B------:R-:W-:Y:S01]  /*22f0*/  FFMA R14, R9.reuse, R14, R18 ;  /* 0x0000000e090e7223 */ /* 0x040fe20000000012 */
[----:B------:R-:W-:Y:S01]  /*2300*/  FSEL R13, -R12, -0.16666662693023681641, P0 ;  /* 0xbe2aaaa80c0d7808 */ /* 0x000fe20000000100 */
[----:B------:R-:W-:Y:S02]  /*2310*/  DSETP.NEU.AND P0, PT, |R28|, +INF , PT ;  /* 0x7ff000001c00742a */ /* 0x000fe40003f0d200 */
[C---:B------:R-:W-:Y:S02]  /*2320*/  FFMA R11, R9.reuse, R8, RZ ;  /* 0x00000008090b7223 */ /* 0x040fe400000000ff */
[----:B------:R-:W-:-:S04]  /*2330*/  FFMA R13, R9, R14, R13 ;  /* 0x0000000e090d7223 */ /* 0x000fc8000000000d */
[----:B------:R-:W-:Y:S02]  /*2340*/  FFMA R13, R11, R13, R8 ;  /* 0x0000000d0b0d7223 */ /* 0x000fe40000000008 */
[----:B------:R-:W0:Y:S02]  /*2350*/  LDC.64 R10, c[0x0][0x390] ;  /* 0x0000e400ff0a7b82 */ /* 0x000e240000000a00 */
[----:B------:R-:W-:-:S04]  /*2360*/  @P1 FADD R13, RZ, -R13 ;  /* 0x8000000dff0d1221 */ /* 0x000fc80000000000 */
[----:B------:R-:W1:Y:S02]  /*2370*/  F2F.F64.F32 R8, R13 ;  /* 0x0000000d00087310 */ /* 0x000e640000201800 */
[----:B-1----:R-:W-:Y:S01]  /*2380*/  DMUL R8, R16, R8 ;  /* 0x0000000810087228 */ /* 0x002fe20000000000 */
[----:B0-----:R-:W-:-:S09]  /*2390*/  IMAD.WIDE R10, R21, 0x4, R10 ;  /* 0x00000004150a7825 */ /* 0x001fd200078e020a */
[----:B------:R-:W0:Y:S02]  /*23a0*/  F2F.F32.F64 R9, R8 ;  /* 0x0000000800097310 */ /* 0x000e240000301000 */
[----:B0-----:R0:W-:Y:S01]  /*23b0*/  STG.E desc[UR10][R10.64], R9 ;  /* 0x000000090a007986 */ /* 0x0011e2000c10190a */
[----:B------:R-:W-:Y:S05]  /*23c0*/  @!P0 BRA `(.L_x_174) ;  /* 0x0000000000688947 */ /* 0x000fea0003800000 */
[----:B------:R-:W-:Y:S01]  /*23d0*/  UMOV UR16, 0x6dc9c883 ;  /* 0x6dc9c88300107882 */ /* 0x000fe20000000000 */
[----:B------:R-:W-:Y:S01]  /*23e0*/  UMOV UR17, 0x3fe45f30 ;  /* 0x3fe45f3000117882 */ /* 0x000fe20000000000 */
[C---:B------:R-:W-:Y:S02]  /*23f0*/  DSETP.GE.AND P0, PT, |R28|.reuse, 2.14748364800000000000e+09, PT ;  /* 0x41e000001c00742a */ /* 0x040fe40003f06200 */
[----:B0-----:R-:W-:Y:S01]  /*2400*/  DMUL R8, R28, UR16 ;  /* 0x000000101c087c28 */ /* 0x001fe20008000000 */
[----:B------:R-:W-:Y:S01]  /*2410*/  UMOV UR16, 0x54442d18 ;  /* 0x54442d1800107882 */ /* 0x000fe20000000000 */
[----:B------:R-:W-:-:S08]  /*2420*/  UMOV UR17, 0x3ff921fb ;  /* 0x3ff921fb00117882 */ /* 0x000fd00000000000 */
[----:B------:R-:W0:Y:S08]  /*2430*/  F2I.F64 R8, R8 ;  /* 0x0000000800087311 */ /* 0x000e300000301100 */
[----:B0-----:R-:W0:Y:S02]  /*2440*/  I2F.F64 R38, R8 ;  /* 0x0000000800267312 */ /* 0x001e240000201c00 */
[----:B0-----:R-:W-:Y:S01]  /*2450*/  DFMA R10, R38, -UR16, R28 ;  /* 0x80000010260a7c2b */ /* 0x001fe2000800001c */
[----:B------:R-:W-:Y:S01]  /*2460*/  UMOV UR16, 0x33145c00 ;  /* 0x33145c0000107882 */ /* 0x000fe20000000000 */
[----:B------:R-:W-:-:S06]  /*2470*/  UMOV UR17, 0x3c91a626 ;  /* 0x3c91a62600117882 */ /* 0x000fcc0000000000 */
[----:B------:R-:W-:Y:S01]  /*2480*/  DFMA R10, R38, -UR16, R10 ;  /* 0x80000010260a7c2b */ /* 0x000fe2000800000a */
[----:B------:R-:W-:Y:S01]  /*2490*/  UMOV UR16, 0x252049c0 ;  /* 0x252049c000107882 */ /* 0x000fe20000000000 */
[----:B------:R-:W-:-:S06]  /*24a0*/  UMOV UR17, 0x397b839a ;  /* 0x397b839a00117882 */ /* 0x000fcc0000000000 */
[----:B------:R-:W-:Y:S01]  /*24b0*/  DFMA R38, R38, -UR16, R10 ;  /* 0x8000001026267c2b */ /* 0x000fe2000800000a */
[----:B------:R-:W-:Y:S10]  /*24c0*/  @!P0 BRA `(.L_x_175) ;  /* 0x0000000000248947 */ /* 0x000ff40003800000 */
[----:B------:R-:W-:Y:S01]  /*24d0*/  BSSY.RECONVERGENT B0, `(.L_x_176) ;  /* 0x0000005000007945 */ /* 0x000fe20003800200 */
[----:B------:R-:W-:Y:S01]  /*24e0*/  IMAD.MOV.U32 R36, RZ, RZ, R28 ;  /* 0x000000ffff247224 */ /* 0x000fe200078e001c */
[----:B------:R-:W-:Y:S01]  /*24f0*/  MOV R8, 0x2520 ;  /* 0x0000252000087802 */ /* 0x000fe20000000f00 */
[----:B------:R-:W-:-:S07]  /*2500*/  IMAD.MOV.U32 R9, RZ, RZ, R29 ;  /* 0x000000ffff097224 */ /* 0x000fce00078e001d */
[----:B------:R-:W-:Y:S05]  /*2510*/  CALL.REL.NOINC `($_Z27setInitialConditions_kernelPfS_S_S_iiiiiif$__internal_trig_reduction_slowpathd) ;  /* 0x0000000c00207944 */ /* 0x000fea0003c00000 */
[----:B------:R-:W-:Y:S05]  /*2520*/  BSYNC.RECONVERGENT B0 ;  /* 0x0000000000007941 */ /* 0x000fea0003800200 */
.L_x_176:
[----:B------:R-:W-:Y:S02]  /*2530*/  IMAD.MOV.U32 R8, RZ, RZ, R10 ;  /* 0x000000ffff087224 */ /* 0x000fe400078e000a */
[----:B------:R-:W-:Y:S02]  /*2540*/  IMAD.MOV.U32 R38, RZ, RZ, R36 ;  /* 0x000000ffff267224 */ /* 0x000fe400078e0024 */
[----:B------:R-:W-:-:S07]  /*2550*/  IMAD.MOV.U32 R39, RZ, RZ, R37 ;  /* 0x000000ffff277224 */ /* 0x000fce00078e0025 */
.L_x_175:
[----:B------:R-:W-:-:S07]  /*2560*/  VIADD R23, R8, 0x1 ;  /* 0x0000000108177836 */ /* 0x000fce0000000000 */
.L_x_174:
[----:B------:R-:W1:Y:S01]  /*2570*/  LDCU.64 UR16, c[0x4][0x10] ;  /* 0x01000200ff1077ac */ /* 0x000e620008000a00 */
[----:B------:R-:W-:-:S05]  /*2580*/  IMAD.SHL.U32 R8, R23, 0x40, RZ ;  /* 0x0000004017087824 */ /* 0x000fca00078e00ff */
[----:B------:R-:W-:-:S04]  /*2590*/  LOP3.LUT R8, R8, 0x40, RZ, 0xc0, !PT ;  /* 0x0000004008087812 */ /* 0x000fc800078ec0ff */
[----:B-1----:R-:W-:-:S05]  /*25a0*/  IADD3 R40, P0, PT, R8, UR16, RZ ;  /* 0x0000001008287c10 */ /* 0x002fca000ff1e0ff */
[----:B------:R-:W-:-:S05]  /*25b0*/  IMAD.X R41, RZ, RZ, UR17, P0 ;  /* 0x00000011ff297e24 */ /* 0x000fca00080e06ff */
[----:B0-----:R-:W2:Y:S04]  /*25c0*/  LDG.E.128.CONSTANT R8, desc[UR10][R40.64] ;  /* 0x0000000a28087981 */ /* 0x001ea8000c1e9d00 */
[----:B------:R-:W3:Y:S04]  /*25d0*/  LDG.E.128.CONSTANT R12, desc[UR10][R40.64+0x10] ;  /* 0x0000100a280c7981 */ /* 0x000ee8000c1e9d00 */
[----:B------:R-:W4:Y:S01]  /*25e0*/  LDG.E.128.CONSTANT R16, desc[UR10][R40.64+0x20] ;  /* 0x0000200a28107981 */ /* 0x000f22000c1e9d00 */
[----:B------:R-:W-:Y:S01]  /*25f0*/  LOP3.LUT R34, R23, 0x1, RZ, 0xc0, !PT ;  /* 0x0000000117227812 */ /* 0x000fe200078ec0ff */
[----:B------:R-:W-:Y:S01]  /*2600*/  IMAD.MOV.U32 R35, RZ, RZ, 0x3da8ff83 ;  /* 0x3da8ff83ff237424 */ /* 0x000fe200078e00ff */
[----:B------:R-:W-:-:S02]  /*2610*/  DMUL R36, R38, R38 ;  /* 0x0000002626247228 */ /* 0x000fc40000000000 */
[----:B------:R-:W-:Y:S01]  /*2620*/  ISETP.NE.U32.AND P0, PT, R34, 0x1, PT ;  /* 0x000000012200780c */ /* 0x000fe20003f05070 */
[----:B------:R-:W-:-:S03]  /*2630*/  IMAD.MOV.U32 R34, RZ, RZ, 0x20fd8164 ;  /* 0x20fd8164ff227424 */ /* 0x000fc600078e00ff */
[----:B------:R-:W-:Y:S02]  /*2640*/  FSEL R35, -R35, 0.11223486810922622681, !P0 ;  /* 0x3de5db6523237808 */ /* 0x000fe40004000100 */
[----:B------:R-:W-:-:S06]  /*2650*/  FSEL R34, R34, -8.06006814911005101289e+34, !P0 ;  /* 0xf9785eba22227808 */ /* 0x000fcc0004000000 */
[----:B--2---:R-:W-:-:S08]  /*2660*/  DFMA R8, R36, R34, R8 ;  /* 0x000000222408722b */ /* 0x004fd00000000008 */
[----:B------:R-:W-:-:S08]  /*2670*/  DFMA R8, R36, R8, R10 ;  /* 0x000000082408722b */ /* 0x000fd0000000000a */
[----:B---3--:R-:W-:-:S08]  /*2680*/  DFMA R8, R36, R8, R12 ;  /* 0x000000082408722b */ /* 0x008fd0000000000c */
[----:B------:R-:W-:-:S08]  /*2690*/  DFMA R8, R36, R8, R14 ;  /* 0x000000082408722b */ /* 0x000fd0000000000e */
[C---:B----4-:R-:W-:Y:S02]  /*26a0*/  DFMA R16, R36.reuse, R8, R16 ;  /* 0x000000082410722b */ /* 0x050fe40000000010 */
[----:B------:R-:W0:Y:S06]  /*26b0*/  F2F.F64.F32 R8, UR18 ;  /* 0x0000001200087d10 */ /* 0x000e2c0008201800 */
[----:B------:R-:W-:-:S08]  /*26c0*/  DFMA R16, R36, R16, R18 ;  /* 0x000000102410722b */ /* 0x000fd00000000012 */
[----:B------:R-:W-:Y:S02]  /*26d0*/  DFMA R38, R16, R38, R38 ;  /* 0x000000261026722b */ /* 0x000fe40000000026 */
[----:B------:R-:W-:Y:S02]  /*26e0*/  DFMA R16, R36, R16, 1 ;  /* 0x3ff000002410742b */ /* 0x000fe40000000010 */
[----:B0-----:R-:W-:-:S08]  /*26f0*/  DADD R8, R8, R8 ;  /* 0x0000000008087229 */ /* 0x001fd00000000008 */
[----:B------:R-:W-:Y:S01]  /*2700*/  DSETP.NEU.AND P1, PT, |R8|, +INF , PT ;  /* 0x7ff000000800742a */ /* 0x000fe20003f2d200 */
[----:B------:R-:W-:Y:S02]  /*2710*/  FSEL R12, R16, R38, !P0 ;  /* 0x00000026100c7208 */ /* 0x000fe40004000000 */
[----:B------:R-:W-:Y:S02]  /*2720*/  FSEL R13, R17, R39, !P0 ;  /* 0x00000027110d7208 */ /* 0x000fe40004000000 */
[----:B------:R-:W-:-:S04]  /*2730*/  LOP3.LUT P0, RZ, R23, 0x2, RZ, 0xc0, !PT ;  /* 0x0000000217ff7812 */ /* 0x000fc8000780c0ff */
[----:B------:R-:W-:-:S05]  /*2740*/  DADD R10, RZ, -R12 ;  /* 0x00000000ff0a7229 */ /* 0x000fca000000080c */
[----:B------:R-:W-:Y:S01]  /*2750*/  @!P1 DMUL R40, RZ, R8 ;  /* 0x00000008ff289228 */ /* 0x000fe20000000000 */
[----:B------:R-:W-:-:S04]  /*2760*/  @!P1 IMAD.MOV.U32 R23, RZ, RZ, 0x1 ;  /* 0x00000001ff179424 */ /* 0x000fc800078e00ff */
[----:B------:R-:W-:Y:S02]  /*2770*/  FSEL R34, R12, R10, !P0 ;  /* 0x0000000a0c227208 */ /* 0x000fe40004000000 */
[----:B------:R-:W-:Y:S01]  /*2780*/  FSEL R35, R13, R11, !P0 ;  /* 0x0000000b0d237208 */ /* 0x000fe20004000000 */
[----:B------:R-:W-:Y:S06]  /*2790*/  @!P1 BRA `(.L_x_177) ;  /* 0x0000000000609947 */ /* 0x000fec0003800000 */
[----:B------:R-:W-:Y:S01]  /*27a0*/  UMOV UR16, 0x6dc9c883 ;  /* 0x6dc9c88300107882 */ /* 0x000fe20000000000 */
[----:B------:R-:W-:Y:S01]  /*27b0*/  UMOV UR17, 0x3fe45f30 ;  /* 0x3fe45f3000117882 */ /* 0x000fe20000000000 */
[C---:B------:R-:W-:Y:S02]  /*27c0*/  DSETP.GE.AND P0, PT, |R8|.reuse, 2.14748364800000000000e+09, PT ;  /* 0x41e000000800742a */ /* 0x040fe40003f06200 */
[----:B------:R-:W-:Y:S01]  /*27d0*/  DMUL R10, R8, UR16 ;  /* 0x00000010080a7c28 */ /* 0x000fe20008000000 */
        /* <DEDUP_REMOVED lines=14> */
[----:B------:R-:W-:-:S07]  /*28c0*/  MOV R8, 0x28e0 ;  /* 0x000028e000087802 */ /* 0x000fce0000000f00 */
[----:B------:R-:W-:Y:S05]  /*28d0*/  CALL.REL.NOINC `($_Z27setInitialConditions_kernelPfS_S_S_iiiiiif$__internal_trig_reduction_slowpathd) ;  /* 0x0000000800307944 */ /* 0x000fea0003c00000 */
[----:B------:R-:W-:Y:S05]  /*28e0*/  BSYNC.RECONVERGENT B0 ;  /* 0x0000000000007941 */ /* 0x000fea0003800200 */
.L_x_179:
[----:B------:R-:W-:Y:S02]  /*28f0*/  IMAD.MOV.U32 R40, RZ, RZ, R36 ;  /* 0x000000ffff287224 */ /* 0x000fe400078e0024 */
[----:B------:R-:W-:-:S07]  /*2900*/  IMAD.MOV.U32 R41, RZ, RZ, R37 ;  /* 0x000000ffff297224 */ /* 0x000fce00078e0025 */
.L_x_178:
[----:B------:R-:W-:-:S07]  /*2910*/  VIADD R23, R10, 0x1 ;  /* 0x000000010a177836 */ /* 0x000fce0000000000 */
.L_x_177:
[----:B------:R-:W0:Y:S01]  /*2920*/  LDCU.64 UR16, c[0x4][0x10] ;  /* 0x01000200ff1077ac */ /* 0x000e220008000a00 */
[----:B------:R-:W-:-:S05]  /*2930*/  IMAD.SHL.U32 R8, R23, 0x40, RZ ;  /* 0x0000004017087824 */ /* 0x000fca00078e00ff */
[----:B------:R-:W-:-:S04]  /*2940*/  LOP3.LUT R8, R8, 0x40, RZ, 0xc0, !PT ;  /* 0x0000004008087812 */ /* 0x000fc800078ec0ff */
[----:B0-----:R-:W-:-:S05]  /*2950*/  IADD3 R42, P0, PT, R8, UR16, RZ ;  /* 0x00000010082a7c10 */ /* 0x001fca000ff1e0ff */
[----:B------:R-:W-:-:S05]  /*2960*/  IMAD.X R43, RZ, RZ, UR17, P0 ;  /* 0x00000011ff2b7e24 */ /* 0x000fca00080e06ff */
[----:B------:R-:W2:Y:S04]  /*2970*/  LDG.E.128.CONSTANT R8, desc[UR10][R42.64] ;  /* 0x0000000a2a087981 */ /* 0x000ea8000c1e9d00 */
[----:B------:R-:W3:Y:S04]  /*2980*/  LDG.E.128.CONSTANT R12, desc[UR10][R42.64+0x10] ;  /* 0x0000100a2a0c7981 */ /* 0x000ee8000c1e9d00 */
[----:B------:R-:W4:Y:S01]  /*2990*/  LDG.E.128.CONSTANT R16, desc[UR10][R42.64+0x20] ;  /* 0x0000200a2a107981 */ /* 0x000f22000c1e9d00 */
[----:B------:R-:W-:Y:S01]  /*29a0*/  LOP3.LUT R36, R23, 0x1, RZ, 0xc0, !PT ;  /* 0x0000000117247812 */ /* 0x000fe200078ec0ff */
[----:B------:R-:W-:Y:S01]  /*29b0*/  IMAD.MOV.U32 R37, RZ, RZ, 0x3da8ff83 ;  /* 0x3da8ff83ff257424 */ /* 0x000fe200078e00ff */
[----:B------:R-:W-:Y:S01]  /*29c0*/  DMUL R38, R40, R40 ;  /* 0x0000002828267228 */ /* 0x000fe20000000000 */
[----:B------:R-:W-:Y:S01]  /*29d0*/  BSSY.RECONVERGENT B0, `(.L_x_180) ;  /* 0x0000025000007945 */ /* 0x000fe20003800200 */
[----:B------:R-:W-:Y:S01]  /*29e0*/  ISETP.NE.U32.AND P0, PT, R36, 0x1, PT ;  /* 0x000000012400780c */ /* 0x000fe20003f05070 */
[----:B------:R-:W-:-:S03]  /*29f0*/  IMAD.MOV.U32 R36, RZ, RZ, 0x20fd8164 ;  /* 0x20fd8164ff247424 */ /* 0x000fc600078e00ff */
[----:B------:R-:W-:Y:S02]  /*2a00*/  FSEL R37, -R37, 0.11223486810922622681, !P0 ;  /* 0x3de5db6525257808 */ /* 0x000fe40004000100 */
[----:B------:R-:W-:-:S06]  /*2a10*/  FSEL R36, R36, -8.06006814911005101289e+34, !P0 ;  /* 0xf9785eba24247808 */ /* 0x000fcc0004000000 */
[----:B--2---:R-:W-:Y:S02]  /*2a20*/  DFMA R8, R38, R36, R8 ;  /* 0x000000242608722b */ /* 0x004fe40000000008 */
[----:B------:R-:W-:-:S06]  /*2a30*/  DMUL R36, RZ, R26 ;  /* 0x0000001aff247228 */ /* 0x000fcc0000000000 */
[----:B------:R-:W-:-:S08]  /*2a40*/  DFMA R8, R38, R8, R10 ;  /* 0x000000082608722b */ /* 0x000fd0000000000a */
[----:B---3--:R-:W-:-:S08]  /*2a50*/  DFMA R8, R38, R8, R12 ;  /* 0x000000082608722b */ /* 0x008fd0000000000c */
[----:B------:R-:W-:-:S08]  /*2a60*/  DFMA R8, R38, R8, R14 ;  /* 0x000000082608722b */ /* 0x000fd0000000000e */
[----:B----4-:R-:W-:-:S08]  /*2a70*/  DFMA R8, R38, R8, R16 ;  /* 0x000000082608722b */ /* 0x010fd00000000010 */
[----:B------:R-:W-:-:S08]  /*2a80*/  DFMA R8, R38, R8, R18 ;  /* 0x000000082608722b */ /* 0x000fd00000000012 */
[----:B------:R-:W-:Y:S02]  /*2a90*/  DFMA R40, R8, R40, R40 ;  /* 0x000000280828722b */ /* 0x000fe40000000028 */
[----:B------:R-:W-:-:S10]  /*2aa0*/  DFMA R8, R38, R8, 1 ;  /* 0x3ff000002608742b */ /* 0x000fd40000000008 */
[----:B------:R-:W-:Y:S02]  /*2ab0*/  FSEL R10, R8, R40, !P0 ;  /* 0x00000028080a7208 */ /* 0x000fe40004000000 */
[----:B------:R-:W-:Y:S02]  /*2ac0*/  FSEL R11, R9, R41, !P0 ;  /* 0x00000029090b7208 */ /* 0x000fe40004000000 */
[----:B------:R-:W-:Y:S01]  /*2ad0*/  LOP3.LUT P0, RZ, R23, 0x2, RZ, 0xc0, !PT ;  /* 0x0000000217ff7812 */ /* 0x000fe2000780c0ff */
[----:B------:R-:W-:-:S03]  /*2ae0*/  IMAD.MOV.U32 R23, RZ, RZ, 0x1 ;  /* 0x00000001ff177424 */ /* 0x000fc600078e00ff */
[----:B------:R-:W-:-:S10]  /*2af0*/  DADD R8, RZ, -R10 ;  /* 0x00000000ff087229 */ /* 0x000fd4000000080a */
[----:B------:R-:W-:Y:S02]  /*2b00*/  FSEL R8, R10, R8, !P0 ;  /* 0x000000080a087208 */ /* 0x000fe40004000000 */
[----:B------:R-:W-:Y:S01]  /*2b10*/  FSEL R9, R11, R9, !P0 ;  /* 0x000000090b097208 */ /* 0x000fe20004000000 */
[----:B------:R-:W-:-:S05]  /*2b20*/  DSETP.NEU.AND P0, PT, |R26|, +INF , PT ;  /* 0x7ff000001a00742a */ /* 0x000fca0003f0d200 */
[----:B------:R-:W-:-:S09]  /*2b30*/  DADD R34, R34, R8 ;  /* 0x0000000022227229 */ /* 0x000fd20000000008 */
[----:B------:R-:W-:Y:S05]  /*2b40*/  @!P0 BRA `(.L_x_181) ;  /* 0x0000000000348947 */ /* 0x000fea0003800000 */
[----:B------:R-:W-:Y:S01]  /*2b50*/  DSETP.GE.AND P0, PT, |R26|, 2.14748364800000000000e+09, PT ;  /* 0x41e000001a00742a */ /* 0x000fe20003f06200 */
[----:B------:R-:W-:Y:S01]  /*2b60*/  BSSY.RECONVERGENT B1, `(.L_x_182) ;  /* 0x000000a000017945 */ /* 0x000fe20003800200 */
[----:B------:R-:W-:Y:S02]  /*2b70*/  IMAD.MOV.U32 R8, RZ, RZ, R3 ;  /* 0x000000ffff087224 */ /* 0x000fe400078e0003 */
[----:B------:R-:W-:Y:S02]  /*2b80*/  IMAD.MOV.U32 R36, RZ, RZ, R24 ;  /* 0x000000ffff247224 */ /* 0x000fe400078e0018 */
[----:B------:R-:W-:-:S08]  /*2b90*/  IMAD.MOV.U32 R37, RZ, RZ, R25 ;  /* 0x000000ffff257224 */ /* 0x000fd000078e0019 */
[----:B------:R-:W-:Y:S05]  /*2ba0*/  @!P0 BRA `(.L_x_183) ;  /* 0x0000000000148947 */ /* 0x000fea0003800000 */
[----:B------:R-:W-:Y:S01]  /*2bb0*/  IMAD.MOV.U32 R36, RZ, RZ, R26 ;  /* 0x000000ffff247224 */ /* 0x000fe200078e001a */
[----:B------:R-:W-:Y:S01]  /*2bc0*/  MOV R8, 0x2bf0 ;  /* 0x00002bf000087802 */ /* 0x000fe20000000f00 */
[----:B------:R-:W-:-:S07]  /*2bd0*/  IMAD.MOV.U32 R9, RZ, RZ, R27 ;  /* 0x000000ffff097224 */ /* 0x000fce00078e001b */
[----:B------:R-:W-:Y:S05]  /*2be0*/  CALL.REL.NOINC `($_Z27setInitialConditions_kernelPfS_S_S_iiiiiif$__internal_trig_reduction_slowpathd) ;  /* 0x00000004006c7944 */ /* 0x000fea0003c00000 */
[----:B------:R-:W-:-:S07]  /*2bf0*/  IMAD.MOV.U32 R8, RZ, RZ, R10 ;  /* 0x000000ffff087224 */ /* 0x000fce00078e000a */
.L_x_183:
[----:B------:R-:W-:Y:S05]  /*2c00*/  BSYNC.RECONVERGENT B1 ;  /* 0x0000000000017941 */ /* 0x000fea0003800200 */
.L_x_182:
[----:B------:R-:W-:-:S07]  /*2c10*/  VIADD R23, R8, 0x1 ;  /* 0x0000000108177836 */ /* 0x000fce0000000000 */
.L_x_181:
[----:B------:R-:W-:Y:S05]  /*2c20*/  BSYNC.RECONVERGENT B0 ;  /* 0x0000000000007941 */ /* 0x000fea0003800200 */
.L_x_180:
[----:B------:R-:W0:Y:S01]  /*2c30*/  LDCU.64 UR16, c[0x4][0x10] ;  /* 0x01000200ff1077ac */ /* 0x000e220008000a00 */
[C---:B------:R-:W-:Y:S01]  /*2c40*/  IMAD.SHL.U32 R8, R23.reuse, 0x40, RZ ;  /* 0x0000004017087824 */ /* 0x040fe200078e00ff */
[----:B------:R-:W-:Y:S01]  /*2c50*/  LOP3.LUT R38, R23, 0x1, RZ, 0xc0, !PT ;  /* 0x0000000117267812 */ /* 0x000fe200078ec0ff */
[----:B------:R-:W-:Y:S01]  /*2c60*/  IMAD.MOV.U32 R39, RZ, RZ, 0x3da8ff83 ;  /* 0x3da8ff83ff277424 */ /* 0x000fe200078e00ff */
[----:B------:R-:W-:Y:S01]  /*2c70*/  DMUL R40, R36, R36 ;  /* 0x0000002424287228 */ /* 0x000fe20000000000 */
[----:B------:R-:W1:Y:S01]  /*2c80*/  LDCU UR5, c[0x0][0x3a4] ;  /* 0x00007480ff0577ac */ /* 0x000e620008000800 */
[----:B------:R-:W-:-:S04]  /*2c90*/  LOP3.LUT R8, R8, 0x40, RZ, 0xc0, !PT ;  /* 0x0000004008087812 */ /* 0x000fc800078ec0ff */
[----:B0-----:R-:W-:-:S05]  /*2ca0*/  IADD3 R42, P0, PT, R8, UR16, RZ ;  /* 0x00000010082a7c10 */ /* 0x001fca000ff1e0ff */
[----:B------:R-:W-:-:S05]  /*2cb0*/  IMAD.X R43, RZ, RZ, UR17, P0 ;  /* 0x00000011ff2b7e24 */ /* 0x000fca00080e06ff */
[----:B------:R-:W2:Y:S04]  /*2cc0*/  LDG.E.128.CONSTANT R8, desc[UR10][R42.64] ;  /* 0x0000000a2a087981 */ /* 0x000ea8000c1e9d00 */
[----:B------:R-:W3:Y:S04]  /*2cd0*/  LDG.E.128.CONSTANT R12, desc[UR10][R42.64+0x10] ;  /* 0x0000100a2a0c7981 */ /* 0x000ee8000c1e9d00 */
[----:B------:R-:W4:Y:S01]  /*2ce0*/  LDG.E.128.CONSTANT R16, desc[UR10][R42.64+0x20] ;  /* 0x0000200a2a107981 */ /* 0x000f22000c1e9d00 */
[----:B------:R-:W-:Y:S01]  /*2cf0*/  ISETP.NE.U32.AND P0, PT, R38, 0x1, PT ;  /* 0x000000012600780c */ /* 0x000fe20003f05070 */
[----:B------:R-:W-:Y:S01]  /*2d00*/  IMAD.MOV.U32 R38, RZ, RZ, 0x20fd8164 ;  /* 0x20fd8164ff267424 */ /* 0x000fe200078e00ff */
[----:B------:R-:W-:Y:S01]  /*2d10*/  DMUL R34, R34, 0.0625 ;  /* 0x3fb0000022227828 */ /* 0x000fe20000000000 */
[----:B------:R-:W-:Y:S01]  /*2d20*/  UIADD3 UR4, UPT, UPT, UR4, 0x1, URZ ;  /* 0x0000000104047890 */ /* 0x000fe2000fffe0ff */
[----:B------:R-:W-:-:S02]  /*2d30*/  FSEL R39, -R39, 0.11223486810922622681, !P0 ;  /* 0x3de5db6527277808 */ /* 0x000fc40004000100 */
[----:B------:R-:W-:Y:S01]  /*2d40*/  FSEL R38, R38, -8.06006814911005101289e+34, !P0 ;  /* 0xf9785eba26267808 */ /* 0x000fe20004000000 */
[----:B-1----:R-:W-:-:S05]  /*2d50*/  UISETP.NE.AND UP0, UPT, UR4, UR5, UPT ;  /* 0x000000050400728c */ /* 0x002fca000bf05270 */
[----:B--2---:R-:W-:-:S08]  /*2d60*/  DFMA R8, R40, R38, R8 ;  /* 0x000000262808722b */ /* 0x004fd00000000008 */
[----:B------:R-:W-:-:S08]  /*2d70*/  DFMA R8, R40, R8, R10 ;  /* 0x000000082808722b */ /* 0x000fd0000000000a */
[C---:B---3--:R-:W-:Y:S01]  /*2d80*/  DFMA R8, R40.reuse, R8, R12 ;  /* 0x000000082808722b */ /* 0x048fe2000000000c */
[----:B------:R-:W0:Y:S07]  /*2d90*/  LDC.64 R12, c[0x0][0x380] ;  /* 0x0000e000ff0c7b82 */ /* 0x000e2e0000000a00 */
[----:B------:R-:W-:-:S08]  /*2da0*/  DFMA R8, R40, R8, R14 ;  /* 0x000000082808722b */ /* 0x000fd0000000000e */
[----:B----4-:R-:W-:-:S08]  /*2db0*/  DFMA R8, R40, R8, R16 ;  /* 0x000000082808722b */ /* 0x010fd00000000010 */
[----:B------:R-:W-:Y:S01]  /*2dc0*/  DFMA R8, R40, R8, R18 ;  /* 0x000000082808722b */ /* 0x000fe20000000012 */
[----:B0-----:R-:W-:-:S07]  /*2dd0*/  IMAD.WIDE R12, R21, 0x4, R12 ;  /* 0x00000004150c7825 */ /* 0x001fce00078e020c */
[----:B------:R-:W-:Y:S02]  /*2de0*/  DFMA R10, R8, R36, R36 ;  /* 0x00000024080a722b */ /* 0x000fe40000000024 */
[----:B------:R-:W-:-:S10]  /*2df0*/  DFMA R8, R40, R8, 1 ;  /* 0x3ff000002808742b */ /* 0x000fd40000000008 */
[----:B------:R-:W-:Y:S02]  /*2e00*/  FSEL R10, R8, R10, !P0 ;  /* 0x0000000a080a7208 */ /* 0x000fe40004000000 */
[----:B------:R-:W-:Y:S02]  /*2e10*/  FSEL R11, R9, R11, !P0 ;  /* 0x0000000b090b7208 */ /* 0x000fe40004000000 */
[----:B------:R-:W-:-:S04]  /*2e20*/  LOP3.LUT P0, RZ, R23, 0x2, RZ, 0xc0, !PT ;  /* 0x0000000217ff7812 */ /* 0x000fc8000780c0ff */
[----:B------:R-:W-:-:S10]  /*2e30*/  DADD R8, RZ, -R10 ;  /* 0x00000000ff087229 */ /* 0x000fd4000000080a */
[----:B------:R-:W-:Y:S02]  /*2e40*/  FSEL R10, R10, R8, !P0 ;  /* 0x000000080a0a7208 */ /* 0x000fe40004000000 */
[----:B------:R-:W-:Y:S02]  /*2e50*/  FSEL R11, R11, R9, !P0 ;  /* 0x000000090b0b7208 */ /* 0x000fe40004000000 */
[----:B------:R-:W0:Y:S04]  /*2e60*/  LDC.64 R8, c[0x0][0x398] ;  /* 0x0000e600ff087b82 */ /* 0x000e280000000a00 */
[----:B------:R-:W-:-:S08]  /*2e70*/  DADD R10, R10, 2 ;  /* 0x400000000a0a7429 */ /* 0x000fd00000000000 */
[----:B------:R-:W-:-:S10]  /*2e80*/  DMUL R10, R10, R34 ;  /* 0x000000220a0a7228 */ /* 0x000fd40000000000 */
[----:B------:R-:W1:Y:S01]  /*2e90*/  F2F.F32.F64 R11, R10 ;  /* 0x0000000a000b7310 */ /* 0x000e620000301000 */
[----:B0-----:R-:W-:Y:S01]  /*2ea0*/  IMAD.WIDE R8, R21, 0x4, R8 ;  /* 0x0000000415087825 */ /* 0x001fe200078e0208 */
[----:B-1----:R0:W-:Y:S04]  /*2eb0*/  STG.E desc[UR10][R12.64], R11 ;  /* 0x0000000b0c007986 */ /* 0x0021e8000c10190a */
[----:B------:R0:W-:Y:S01]  /*2ec0*/  STG.E desc[UR10][R8.64], RZ ;  /* 0x000000ff08007986 */ /* 0x0001e2000c10190a */
[----:B------:R-:W-:Y:S05]  /*2ed0*/  BRA.U UP0, `(.L_x_184) ;  /* 0xffffffd900a07547 */ /* 0x000fea000b83ffff */
[----:B------:R-:W-:Y:S05]  /*2ee0*/  EXIT ;  /* 0x000000000000794d */ /* 0x000fea0003800000 */
        .weak           $__internal_7_$__cuda_sm20_dblrcp_rn_slowpath_v3
        .type           $__internal_7_$__cuda_sm20_dblrcp_rn_slowpath_v3,@function
        .size           $__internal_7_$__cuda_sm20_dblrcp_rn_slowpath_v3,($_Z27setInitialConditions_kernelPfS_S_S_iiiiiif$__internal_trig_reduction_slowpathd - $__internal_7_$__cuda_sm20_dblrcp_rn_slowpath_v3)
$__internal_7_$__cuda_sm20_dblrcp_rn_slowpath_v3:
[----:B------:R-:W-:Y:S02]  /*2ef0*/  IMAD.MOV.U32 R12, RZ, RZ, R4 ;  /* 0x000000ffff0c7224 */ /* 0x000fe400078e0004 */
[----:B------:R-:W-:-:S06]  /*2f00*/  IMAD.MOV.U32 R13, RZ, RZ, R7 ;  /* 0x000000ffff0d7224 */ /* 0x000fcc00078e0007 */
[----:B------:R-:W-:-:S14]  /*2f10*/  DSETP.GTU.AND P0, PT, |R12|, +INF , PT ;  /* 0x7ff000000c00742a */ /* 0x000fdc0003f0c200 */
[----:B------:R-:W-:Y:S05]  /*2f20*/  @P0 BRA `(.L_x_185) ;  /* 0x0000000000800947 */ /* 0x000fea0003800000 */
[----:B------:R-:W-:-:S05]  /*2f30*/  LOP3.LUT R8, R7, 0x7fffffff, RZ, 0xc0, !PT ;  /* 0x7fffffff07087812 */ /* 0x000fca00078ec0ff */
[----:B------:R-:W-:-:S05]  /*2f40*/  VIADD R4, R8, 0xffffffff ;  /* 0xffffffff08047836 */ /* 0x000fca0000000000 */
[----:B------:R-:W-:-:S13]  /*2f50*/  ISETP.GE.U32.AND P0, PT, R4, 0x7fefffff, PT ;  /* 0x7fefffff0400780c */ /* 0x000fda0003f06070 */
[----:B------:R-:W-:Y:S01]  /*2f60*/  @P0 LOP3.LUT R7, R13, 0x7ff00000, RZ, 0x3c, !PT ;  /* 0x7ff000000d070812 */ /* 0x000fe200078e3cff */
[----:B------:R-:W-:Y:S01]  /*2f70*/  @P0 IMAD.MOV.U32 R6, RZ, RZ, RZ ;  /* 0x000000ffff060224 */ /* 0x000fe200078e00ff */
[----:B------:R-:W-:Y:S06]  /*2f80*/  @P0 BRA `(.L_x_186) ;  /* 0x0000000000700947 */ /* 0x000fec0003800000 */
[----:B------:R-:W-:-:S13]  /*2f90*/  ISETP.GE.U32.AND P0, PT, R8, 0x1000001, PT ;  /* 0x010000010800780c */ /* 0x000fda0003f06070 */
[----:B------:R-:W-:Y:S05]  /*2fa0*/  @!P0 BRA `(.L_x_187) ;  /* 0x0000000000388947 */ /* 0x000fea0003800000 */
[----:B------:R-:W-:Y:S02]  /*2fb0*/  VIADD R7, R13, 0xc0200000 ;  /* 0xc02000000d077836 */ /* 0x000fe40000000000 */
[----:B------:R-:W-:Y:S02]  /*2fc0*/  IMAD.MOV.U32 R6, RZ, RZ, R12 ;  /* 0x000000ffff067224 */ /* 0x000fe400078e000c */
[----:B------:R-:W0:Y:S01]  /*2fd0*/  MUFU.RCP64H R9, R7 ;  /* 0x0000000700097308 */ /* 0x000e220000001800 */
[----:B------:R-:W-:-:S06]  /*2fe0*/  IMAD.MOV.U32 R8, RZ, RZ, R11 ;  /* 0x000000ffff087224 */ /* 0x000fcc00078e000b */
        /* <DEDUP_REMOVED lines=10> */
.L_x_187:
[----:B------:R-:W-:Y:S01]  /*3090*/  DMUL R8, R12, 8.11296384146066816958e+31 ;  /* 0x469000000c087828 */ /* 0x000fe20000000000 */
[----:B------:R-:W-:-:S05]  /*30a0*/  IMAD.MOV.U32 R6, RZ, RZ, R11 ;  /* 0x000000ffff067224 */ /* 0x000fca00078e000b */
        /* <DEDUP_REMOVED lines=8> */
.L_x_185:
[----:B------:R-:W-:Y:S01]  /*3130*/  LOP3.LUT R7, R13, 0x80000, RZ, 0xfc, !PT ;  /* 0x000800000d077812 */ /* 0x000fe200078efcff */
[----:B------:R-:W-:-:S07]  /*3140*/  IMAD.MOV.U32 R6, RZ, RZ, R12 ;  /* 0x000000ffff067224 */ /* 0x000fce00078e000c */
.L_x_186:
[----:B------:R-:W-:Y:S02]  /*3150*/  IMAD.MOV.U32 R8, RZ, RZ, R6 ;  /* 0x000000ffff087224 */ /* 0x000fe400078e0006 */
[----:B------:R-:W-:Y:S02]  /*3160*/  IMAD.MOV.U32 R9, RZ, RZ, R7 ;  /* 0x000000ffff097224 */ /* 0x000fe400078e0007 */
[----:B------:R-:W-:Y:S02]  /*3170*/  IMAD.MOV.U32 R6, RZ, RZ, R0 ;  /* 0x000000ffff067224 */ /* 0x000fe400078e0000 */
[----:B------:R-:W-:-:S04]  /*3180*/  IMAD.MOV.U32 R7, RZ, RZ, 0x0 ;  /* 0x00000000ff077424 */ /* 0x000fc800078e00ff */
[----:B------:R-:W-:Y:S05]  /*3190*/  RET.REL.NODEC R6 `(_Z27setInitialConditions_kernelPfS_S_S_iiiiiif) ;  /* 0xffffffcc06987950 */ /* 0x000fea0003c3ffff */
        .type           $_Z27setInitialConditions_kernelPfS_S_S_iiiiiif$__internal_trig_reduction_slowpathd,@function
        .size           $_Z27setInitialConditions_kernelPfS_S_S_iiiiiif$__internal_trig_reduction_slowpathd,(.L_x_204 - $_Z27setInitialConditions_kernelPfS_S_S_iiiiiif$__internal_trig_reduction_slowpathd)
$_Z27setInitialConditions_kernelPfS_S_S_iiiiiif$__internal_trig_reduction_slowpathd:
[--C-:B------:R-:W-:Y:S01]  /*31a0*/  SHF.R.U32.HI R16, RZ, 0x14, R9.reuse ;  /* 0x00000014ff107819 */ /* 0x100fe20000011609 */
[----:B------:R-:W-:Y:S02]  /*31b0*/  IMAD.MOV.U32 R37, RZ, RZ, R9 ;  /* 0x000000ffff257224 */ /* 0x000fe400078e0009 */
[----:B------:R-:W-:Y:S01]  /*31c0*/  IMAD.MOV.U32 R10, RZ, RZ, RZ ;  /* 0x000000ffff0a7224 */ /* 0x000fe200078e00ff */
[----:B------:R-:W-:-:S04]  /*31d0*/  LOP3.LUT R11, R16, 0x7ff, RZ, 0xc0, !PT ;  /* 0x000007ff100b7812 */ /* 0x000fc800078ec0ff */
[----:B------:R-:W-:-:S13]  /*31e0*/  ISETP.NE.AND P0, PT, R11, 0x7ff, PT ;  /* 0x000007ff0b00780c */ /* 0x000fda0003f05270 */
[----:B------:R-:W-:Y:S05]  /*31f0*/  @!P0 BRA `(.L_x_188) ;  /* 0x0000000800648947 */ /* 0x000fea0003800000 */
[----:B------:R-:W-:Y:S01]  /*3200*/  VIADD R10, R11, 0xfffffc00 ;  /* 0xfffffc000b0a7836 */ /* 0x000fe20000000000 */
[----:B------:R-:W-:Y:S01]  /*3210*/  BSSY.RECONVERGENT B2, `(.L_x_189) ;  /* 0x0000033000027945 */ /* 0x000fe20003800200 */
[----:B------:R-:W-:Y:S01]  /*3220*/  VIADD R18, R1, 0x20 ;  /* 0x0000002001127836 */ /* 0x000fe20000000000 */
[----:B------:R-:W-:Y:S02]  /*3230*/  CS2R R12, SRZ ;  /* 0x00000000000c7805 */ /* 0x000fe4000001ff00 */
[----:B------:R-:W-:Y:S02]  /*3240*/  SHF.R.U32.HI R39, RZ, 0x6, R10 ;  /* 0x00000006ff277819 */ /* 0x000fe4000001160a */
[----:B------:R-:W-:Y:S02]  /*3250*/  ISETP.GE.U32.AND P0, PT, R10, 0x80, PT ;  /* 0x000000800a00780c */ /* 0x000fe40003f06070 */
[C---:B------:R-:W-:Y:S02]  /*3260*/  IADD3 R17, PT, PT, -R39.reuse, 0x13, RZ ;  /* 0x0000001327117810 */ /* 0x040fe40007ffe1ff */
[----:B------:R-:W-:-:S02]  /*3270*/  IADD3 R39, PT, PT, -R39, 0xf, RZ ;  /* 0x0000000f27277810 */ /* 0x000fc40007ffe1ff */
[----:B------:R-:W-:-:S04]  /*3280*/  SEL R17, R17, 0x12, P0 ;  /* 0x0000001211117807 */ /* 0x000fc80000000000 */
[----:B------:R-:W-:-:S13]  /*3290*/  ISETP.GE.AND P0, PT, R39, R17, PT ;  /* 0x000000112700720c */ /* 0x000fda0003f06270 */
[----:B------:R-:W-:Y:S05]  /*32a0*/  @P0 BRA `(.L_x_190) ;  /* 0x0000000000a40947 */ /* 0x000fea0003800000 */
[----:B------:R-:W0:Y:S01]  /*32b0*/  LDC.64 R10, c[0x0][0x358] ;  /* 0x0000d600ff0a7b82 */ /* 0x000e220000000a00 */
[----:B------:R-:W-:Y:S01]  /*32c0*/  LOP3.LUT R12, R16, 0x7ff, RZ, 0xc0, !PT ;  /* 0x000007ff100c7812 */ /* 0x000fe200078ec0ff */
[----:B------:R-:W-:Y:S01]  /*32d0*/  BSSY.RECONVERGENT B3, `(.L_x_191) ;  /* 0x0000025000037945 */ /* 0x000fe20003800200 */
[C---:B------:R-:W-:Y:S01]  /*32e0*/  SHF.L.U64.HI R41, R36.reuse, 0xb, R37 ;  /* 0x0000000b24297819 */ /* 0x040fe20000010225 */
[----:B------:R-:W-:Y:S02]  /*32f0*/  IMAD.SHL.U32 R23, R36, 0x800, RZ ;  /* 0x0000080024177824 */ /* 0x000fe400078e00ff */
[----:B------:R-:W-:Y:S01]  /*3300*/  VIADD R12, R12, 0xfffffc00 ;  /* 0xfffffc000c0c7836 */ /* 0x000fe20000000000 */
[----:B------:R-:W-:Y:S01]  /*3310*/  LOP3.LUT R41, R41, 0x80000000, RZ, 0xfc, !PT ;  /* 0x8000000029297812 */ /* 0x000fe200078efcff */
[----:B------:R-:W-:-:S03]  /*3320*/  IMAD.MOV.U32 R37, RZ, RZ, RZ ;  /* 0x000000ffff257224 */ /* 0x000fc600078e00ff */
[----:B------:R-:W-:Y:S02]  /*3330*/  SHF.R.U32.HI R14, RZ, 0x6, R12 ;  /* 0x00000006ff0e7819 */ /* 0x000fe4000001160c */
[----:B------:R-:W-:Y:S02]  /*3340*/  CS2R R12, SRZ ;  /* 0x00000000000c7805 */ /* 0x000fe4000001ff00 */
[----:B------:R-:W-:-:S07]  /*3350*/  IADD3 R19, PT, PT, RZ, -R14, -R17 ;  /* 0x8000000eff137210 */ /* 0x000fce0007ffe811 */
.L_x_192:
[----:B------:R-:W1:Y:S01]  /*3360*/  LDC.64 R14, c[0x4][0x8] ;  /* 0x01000200ff0e7b82 */ /* 0x000e620000000a00 */
[----:B0-----:R-:W-:Y:S02]  /*3370*/  R2UR UR16, R10 ;  /* 0x000000000a1072ca */ /* 0x001fe400000e0000 */
[----:B------:R-:W-:Y:S01]  /*3380*/  R2UR UR17, R11 ;  /* 0x000000000b1172ca */ /* 0x000fe200000e0000 */
[----:B-1----:R-:W-:-:S12]  /*3390*/  IMAD.WIDE R14, R39, 0x8, R14 ;  /* 0x00000008270e7825 */ /* 0x002fd800078e020e */
[----:B------:R-:W2:Y:S01]  /*33a0*/  LDG.E.64.CONSTANT R14, desc[UR16][R14.64] ;  /* 0x000000100e0e7981 */ /* 0x000ea2000c1e9b00 */
[----:B------:R-:W-:Y:S02]  /*33b0*/  VIADD R19, R19, 0x1 ;  /* 0x0000000113137836 */ /* 0x000fe40000000000 */
[----:B------:R-:W-:Y:S02]  /*33c0*/  VIADD R39, R39, 0x1 ;  /* 0x0000000127277836 */ /* 0x000fe40000000000 */
[----:B--2---:R-:W-:-:S04]  /*33d0*/  IMAD.WIDE.U32 R12, P4, R14, R23, R12 ;  /* 0x000000170e0c7225 */ /* 0x004fc8000788000c */
[----:B------:R-:W-:Y:S02]  /*33e0*/  IMAD R43, R14, R41, RZ ;  /* 0x000000290e2b7224 */ /* 0x000fe400078e02ff */
[CC--:B------:R-:W-:Y:S02]  /*33f0*/  IMAD R36, R15.reuse, R23.reuse, RZ ;  /* 0x000000170f247224 */ /* 0x0c0fe400078e02ff */
[----:B------:R-:W-:Y:S01]  /*3400*/  IMAD.HI.U32 R45, R15, R23, RZ ;  /* 0x000000170f2d7227 */ /* 0x000fe200078e00ff */
[----:B------:R-:W-:-:S03]  /*3410*/  IADD3 R13, P0, PT, R43, R13, RZ ;  /* 0x0000000d2b0d7210 */ /* 0x000fc60007f1e0ff */
[----:B------:R-:W-:Y:S01]  /*3420*/  IMAD R43, R37, 0x8, R18 ;  /* 0x00000008252b7824 */ /* 0x000fe200078e0212 */
[----:B------:R-:W-:Y:S01]  /*3430*/  IADD3 R13, P1, PT, R36, R13, RZ ;  /* 0x0000000d240d7210 */ /* 0x000fe20007f3e0ff */
[----:B------:R-:W-:-:S04]  /*3440*/  IMAD.HI.U32 R36, R14, R41, RZ ;  /* 0x000000290e247227 */ /* 0x000fc800078e00ff */
[----:B------:R-:W-:Y:S01]  /*3450*/  IMAD.X R14, RZ, RZ, R36, P4 ;  /* 0x000000ffff0e7224 */ /* 0x000fe200020e0624 */
[----:B------:R0:W-:Y:S01]  /*3460*/  STL.64 [R43], R12 ;  /* 0x0000000c2b007387 */ /* 0x0001e20000100a00 */
[----:B------:R-:W-:-:S03]  /*3470*/  IMAD.HI.U32 R36, R15, R41, RZ ;  /* 0x000000290f247227 */ /* 0x000fc600078e00ff */
[----:B------:R-:W-:Y:S01]  /*3480*/  IADD3.X R14, P0, PT, R45, R14, RZ, P0, !PT ;  /* 0x0000000e2d0e7210 */ /* 0x000fe2000071e4ff */
[----:B------:R-:W-:Y:S02]  /*3490*/  IMAD R15, R15, R41, RZ ;  /* 0x000000290f0f7224 */ /* 0x000fe400078e02ff */
[----:B------:R-:W-:-:S03]  /*34a0*/  VIADD R37, R37, 0x1 ;  /* 0x0000000125257836 */ /* 0x000fc60000000000 */
[----:B------:R-:W-:Y:S01]  /*34b0*/  IADD3.X R15, P1, PT, R15, R14, RZ, P1, !PT ;  /* 0x0000000e0f0f7210 */ /* 0x000fe20000f3e4ff */
[----:B------:R-:W-:Y:S01]  /*34c0*/  IMAD.X R14, RZ, RZ, R36, P0 ;  /* 0x000000ffff0e7224 */ /* 0x000fe200000e0624 */
[----:B------:R-:W-:-:S03]  /*34d0*/  ISETP.NE.AND P0, PT, R19, -0xf, PT ;  /* 0xfffffff11300780c */ /* 0x000fc60003f05270 */
[----:B------:R-:W-:Y:S02]  /*34e0*/  IMAD.X R14, RZ, RZ, R14, P1 ;  /* 0x000000ffff0e7224 */ /* 0x000fe400008e060e */
[----:B0-----:R-:W-:Y:S02]  /*34f0*/  IMAD.MOV.U32 R12, RZ, RZ, R15 ;  /* 0x000000ffff0c7224 */ /* 0x001fe400078e000f */
[----:B------:R-:W-:-:S06]  /*3500*/  IMAD.MOV.U32 R13, RZ, RZ, R14 ;  /* 0x000000ffff0d7224 */ /* 0x000fcc00078e000e */
[----:B------:R-:W-:Y:S05]  /*3510*/  @P0 BRA `(.L_x_192) ;  /* 0xfffffffc00900947 */ /* 0x000fea000383ffff */
[----:B------:R-:W-:Y:S05]  /*3520*/  BSYNC.RECONVERGENT B3 ;  /* 0x0000000000037941 */ /* 0x000fea0003800200 */
.L_x_191:
[----:B------:R-:W-:-:S07]  /*3530*/  IMAD.MOV.U32 R39, RZ, RZ, R17 ;  /* 0x000000ffff277224 */ /* 0x000fce00078e0011 */
.L_x_190:
[----:B------:R-:W-:Y:S05]  /*3540*/  BSYNC.RECONVERGENT B2 ;  /* 0x0000000000027941 */ /* 0x000fea0003800200 */
.L_x_189:
[C---:B------:R-:W-:Y:S02]  /*3550*/  LOP3.LUT R10, R16.reuse, 0x7ff, RZ, 0xc0, !PT ;  /* 0x000007ff100a7812 */ /* 0x040fe400078ec0ff */
[----:B------:R-:W-:-:S03]  /*3560*/  LOP3.LUT P0, R41, R16, 0x3f, RZ, 0xc0, !PT ;  /* 0x0000003f10297812 */ /* 0x000fc6000780c0ff */
[----:B------:R-:W-:-:S05]  /*3570*/  VIADD R10, R10, 0xfffffc00 ;  /* 0xfffffc000a0a7836 */ /* 0x000fca0000000000 */
[----:B------:R-:W-:-:S05]  /*3580*/  SHF.R.U32.HI R10, RZ, 0x6, R10 ;  /* 0x00000006ff0a7819 */ /* 0x000fca000001160a */
[----:B------:R-:W-:-:S04]  /*3590*/  IMAD.IADD R43, R10, 0x1, R39 ;  /* 0x000000010a2b7824 */ /* 0x000fc800078e0227 */
[----:B------:R-:W-:-:S05]  /*35a0*/  IMAD.U32 R43, R43, 0x8, R18 ;  /* 0x000000082b2b7824 */ /* 0x000fca00078e0012 */
[----:B------:R0:W-:Y:S04]  /*35b0*/  STL.64 [R43+-0x78], R12 ;  /* 0xffff880c2b007387 */ /* 0x0001e80000100a00 */
[----:B------:R-:W2:Y:S04]  /*35c0*/  @P0 LDL.64 R16, [R1+0x28] ;  /* 0x0000280001100983 */ /* 0x000ea80000100a00 */
[----:B------:R-:W3:Y:S04]  /*35d0*/  LDL.64 R14, [R1+0x30] ;  /* 0x00003000010e7983 */ /* 0x000ee80000100a00 */
[----:B------:R-:W4:Y:S01]  /*35e0*/  LDL.64 R10, [R1+0x38] ;  /* 0x00003800010a7983 */ /* 0x000f220000100a00 */
[----:B------:R-:W-:Y:S01]  /*35f0*/  BSSY.RECONVERGENT B2, `(.L_x_193) ;  /* 0x0000035000027945 */ /* 0x000fe20003800200 */
[----:B--2---:R-:W-:-:S02]  /*3600*/  @P0 SHF.R.U64 R19, R16, 0x1, R17 ;  /* 0x0000000110130819 */ /* 0x004fc40000001211 */
[----:B------:R-:W-:Y:S02]  /*3610*/  @P0 SHF.R.U32.HI R17, RZ, 0x1, R17 ;  /* 0x00000001ff110819 */ /* 0x000fe40000011611 */
[----:B------:R-:W-:Y:S02]  /*3620*/  @P0 LOP3.LUT R16, R41, 0x3f, RZ, 0x3c, !PT ;  /* 0x0000003f29100812 */ /* 0x000fe400078e3cff */
[C---:B---3--:R-:W-:Y:S02]  /*3630*/  @P0 SHF.L.U32 R23, R14.reuse, R41, RZ ;  /* 0x000000290e170219 */ /* 0x048fe400000006ff */
[----:B0-----:R-:W-:Y:S02]  /*3640*/  @P0 SHF.R.U64 R12, R19, R16, R17 ;  /* 0x00000010130c0219 */ /* 0x001fe40000001211 */
[--C-:B------:R-:W-:Y:S02]  /*3650*/  @P0 SHF.R.U32.HI R39, RZ, 0x1, R15.reuse ;  /* 0x00000001ff270819 */ /* 0x100fe4000001160f */
[----:B------:R-:W-:-:S02]  /*3660*/  @P0 SHF.R.U64 R37, R14, 0x1, R15 ;  /* 0x000000010e250819 */ /* 0x000fc4000000120f */
[-C--:B------:R-:W-:Y:S02]  /*3670*/  @P0 SHF.L.U64.HI R18, R14, R41.reuse, R15 ;  /* 0x000000290e120219 */ /* 0x080fe4000001020f */
[----:B------:R-:W-:Y:S02]  /*3680*/  @P0 SHF.R.U32.HI R13, RZ, R16, R17 ;  /* 0x00000010ff0d0219 */ /* 0x000fe40000011611 */
[----:B------:R-:W-:Y:S02]  /*3690*/  @P0 LOP3.LUT R14, R23, R12, RZ, 0xfc, !PT ;  /* 0x0000000c170e0212 */ /* 0x000fe400078efcff */
[----:B----4-:R-:W-:Y:S02]  /*36a0*/  @P0 SHF.L.U32 R17, R10, R41, RZ ;  /* 0x000000290a110219 */ /* 0x010fe400000006ff */
[----:B------:R-:W-:Y:S01]  /*36b0*/  @P0 SHF.R.U64 R36, R37, R16, R39 ;  /* 0x0000001025240219 */ /* 0x000fe20000001227 */
[----:B------:R-:W-:Y:S01]  /*36c0*/  IMAD.SHL.U32 R12, R14, 0x4, RZ ;  /* 0x000000040e0c7824 */ /* 0x000fe200078e00ff */
[----:B------:R-:W-:-:S02]  /*36d0*/  @P0 LOP3.LUT R15, R18, R13, RZ, 0xfc, !PT ;  /* 0x0000000d120f0212 */ /* 0x000fc400078efcff */
[----:B------:R-:W-:Y:S02]  /*36e0*/  @P0 SHF.L.U64.HI R41, R10, R41, R11 ;  /* 0x000000290a290219 */ /* 0x000fe4000001020b */
[----:B------:R-:W-:Y:S02]  /*36f0*/  @P0 SHF.R.U32.HI R16, RZ, R16, R39 ;  /* 0x00000010ff100219 */ /* 0x000fe40000011627 */
[----:B------:R-:W-:Y:S02]  /*3700*/  @P0 LOP3.LUT R10, R17, R36, RZ, 0xfc, !PT ;  /* 0x00000024110a0212 */ /* 0x000fe400078efcff */
[----:B------:R-:W-:Y:S02]  /*3710*/  SHF.L.U64.HI R14, R14, 0x2, R15 ;  /* 0x000000020e0e7819 */ /* 0x000fe4000001020f */
[----:B------:R-:W-:Y:S02]  /*3720*/  @P0 LOP3.LUT R11, R41, R16, RZ, 0xfc, !PT ;  /* 0x00000010290b0212 */ /* 0x000fe400078efcff */
[----:B------:R-:W-:-:S02]  /*3730*/  SHF.L.W.U32.HI R15, R15, 0x2, R10 ;  /* 0x000000020f0f7819 */ /* 0x000fc40000010e0a */
[----:B------:R-:W-:Y:S02]  /*3740*/  IADD3 RZ, P0, PT, RZ, -R12, RZ ;  /* 0x8000000cffff7210 */ /* 0x000fe40007f1e0ff */
[----:B------:R-:W-:Y:S02]  /*3750*/  LOP3.LUT R13, RZ, R14, RZ, 0x33, !PT ;  /* 0x0000000eff0d7212 */ /* 0x000fe400078e33ff */
[----:B------:R-:W-:Y:S02]  /*3760*/  SHF.L.W.U32.HI R10, R10, 0x2, R11 ;  /* 0x000000020a0a7819 */ /* 0x000fe40000010e0b */
[----:B------:R-:W-:Y:S02]  /*3770*/  LOP3.LUT R16, RZ, R15, RZ, 0x33, !PT ;  /* 0x0000000fff107212 */ /* 0x000fe400078e33ff */
[----:B------:R-:W-:Y:S02]  /*3780*/  IADD3.X R13, P0, PT, RZ, R13, RZ, P0, !PT ;  /* 0x0000000dff0d7210 */ /* 0x000fe4000071e4ff */
[----:B------:R-:W-:-:S02]  /*3790*/  LOP3.LUT R17, RZ, R10, RZ, 0x33, !PT ;  /* 0x0000000aff117212 */ /* 0x000fc400078e33ff */
[----:B------:R-:W-:Y:S02]  /*37a0*/  IADD3.X R16, P1, PT, RZ, R16, RZ, P0, !PT ;  /* 0x00000010ff107210 */ /* 0x000fe4000073e4ff */
[----:B------:R-:W-:-:S03]  /*37b0*/  ISETP.GT.U32.AND P4, PT, R15, -0x1, PT ;  /* 0xffffffff0f00780c */ /* 0x000fc60003f84070 */
[----:B------:R-:W-:Y:S01]  /*37c0*/  IMAD.X R17, RZ, RZ, R17, P1 ;  /* 0x000000ffff117224 */ /* 0x000fe200008e0611 */
[----:B------:R-:W-:-:S04]  /*37d0*/  ISETP.GT.AND.EX P0, PT, R10, -0x1, PT, P4 ;  /* 0xffffffff0a00780c */ /* 0x000fc80003f04340 */
[----:B------:R-:W-:Y:S02]  /*37e0*/  SEL R17, R10, R17, P0 ;  /* 0x000000110a117207 */ /* 0x000fe40000000000 */
[----:B------:R-:W-:Y:S02]  /*37f0*/  SEL R18, R15, R16, P0 ;  /* 0x000000100f127207 */ /* 0x000fe40000000000 */
[----:B------:R-:W-:-:S04]  /*3800*/  ISETP.NE.U32.AND P1, PT, R17, RZ, PT ;  /* 0x000000ff1100720c */ /* 0x000fc80003f25070 */
[----:B------:R-:W-:Y:S01]  /*3810*/  SEL R15, R18, R17, !P1 ;  /* 0x00000011120f7207 */ /* 0x000fe20004800000 */
[----:B------:R-:W-:-:S05]  /*3820*/  @!P0 IMAD.MOV R12, RZ, RZ, -R12 ;  /* 0x000000ffff0c8224 */ /* 0x000fca00078e0a0c */
[----:B------:R-:W0:Y:S02]  /*3830*/  FLO.U32 R15, R15 ;  /* 0x0000000f000f7300 */ /* 0x000e2400000e0000 */
[C---:B0-----:R-:W-:Y:S02]  /*3840*/  IADD3 R19, PT, PT, -R15.reuse, 0x1f, RZ ;  /* 0x0000001f0f137810 */ /* 0x041fe40007ffe1ff */
[----:B------:R-:W-:-:S03]  /*3850*/  IADD3 R16, PT, PT, -R15, 0x3f, RZ ;  /* 0x0000003f0f107810 */ /* 0x000fc60007ffe1ff */
[----:B------:R-:W-:Y:S01]  /*3860*/  @P1 IMAD.MOV R16, RZ, RZ, R19 ;  /* 0x000000ffff101224 */ /* 0x000fe200078e0213 */
[----:B------:R-:W-:-:S04]  /*3870*/  SEL R19, R14, R13, P0 ;  /* 0x0000000d0e137207 */ /* 0x000fc80000000000 */
[----:B------:R-:W-:-:S13]  /*3880*/  ISETP.NE.AND P1, PT, R16, RZ, PT ;  /* 0x000000ff1000720c */ /* 0x000fda0003f25270 */
[----:B------:R-:W-:Y:S05]  /*3890*/  @!P1 BRA `(.L_x_194) ;  /* 0x0000000000289947 */ /* 0x000fea0003800000 */
[----:B------:R-:W-:Y:S02]  /*38a0*/  LOP3.LUT R13, R16, 0x3f, RZ, 0xc0, !PT ;  /* 0x0000003f100d7812 */ /* 0x000fe400078ec0ff */
[--C-:B------:R-:W-:Y:S02]  /*38b0*/  SHF.R.U64 R15, R12, 0x1, R19.reuse ;  /* 0x000000010c0f7819 */ /* 0x100fe40000001213 */
[----:B------:R-:W-:Y:S02]  /*38c0*/  SHF.R.U32.HI R19, RZ, 0x1, R19 ;  /* 0x00000001ff137819 */ /* 0x000fe40000011613 */
[----:B------:R-:W-:Y:S02]  /*38d0*/  LOP3.LUT R12, R16, 0x3f, RZ, 0xc, !PT ;  /* 0x0000003f100c7812 */ /* 0x000fe400078e0cff */
[CC--:B------:R-:W-:Y:S02]  /*38e0*/  SHF.L.U64.HI R17, R18.reuse, R13.reuse, R17 ;  /* 0x0000000d12117219 */ /* 0x0c0fe40000010211 */
[----:B------:R-:W-:-:S02]  /*38f0*/  SHF.L.U32 R13, R18, R13, RZ ;  /* 0x0000000d120d7219 */ /* 0x000fc400000006ff */
[-CC-:B------:R-:W-:Y:S02]  /*3900*/  SHF.R.U64 R18, R15, R12.reuse, R19.reuse ;  /* 0x0000000c0f127219 */ /* 0x180fe40000001213 */
[----:B------:R-:W-:Y:S02]  /*3910*/  SHF.R.U32.HI R12, RZ, R12, R19 ;  /* 0x0000000cff0c7219 */ /* 0x000fe40000011613 */
[----:B------:R-:W-:Y:S02]  /*3920*/  LOP3.LUT R18, R13, R18, RZ, 0xfc, !PT ;  /* 0x000000120d127212 */ /* 0x000fe400078efcff */
[----:B------:R-:W-:-:S07]  /*3930*/  LOP3.LUT R17, R17, R12, RZ, 0xfc, !PT ;  /* 0x0000000c11117212 */ /* 0x000fce00078efcff */
.L_x_194:
[----:B------:R-:W-:Y:S05]  /*3940*/  BSYNC.RECONVERGENT B2 ;  /* 0x0000000000027941 */ /* 0x000fea0003800200 */
.L_x_193:
[----:B------:R-:W-:-:S04]  /*3950*/  IMAD.WIDE.U32 R14, R18, 0x2168c235, RZ ;  /* 0x2168c235120e7825 */ /* 0x000fc800078e00ff */
[----:B------:R-:W-:Y:S01]  /*3960*/  IMAD.MOV.U32 R12, RZ, RZ, R15 ;  /* 0x000000ffff0c7224 */ /* 0x000fe200078e000f */
[----:B------:R-:W-:Y:S01]  /*3970*/  IADD3 RZ, P1, PT, R14, R14, RZ ;  /* 0x0000000e0eff7210 */ /* 0x000fe20007f3e0ff */
[----:B------:R-:W-:Y:S02]  /*3980*/  IMAD.MOV.U32 R13, RZ, RZ, RZ ;  /* 0x000000ffff0d7224 */ /* 0x000fe400078e00ff */
[----:B------:R-:W-:-:S04]  /*3990*/  IMAD.HI.U32 R15, R17, -0x36f0255e, RZ ;  /* 0xc90fdaa2110f7827 */ /* 0x000fc800078e00ff */
[----:B------:R-:W-:-:S04]  /*39a0*/  IMAD.WIDE.U32 R12, R18, -0x36f0255e, R12 ;  /* 0xc90fdaa2120c7825 */ /* 0x000fc800078e000c */
[----:B------:R-:W-:-:S04]  /*39b0*/  IMAD.WIDE.U32 R12, P4, R17, 0x2168c235, R12 ;  /* 0x2168c235110c7825 */ /* 0x000fc8000788000c */
[----:B------:R-:W-:Y:S01]  /*39c0*/  IMAD R17, R17, -0x36f0255e, RZ ;  /* 0xc90fdaa211117824 */ /* 0x000fe200078e02ff */
[----:B------:R-:W-:Y:S01]  /*39d0*/  IADD3.X RZ, P1, PT, R12, R12, RZ, P1, !PT ;  /* 0x0000000c0cff7210 */ /* 0x000fe20000f3e4ff */
[----:B------:R-:W-:-:S03]  /*39e0*/  IMAD.X R14, RZ, RZ, R15, P4 ;  /* 0x000000ffff0e7224 */ /* 0x000fc600020e060f */
[----:B------:R-:W-:-:S04]  /*39f0*/  IADD3 R13, P4, PT, R17, R13, RZ ;  /* 0x0000000d110d7210 */ /* 0x000fc80007f9e0ff */
[C---:B------:R-:W-:Y:S01]  /*3a00*/  ISETP.GT.U32.AND P5, PT, R13.reuse, RZ, PT ;  /* 0x000000ff0d00720c */ /* 0x040fe20003fa4070 */
[----:B------:R-:W-:Y:S01]  /*3a10*/  IMAD.X R14, RZ, RZ, R14, P4 ;  /* 0x000000ffff0e7224 */ /* 0x000fe200020e060e */
[----:B------:R-:W-:-:S04]  /*3a20*/  IADD3.X R12, P4, PT, R13, R13, RZ, P1, !PT ;  /* 0x0000000d0d0c7210 */ /* 0x000fc80000f9e4ff */
[C---:B------:R-:W-:Y:S01]  /*3a30*/  ISETP.GT.AND.EX P1, PT, R14.reuse, RZ, PT, P5 ;  /* 0x000000ff0e00720c */ /* 0x040fe20003f24350 */
[----:B------:R-:W-:-:S03]  /*3a40*/  IMAD.X R15, R14, 0x1, R14, P4 ;  /* 0x000000010e0f7824 */ /* 0x000fc600020e060e */
[----:B------:R-:W-:Y:S02]  /*3a50*/  SEL R12, R12, R13, P1 ;  /* 0x0000000d0c0c7207 */ /* 0x000fe40000800000 */
[----:B------:R-:W-:Y:S02]  /*3a60*/  SEL R13, R15, R14, P1 ;  /* 0x0000000e0f0d7207 */ /* 0x000fe40000800000 */
[----:B------:R-:W-:Y:S02]  /*3a70*/  IADD3 R36, P4, PT, R12, 0x1, RZ ;  /* 0x000000010c247810 */ /* 0x000fe40007f9e0ff */
[----:B------:R-:W-:Y:S02]  /*3a80*/  SEL R15, RZ, 0xffffffff, !P1 ;  /* 0xffffffffff0f7807 */ /* 0x000fe40004800000 */
[----:B------:R-:W-:Y:S01]  /*3a90*/  LOP3.LUT P1, R9, R9, 0x80000000, RZ, 0xc0, !PT ;  /* 0x8000000009097812 */ /* 0x000fe2000782c0ff */
[----:B------:R-:W-:Y:S02]  /*3aa0*/  IMAD.X R13, RZ, RZ, R13, P4 ;  /* 0x000000ffff0d7224 */ /* 0x000fe400020e060d */
[----:B------:R-:W-:Y:S01]  /*3ab0*/  IMAD.IADD R12, R15, 0x1, -R16 ;  /* 0x000000010f0c7824 */ /* 0x000fe200078e0a10 */
[----:B------:R-:W-:-:S02]  /*3ac0*/  SHF.R.U32.HI R15, RZ, 0x1e, R11 ;  /* 0x0000001eff0f7819 */ /* 0x000fc4000001160b */
[----:B------:R-:W-:Y:S01]  /*3ad0*/  SHF.R.U64 R36, R36, 0xa, R13 ;  /* 0x0000000a24247819 */ /* 0x000fe2000000120d */
[----:B------:R-:W-:Y:S01]  /*3ae0*/  IMAD.SHL.U32 R12, R12, 0x100000, RZ ;  /* 0x001000000c0c7824 */ /* 0x000fe200078e00ff */
[----:B------:R-:W-:Y:S02]  /*3af0*/  LEA.HI R10, R10, R15, RZ, 0x1 ;  /* 0x0000000f0a0a7211 */ /* 0x000fe400078f08ff */
[----:B------:R-:W-:Y:S02]  /*3b00*/  IADD3 R36, P4, PT, R36, 0x1, RZ ;  /* 0x0000000124247810 */ /* 0x000fe40007f9e0ff */
[----:B------:R-:W-:Y:S01]  /*3b10*/  @!P0 LOP3.LUT R9, R9, 0x80000000, RZ, 0x3c, !PT ;  /* 0x8000000009098812 */ /* 0x000fe200078e3cff */
[----:B------:R-:W-:Y:S01]  /*3b20*/  @P1 IMAD.MOV R10, RZ, RZ, -R10 ;  /* 0x000000ffff0a1224 */ /* 0x000fe200078e0a0a */
[----:B------:R-:W-:-:S04]  /*3b30*/  LEA.HI.X R13, R13, RZ, RZ, 0x16, P4 ;  /* 0x000000ff0d0d7211 */ /* 0x000fc800020fb4ff */
[--C-:B------:R-:W-:Y:S02]  /*3b40*/  SHF.R.U64 R36, R36, 0x1, R13.reuse ;  /* 0x0000000124247819 */ /* 0x100fe4000000120d */
[----:B------:R-:W-:Y:S02]  /*3b50*/  SHF.R.U32.HI R11, RZ, 0x1, R13 ;  /* 0x00000001ff0b7819 */ /* 0x000fe4000001160d */
[----:B------:R-:W-:-:S04]  /*3b60*/  IADD3 R36, P4, P5, RZ, RZ, R36 ;  /* 0x000000ffff247210 */ /* 0x000fc80007d9e024 */
[----:B------:R-:W-:-:S04]  /*3b70*/  IADD3.X R12, PT, PT, R12, 0x3fe00000, R11, P4, P5 ;  /* 0x3fe000000c0c7810 */ /* 0x000fc800027ea40b */
[----:B------:R-:W-:-:S07]  /*3b80*/  LOP3.LUT R37, R12, R9, RZ, 0xfc, !PT ;  /* 0x000000090c257212 */ /* 0x000fce00078efcff */
.L_x_188:
[----:B------:R-:W-:-:S04]  /*3b90*/  IMAD.MOV.U32 R9, RZ, RZ, 0x0 ;  /* 0x00000000ff097424 */ /* 0x000fc800078e00ff */
[----:B------:R-:W-:Y:S05]  /*3ba0*/  RET.REL.NODEC R8 `(_Z27setInitialConditions_kernelPfS_S_S_iiiiiif) ;  /* 0xffffffc408147950 */ /* 0x000fea0003c3ffff */
.L_x_195:
        /* <DEDUP_REMOVED lines=13> */
.L_x_204:


//--------------------- .nv.global.init           --------------------------
	.section	.nv.global.init,"aw",@progbits
	.align	16
.nv.global.init:
	.type		__cudart_sin_cos_coeffs,@object
	.size		__cudart_sin_cos_coeffs,(__cudart_i2opi_d - __cudart_sin_cos_coeffs)
__cudart_sin_cos_coeffs:
        /*0000*/ 	.byte	0x46, 0xd2, 0xb0, 0x2c, 0xf1, 0xe5, 0x5a, 0xbe, 0x92, 0xe3, 0xac, 0x69, 0xe3, 0x1d, 0xc7, 0x3e
        /*0010*/ 	.byte	0xa1, 0x62, 0xdb, 0x19, 0xa0, 0x01, 0x2a, 0xbf, 0x18, 0x08, 0x11, 0x11, 0x11, 0x11, 0x81, 0x3f
        /*0020*/ 	.byte	0x54, 0x55, 0x55, 0x55, 0x55, 0x55, 0xc5, 0xbf, 0x00, 0x00, 0x00, 0x00, 0x00, 0x00, 0x00, 0x00
        /*0030*/ 	.byte	0x00, 0x00, 0x00, 0x00, 0x00, 0x00, 0x00, 0x00, 0x64, 0x81, 0xfd, 0x20, 0x83, 0xff, 0xa8, 0xbd
        /*0040*/ 	.byte	0x28, 0x85, 0xef, 0xc1, 0xa7, 0xee, 0x21, 0x3e, 0xd9, 0xe6, 0x06, 0x8e, 0x4f, 0x7e, 0x92, 0xbe
        /*0050*/ 	.byte	0xe9, 0xbc, 0xdd, 0x19, 0xa0, 0x01, 0xfa, 0x3e, 0x47, 0x5d, 0xc1, 0x16, 0x6c, 0xc1, 0x56, 0xbf
        /*0060*/ 	.byte	0x51, 0x55, 0x55, 0x55, 0x55, 0x55, 0xa5, 0x3f, 0x00, 0x00, 0x00, 0x00, 0x00, 0x00, 0xe0, 0xbf
        /*0070*/ 	.byte	0x00, 0x00, 0x00, 0x00, 0x00, 0x00, 0xf0, 0x3f, 0x00, 0x00, 0x00, 0x00, 0x00, 0x00, 0x00, 0x00
	.type		__cudart_i2opi_d,@object
	.size		__cudart_i2opi_d,(__cudart_i2opi_f - __cudart_i2opi_d)
__cudart_i2opi_d:
        /* <DEDUP_REMOVED lines=9> */
	.type		__cudart_i2opi_f,@object
	.size		__cudart_i2opi_f,(.L_0 - __cudart_i2opi_f)
__cudart_i2opi_f:
        /*0110*/ 	.byte	0x41, 0x90, 0x43, 0x3c, 0x99, 0x95, 0x62, 0xdb, 0xc0, 0xdd, 0x34, 0xf5, 0xd1, 0x57, 0x27, 0xfc
        /*0120*/ 	.byte	0x29, 0x15, 0x44, 0x4e, 0x6e, 0x83, 0xf9, 0xa2
.L_0:


//--------------------- .nv.shared.reserved.0     --------------------------
	.section	.nv.shared.reserved.0,"aw",@nobits
	.weak		__nv_reservedSMEM_offset_0_alias
	.size		__nv_reservedSMEM_offset_0_alias, 0, 64
	.other		__nv_reservedSMEM_offset_0_alias,@"STO_CUDA_RESERVED_SHARED STV_DEFAULT"
__nv_reservedSMEM_offset_0_alias:
	.zero		0
	.zero		64


//--------------------- .nv.shared._Z9sumKernelPf --------------------------
	.section	.nv.shared._Z9sumKernelPf,"aw",@nobits
	.sectionflags	@""
	.align	4
.nv.shared._Z9sumKernelPf:
	.zero		5120


//--------------------- .nv.shared._Z9minKernelPf --------------------------
	.section	.nv.shared._Z9minKernelPf,"aw",@nobits
	.sectionflags	@""
	.align	4
.nv.shared._Z9minKernelPf:
	.zero		5120


//--------------------- .nv.constant0._Z19weightedSum3_kernelPffPKffS1_fiiiiii --------------------------
	.section	.nv.constant0._Z19weightedSum3_kernelPffPKffS1_fiiiiii,"a",@progbits
	.sectionflags	@""
	.align	4
.nv.constant0._Z19weightedSum3_kernelPffPKffS1_fiiiiii:
	.zero		964


//--------------------- .nv.constant0._Z9sumKernelPf --------------------------
	.section	.nv.constant0._Z9sumKernelPf,"a",@progbits
	.sectionflags	@""
	.align	4
.nv.constant0._Z9sumKernelPf:
	.zero		904


//--------------------- .nv.constant0._Z29integrateKineticEnergy_kernelPfPKfS1_S1_fffiiiiii --------------------------
	.section	.nv.constant0._Z29integrateKineticEnergy_kernelPfPKfS1_S1_fffiiiiii,"a",@progbits
	.sectionflags	@""
	.align	4
.nv.constant0._Z29integrateKineticEnergy_kernelPfPKfS1_S1_fffiiiiii:
	.zero		964


//--------------------- .nv.constant0._Z9minKernelPf --------------------------
	.section	.nv.constant0._Z9minKernelPf,"a",@progbits
	.sectionflags	@""
	.align	4
.nv.constant0._Z9minKernelPf:
	.zero		904


//--------------------- .nv.constant0._Z28computeStableTimestep_kernelPfPKfS1_S1_ffffffiiiiii --------------------------
	.section	.nv.constant0._Z28computeStableTimestep_kernelPfPKfS1_S1_ffffffiiiiii,"a",@progbits
	.sectionflags	@""
	.align	4
.nv.constant0._Z28computeStableTimestep_kernelPfPKfS1_S1_ffffffiiiiii:
	.zero		976


//--------------------- .nv.constant0._Z24computeResidual_z_kernelPfS_S_S_PKfS1_S1_S1_fffffiiiiii --------------------------
	.section	.nv.constant0._Z24computeResidual_z_kernelPfS_S_S_PKfS1_S1_S1_fffffiiiiii,"a",@progbits
	.sectionflags	@""
	.align	4
.nv.constant0._Z24computeResidual_z_kernelPfS_S_S_PKfS1_S1_S1_fffffiiiiii:
	.zero		1004


//--------------------- .nv.constant0._Z24computeResidual_y_kernelPfS_S_S_PKfS1_S1_S1_fffffiiiiii --------------------------
	.section	.nv.constant0._Z24computeResidual_y_kernelPfS_S_S_PKfS1_S1_S1_fffffiiiiii,"a",@progbits
	.sectionflags	@""
	.align	4
.nv.constant0._Z24computeResidual_y_kernelPfS_S_S_PKfS1_S1_S1_fffffiiiiii:
	.zero		1004


//--------------------- .nv.constant0._Z24computeResidual_x_kernelPfS_S_S_PKfS1_S1_S1_fffffiiiiii --------------------------
	.section	.nv.constant0._Z24computeResidual_x_kernelPfS_S_S_PKfS1_S1_S1_fffffiiiiii,"a",@progbits
	.sectionflags	@""
	.align	4
.nv.constant0._Z24computeResidual_x_kernelPfS_S_S_PKfS1_S1_S1_fffffiiiiii:
	.zero		1004


//--------------------- .nv.constant0._Z19zeroResidual_kernelPfS_S_S_iiiiii --------------------------
	.section	.nv.constant0._Z19zeroResidual_kernelPfS_S_S_iiiiii,"a",@progbits
	.sectionflags	@""
	.align	4
.nv.constant0._Z19zeroResidual_kernelPfS_S_S_iiiiii:
	.zero		952


//--------------------- .nv.constant0._Z19copyPeriodic_kernelPfS_S_S_iiiiii --------------------------
	.section	.nv.constant0._Z19copyPeriodic_kernelPfS_S_S_iiiiii,"a",@progbits
	.sectionflags	@""
	.align	4
.nv.constant0._Z19copyPeriodic_kernelPfS_S_S_iiiiii:
	.zero		952


//--------------------- .nv.constant0._Z27setInitialConditions_kernelPfS_S_S_iiiiiif --------------------------
	.section	.nv.constant0._Z27setInitialConditions_kernelPfS_S_S_iiiiiif,"a",@progbits
	.sectionflags	@""
	.align	4
.nv.constant0._Z27setInitialConditions_kernelPfS_S_S_iiiiiif:
	.zero		956


//--------------------- SYMBOLS --------------------------

	.type		.nv.reservedSmem.offset0,@object
	.size		.nv.reservedSmem.offset0,0x4
	.type		.nv.reservedSmem.cap,@object
	.size		.nv.reservedSmem.cap,0x4
